def matmul_kernel(
    a_ptr,
    b_ptr,
    c_ptr,
    M,
    N,
    K,
    stride_am,
    stride_ak,
    stride_bk,
    stride_bn,
    stride_cm,
    stride_cn,
    BLOCK_M: tl.constexpr,
    BLOCK_N: tl.constexpr,
    BLOCK_K: tl.constexpr,
    GROUP_M: tl.constexpr,
):
    pid = tl.program_id(axis=0)
    num_pid_m = tl.cdiv(M, BLOCK_M)
    num_pid_n = tl.cdiv(N, BLOCK_N)
    num_pid_in_group = GROUP_M * num_pid_n
    group_id = pid // num_pid_in_group
    first_pid_m = group_id * GROUP_M
    group_size_m = min(num_pid_m - first_pid_m, GROUP_M)
    pid_m = first_pid_m + ((pid % num_pid_in_group) % group_size_m)
    pid_n = (pid % num_pid_in_group) // group_size_m

    offs_am = (pid_m * BLOCK_M + tl.arange(0, BLOCK_M)) % M
    offs_bn = (pid_n * BLOCK_N + tl.arange(0, BLOCK_N)) % N
    offs_k = tl.arange(0, BLOCK_K)
    a_ptrs = a_ptr + offs_am[:, None] * stride_am + offs_k[None, :] * stride_ak
    b_ptrs = b_ptr + offs_k[:, None] * stride_bk + offs_bn[None, :] * stride_bn

    acc = tl.zeros((BLOCK_M, BLOCK_N), dtype=tl.float32)
    for kk in range(0, tl.cdiv(K, BLOCK_K)):
        a = tl.load(a_ptrs, mask=offs_k[None, :] < K - kk * BLOCK_K, other=0.0)
        b = tl.load(b_ptrs, mask=offs_k[:, None] < K - kk * BLOCK_K, other=0.0)
        acc = tl.dot(a, b, acc)
        a_ptrs += BLOCK_K * stride_ak
        b_ptrs += BLOCK_K * stride_bk

    c = acc.to(c_ptr.dtype.element_ty)
    offs_cm = pid_m * BLOCK_M + tl.arange(0, BLOCK_M)
    offs_cn = pid_n * BLOCK_N + tl.arange(0, BLOCK_N)
    c_ptrs = c_ptr + offs_cm[:, None] * stride_cm + offs_cn[None, :] * stride_cn
    mask = (offs_cm[:, None] < M) & (offs_cn[None, :] < N)
    tl.store(c_ptrs, c, mask=mask)

# config = {"BLOCK_K": 128, "BLOCK_M": 128, "BLOCK_N": 512, "GROUP_M": 8, "arch": "sm_100", "dtype": "bf16", "num_ctas": 1, "num_stages": 3, "num_warps": 16}
# arch = sm_100


// ===== COMPILED SASS (sm_100a) =====

	.target	sm_100a

	.elftype	@"ET_EXEC"


//--------------------- .note.nv.tkinfo           --------------------------
	.section	.note.nv.tkinfo,"",@"SHT_NOTE"
	.sectionflags	@"SHF_NOTE_NV_TKINFO"
	.tkinfo
        /*0018*/ 	.word	0x00000081
        /*0030*/ 	.string	""
        /*0030*/ 	.string	"ptxas-blackwell"
        /*0030*/ 	.string	"Cuda compilation tools, release 12.9, V12.9.86"
        /*0030*/ 	.string	"Build cuda_12.9.r12.9/compiler.36037853_0"
        /*0030*/ 	.string	"-v  -suppress-debug-info  -lineinfo  -arch sm_100a "



//--------------------- .note.nv.cuver            --------------------------
	.section	.note.nv.cuver,"",@"SHT_NOTE"
	.sectionflags	@"SHF_NOTE_NV_CUVER"
        /*0018*/ 	.short	0x0001
        /*001a*/ 	.short	0x0064
        /*001c*/ 	.short	0x0001
        /*001e*/ 	.short	0x0000
        /*0020*/ 	.short	0x0001
        /*0022*/ 	.short	0x0000


//--------------------- .nv.info                  --------------------------
	.section	.nv.info,"",@"SHT_CUDA_INFO"
	.align	4


	//----- nvinfo : EIATTR_REGCOUNT
	.align		4
        /*0000*/ 	.byte	0x04, 0x2f
        /*0002*/ 	.short	(.L_1 - .L_0)
	.align		4
.L_0:
        /*0004*/ 	.word	index@(matmul_kernel)
        /*0008*/ 	.word	0x00000020


	//----- nvinfo : EIATTR_FRAME_SIZE
	.align		4
.L_1:
        /*000c*/ 	.byte	0x04, 0x11
        /*000e*/ 	.short	(.L_3 - .L_2)
	.align		4
.L_2:
        /*0010*/ 	.word	index@(matmul_kernel)
        /*0014*/ 	.word	0x00002268


	//----- nvinfo : EIATTR_MIN_STACK_SIZE
	.align		4
.L_3:
        /*0018*/ 	.byte	0x04, 0x12
        /*001a*/ 	.short	(.L_5 - .L_4)
	.align		4
.L_4:
        /*001c*/ 	.word	index@(matmul_kernel)
        /*0020*/ 	.word	0x00002268
.L_5:


//--------------------- .nv.info.matmul_kernel    --------------------------
	.section	.nv.info.matmul_kernel,"",@"SHT_CUDA_INFO"
	.sectionflags	@""
	.align	4


	//----- nvinfo : EIATTR_CUDA_API_VERSION
	.align		4
        /*0000*/ 	.byte	0x04, 0x37
        /*0002*/ 	.short	(.L_7 - .L_6)
.L_6:
        /*0004*/ 	.word	0x00000081


	//----- nvinfo : EIATTR_KPARAM_INFO
	.align		4
.L_7:
        /*0008*/ 	.byte	0x04, 0x17
        /*000a*/ 	.short	(.L_9 - .L_8)
.L_8:
        /*000c*/ 	.word	0x00000000
        /*0010*/ 	.short	0x000d
        /*0012*/ 	.short	0x0048
        /*0014*/ 	.byte	0x00, 0xf4, 0x21, 0x00


	//----- nvinfo : EIATTR_KPARAM_INFO
	.align		4
.L_9:
        /*0018*/ 	.byte	0x04, 0x17
        /*001a*/ 	.short	(.L_11 - .L_10)
.L_10:
        /*001c*/ 	.word	0x00000000
        /*0020*/ 	.short	0x000c
        /*0022*/ 	.short	0x0040
        /*0024*/ 	.byte	0x00, 0xf4, 0x21, 0x00


	//----- nvinfo : EIATTR_KPARAM_INFO
	.align		4
.L_11:
        /*0028*/ 	.byte	0x04, 0x17
        /*002a*/ 	.short	(.L_13 - .L_12)
.L_12:
        /*002c*/ 	.word	0x00000000
        /*0030*/ 	.short	0x000b
        /*0032*/ 	.short	0x0038
        /*0034*/ 	.byte	0x00, 0xf0, 0x11, 0x00


	//----- nvinfo : EIATTR_KPARAM_INFO
	.align		4
.L_13:
        /*0038*/ 	.byte	0x04, 0x17
        /*003a*/ 	.short	(.L_15 - .L_14)
.L_14:
        /*003c*/ 	.word	0x00000000
        /*0040*/ 	.short	0x000a
        /*0042*/ 	.short	0x0034
        /*0044*/ 	.byte	0x00, 0xf0, 0x11, 0x00


	//----- nvinfo : EIATTR_KPARAM_INFO
	.align		4
.L_15:
        /*0048*/ 	.byte	0x04, 0x17
        /*004a*/ 	.short	(.L_17 - .L_16)
.L_16:
        /*004c*/ 	.word	0x00000000
        /*0050*/ 	.short	0x0009
        /*0052*/ 	.short	0x0030
        /*0054*/ 	.byte	0x00, 0xf0, 0x11, 0x00


	//----- nvinfo : EIATTR_KPARAM_INFO
	.align		4
.L_17:
        /*0058*/ 	.byte	0x04, 0x17
        /*005a*/ 	.short	(.L_19 - .L_18)
.L_18:
        /*005c*/ 	.word	0x00000000
        /*0060*/ 	.short	0x0008
        /*0062*/ 	.short	0x002c
        /*0064*/ 	.byte	0x00, 0xf0, 0x11, 0x00


	//----- nvinfo : EIATTR_KPARAM_INFO
	.align		4
.L_19:
        /*0068*/ 	.byte	0x04, 0x17
        /*006a*/ 	.short	(.L_21 - .L_20)
.L_20:
        /*006c*/ 	.word	0x00000000
        /*0070*/ 	.short	0x0007
        /*0072*/ 	.short	0x0028
        /*0074*/ 	.byte	0x00, 0xf0, 0x11, 0x00


	//----- nvinfo : EIATTR_KPARAM_INFO
	.align		4
.L_21:
        /*0078*/ 	.byte	0x04, 0x17
        /*007a*/ 	.short	(.L_23 - .L_22)
.L_22:
        /*007c*/ 	.word	0x00000000
        /*0080*/ 	.short	0x0006
        /*0082*/ 	.short	0x0024
        /*0084*/ 	.byte	0x00, 0xf0, 0x11, 0x00


	//----- nvinfo : EIATTR_KPARAM_INFO
	.align		4
.L_23:
        /*0088*/ 	.byte	0x04, 0x17
        /*008a*/ 	.short	(.L_25 - .L_24)
.L_24:
        /*008c*/ 	.word	0x00000000
        /*0090*/ 	.short	0x0005
        /*0092*/ 	.short	0x0020
        /*0094*/ 	.byte	0x00, 0xf0, 0x11, 0x00


	//----- nvinfo : EIATTR_KPARAM_INFO
	.align		4
.L_25:
        /*0098*/ 	.byte	0x04, 0x17
        /*009a*/ 	.short	(.L_27 - .L_26)
.L_26:
        /*009c*/ 	.word	0x00000000
        /*00a0*/ 	.short	0x0004
        /*00a2*/ 	.short	0x001c
        /*00a4*/ 	.byte	0x00, 0xf0, 0x11, 0x00


	//----- nvinfo : EIATTR_KPARAM_INFO
	.align		4
.L_27:
        /*00a8*/ 	.byte	0x04, 0x17
        /*00aa*/ 	.short	(.L_29 - .L_28)
.L_28:
        /*00ac*/ 	.word	0x00000000
        /*00b0*/ 	.short	0x0003
        /*00b2*/ 	.short	0x0018
        /*00b4*/ 	.byte	0x00, 0xf0, 0x11, 0x00


	//----- nvinfo : EIATTR_KPARAM_INFO
	.align		4
.L_29:
        /*00b8*/ 	.byte	0x04, 0x17
        /*00ba*/ 	.short	(.L_31 - .L_30)
.L_30:
        /*00bc*/ 	.word	0x00000000
        /*00c0*/ 	.short	0x0002
        /*00c2*/ 	.short	0x0010
        /*00c4*/ 	.byte	0x00, 0xf4, 0x21, 0x00


	//----- nvinfo : EIATTR_KPARAM_INFO
	.align		4
.L_31:
        /*00c8*/ 	.byte	0x04, 0x17
        /*00ca*/ 	.short	(.L_33 - .L_32)
.L_32:
        /*00cc*/ 	.word	0x00000000
        /*00d0*/ 	.short	0x0001
        /*00d2*/ 	.short	0x0008
        /*00d4*/ 	.byte	0x00, 0xf4, 0x21, 0x00


	//----- nvinfo : EIATTR_KPARAM_INFO
	.align		4
.L_33:
        /*00d8*/ 	.byte	0x04, 0x17
        /*00da*/ 	.short	(.L_35 - .L_34)
.L_34:
        /*00dc*/ 	.word	0x00000000
        /*00e0*/ 	.short	0x0000
        /*00e2*/ 	.short	0x0000
        /*00e4*/ 	.byte	0x00, 0xf4, 0x21, 0x00


	//----- nvinfo : EIATTR_SPARSE_MMA_MASK
	.align		4
.L_35:
        /*00e8*/ 	.byte	0x03, 0x50
        /*00ea*/ 	.short	0x0000


	//----- nvinfo : EIATTR_MAXREG_COUNT
	.align		4
        /*00ec*/ 	.byte	0x03, 0x1b
        /*00ee*/ 	.short	0x0080


	//----- nvinfo : EIATTR_NUM_BARRIERS
	.align		4
        /*00f0*/ 	.byte	0x02, 0x4c
        /*00f2*/ 	.byte	0x01
	.zero		1


	//----- nvinfo : EIATTR_ANNOTATIONS
	.align		4
        /*00f4*/ 	.byte	0x04, 0x55
        /*00f6*/ 	.short	(.L_37 - .L_36)


	//   ....[0]....
.L_36:
        /*00f8*/ 	.word	0x00000001
        /*00fc*/ 	.byte	0xd0, 0x05, 0x00, 0x00, 0x01, 0x00, 0x00, 0x00, 0x10, 0x07, 0x00, 0x00, 0x01, 0x00, 0x00, 0x00
        /* <DEDUP_REMOVED lines=3457> */
        /*d91c*/ 	.byte	0xd0, 0x17, 0x03, 0x00


	//----- nvinfo : EIATTR_VRC_CTA_INIT_COUNT
	.align		4
.L_37:
        /*d920*/ 	.byte	0x02, 0x4a
	.zero		1
	.zero		1


	//----- nvinfo : EIATTR_EXIT_INSTR_OFFSETS
	.align		4
        /*d924*/ 	.byte	0x04, 0x1c
        /*d926*/ 	.short	(.L_39 - .L_38)


	//   ....[0]....
.L_38:
        /*d928*/ 	.word	0x00031af0


	//   ....[1]....
        /*d92c*/ 	.word	0x00031b20


	//----- nvinfo : EIATTR_REQNTID
	.align		4
.L_39:
        /*d930*/ 	.byte	0x04, 0x10
        /*d932*/ 	.short	(.L_41 - .L_40)
.L_40:
        /*d934*/ 	.word	0x00000200
        /*d938*/ 	.word	0x00000001
        /*d93c*/ 	.word	0x00000001


	//----- nvinfo : EIATTR_CBANK_PARAM_SIZE
	.align		4
.L_41:
        /*d940*/ 	.byte	0x03, 0x19
        /*d942*/ 	.short	0x0050


	//----- nvinfo : EIATTR_PARAM_CBANK
	.align		4
        /*d944*/ 	.byte	0x04, 0x0a
        /*d946*/ 	.short	(.L_43 - .L_42)
	.align		4
.L_42:
        /*d948*/ 	.word	index@(.nv.constant0.matmul_kernel)
        /*d94c*/ 	.short	0x0380
        /*d94e*/ 	.short	0x0050


	//----- nvinfo : EIATTR_SW_WAR
	.align		4
.L_43:
        /*d950*/ 	.byte	0x04, 0x36
        /*d952*/ 	.short	(.L_45 - .L_44)
.L_44:
        /*d954*/ 	.word	0x00000008
.L_45:


//--------------------- .nv.compat                --------------------------
	.section	.nv.compat,"",@"SHT_CUDA_COMPAT_INFO"
	.align	4
        /*0000*/ 	.byte	0x02, 0x02, 0x01, 0x00, 0x02, 0x05, 0x05, 0x00, 0x02, 0x03, 0x00, 0x00, 0x02, 0x06, 0x01, 0x00


//--------------------- .nv.callgraph             --------------------------
	.section	.nv.callgraph,"",@"SHT_CUDA_CALLGRAPH"
	.align	4
	.sectionentsize	8
	.align		4
        /*0000*/ 	.word	0x00000000
	.align		4
        /*0004*/ 	.word	0xffffffff
	.align		4
        /*0008*/ 	.word	0x00000000
	.align		4
        /*000c*/ 	.word	0xfffffffe
	.align		4
        /*0010*/ 	.word	0x00000000
	.align		4
        /*0014*/ 	.word	0xfffffffd
	.align		4
        /*0018*/ 	.word	0x00000000
	.align		4
        /*001c*/ 	.word	0xfffffffc


//--------------------- .text.matmul_kernel       --------------------------
	.section	.text.matmul_kernel,"ax",@progbits
	.align	128
        .global         matmul_kernel
        .type           matmul_kernel,@function
        .size           matmul_kernel,(.L_x_4 - matmul_kernel)
        .other          matmul_kernel,@"STO_CUDA_ENTRY STV_DEFAULT"
matmul_kernel:
.text.matmul_kernel:
[----:B------:R-:W0:Y:S08]  /*0000*/  LDC R1, c[0x0][0x37c] ;  /* 0x0000df00ff017b82 */ /* 0x000e300000000800 */
[----:B------:R-:W1:Y:S01]  /*0010*/  LDC.64 R14, c[0x0][0x398] ;  /* 0x0000e600ff0e7b82 */ /* 0x000e620000000a00 */
[----:B------:R-:W2:Y:S01]  /*0020*/  S2R R12, SR_TID.X ;  /* 0x00000000000c7919 */ /* 0x000ea20000002100 */
[----:B0-----:R-:W-:Y:S01]  /*0030*/  VIADD R1, R1, 0xffffdd98 ;  /* 0xffffdd9801017836 */ /* 0x001fe20000000000 */
[----:B------:R-:W0:Y:S01]  /*0040*/  LDCU UR4, c[0x0][0x3a0] ;  /* 0x00007400ff0477ac */ /* 0x000e220008000800 */
[----:B------:R-:W3:Y:S01]  /*0050*/  LDCU.64 UR12, c[0x0][0x358] ;  /* 0x00006b00ff0c77ac */ /* 0x000ee20008000a00 */
[----:B------:R-:W4:Y:S01]  /*0060*/  LDCU UR14, c[0x0][0x3a0] ;  /* 0x00007400ff0e77ac */ /* 0x000f220008000800 */
[----:B0-----:R-:W-:Y:S01]  /*0070*/  UIADD3 UR4, UPT, UPT, UR4, 0x7f, URZ ;  /* 0x0000007f04047890 */ /* 0x001fe2000fffe0ff */
[----:B-1----:R-:W-:-:S03]  /*0080*/  VIADD R0, R15, 0x1ff ;  /* 0x000001ff0f007836 */ /* 0x002fc60000000000 */
[----:B------:R-:W-:Y:S02]  /*0090*/  UISETP.GT.AND UP0, UPT, UR4, 0x7f, UPT ;  /* 0x0000007f0400788c */ /* 0x000fe4000bf04270 */
[----:B------:R-:W-:-:S04]  /*00a0*/  SHF.R.S32.HI R3, RZ, 0x1f, R0 ;  /* 0x0000001fff037819 */ /* 0x000fc80000011400 */
[----:B------:R-:W-:Y:S02]  /*00b0*/  LEA.HI R3, R3, R0, RZ, 0x9 ;  /* 0x0000000003037211 */ /* 0x000fe400078f48ff */
[----:B--2---:R-:W-:Y:S02]  /*00c0*/  LOP3.LUT R13, R12, 0x7f, RZ, 0xc0, !PT ;  /* 0x0000007f0c0d7812 */ /* 0x004fe400078ec0ff */
[----:B------:R-:W-:Y:S02]  /*00d0*/  SHF.R.S32.HI R0, RZ, 0x9, R3 ;  /* 0x00000009ff007819 */ /* 0x000fe40000011403 */
[----:B------:R-:W0:Y:S03]  /*00e0*/  S2R R3, SR_CTAID.X ;  /* 0x0000000000037919 */ /* 0x000e260000002500 */
[----:B------:R-:W-:-:S05]  /*00f0*/  IMAD.SHL.U32 R0, R0, 0x8, RZ ;  /* 0x0000000800007824 */ /* 0x000fca00078e00ff */
[-C--:B------:R-:W-:Y:S02]  /*0100*/  IABS R7, R0.reuse ;  /* 0x0000000000077213 */ /* 0x080fe40000000000 */
[----:B------:R-:W-:Y:S02]  /*0110*/  IABS R10, R0 ;  /* 0x00000000000a7213 */ /* 0x000fe40000000000 */
[----:B------:R-:W1:Y:S08]  /*0120*/  I2F.RP R2, R7 ;  /* 0x0000000700027306 */ /* 0x000e700000209400 */
[----:B-1----:R-:W1:Y:S01]  /*0130*/  MUFU.RCP R2, R2 ;  /* 0x0000000200027308 */ /* 0x002e620000001000 */
[----:B0-----:R-:W-:Y:S01]  /*0140*/  IABS R8, R3 ;  /* 0x0000000300087213 */ /* 0x001fe20000000000 */
[----:B-1----:R-:W-:-:S02]  /*0150*/  VIADD R4, R2, 0xffffffe ;  /* 0x0ffffffe02047836 */ /* 0x002fc40000000000 */
[----:B------:R-:W-:-:S04]  /*0160*/  IMAD.MOV R2, RZ, RZ, -R10 ;  /* 0x000000ffff027224 */ /* 0x000fc800078e0a0a */
[----:B------:R0:W1:Y:S02]  /*0170*/  F2I.FTZ.U32.TRUNC.NTZ R5, R4 ;  /* 0x0000000400057305 */ /* 0x000064000021f000 */
[----:B0-----:R-:W-:Y:S02]  /*0180*/  IMAD.MOV.U32 R4, RZ, RZ, RZ ;  /* 0x000000ffff047224 */ /* 0x001fe400078e00ff */
[----:B-1----:R-:W-:-:S04]  /*0190*/  IMAD.MOV R6, RZ, RZ, -R5 ;  /* 0x000000ffff067224 */ /* 0x002fc800078e0a05 */
[----:B------:R-:W-:Y:S02]  /*01a0*/  IMAD R9, R6, R7, RZ ;  /* 0x0000000706097224 */ /* 0x000fe400078e02ff */
[----:B------:R-:W-:Y:S02]  /*01b0*/  IMAD.MOV.U32 R6, RZ, RZ, R8 ;  /* 0x000000ffff067224 */ /* 0x000fe400078e0008 */
[----:B------:R-:W-:-:S06]  /*01c0*/  IMAD.HI.U32 R5, R5, R9, R4 ;  /* 0x0000000905057227 */ /* 0x000fcc00078e0004 */
[----:B------:R-:W-:-:S04]  /*01d0*/  IMAD.HI.U32 R5, R5, R6, RZ ;  /* 0x0000000605057227 */ /* 0x000fc800078e00ff */
[----:B------:R-:W-:-:S05]  /*01e0*/  IMAD R2, R5, R2, R6 ;  /* 0x0000000205027224 */ /* 0x000fca00078e0206 */
[----:B------:R-:W-:-:S13]  /*01f0*/  ISETP.GT.U32.AND P1, PT, R7, R2, PT ;  /* 0x000000020700720c */ /* 0x000fda0003f24070 */
[----:B------:R-:W-:Y:S02]  /*0200*/  @!P1 IMAD.IADD R2, R2, 0x1, -R7 ;  /* 0x0000000102029824 */ /* 0x000fe400078e0a07 */
[----:B------:R-:W-:Y:S01]  /*0210*/  @!P1 VIADD R5, R5, 0x1 ;  /* 0x0000000105059836 */ /* 0x000fe20000000000 */
[----:B------:R-:W-:Y:S02]  /*0220*/  ISETP.NE.AND P1, PT, R0, RZ, PT ;  /* 0x000000ff0000720c */ /* 0x000fe40003f25270 */
[----:B------:R-:W-:Y:S02]  /*0230*/  ISETP.GE.U32.AND P0, PT, R2, R7, PT ;  /* 0x000000070200720c */ /* 0x000fe40003f06070 */
[----:B------:R-:W-:-:S04]  /*0240*/  LOP3.LUT R2, R3, R0, RZ, 0x3c, !PT ;  /* 0x0000000003027212 */ /* 0x000fc800078e3cff */
[----:B------:R-:W-:Y:S01]  /*0250*/  ISETP.GE.AND P2, PT, R2, RZ, PT ;  /* 0x000000ff0200720c */ /* 0x000fe20003f46270 */
[----:B------:R-:W-:-:S06]  /*0260*/  VIADD R2, R14, 0x7f ;  /* 0x0000007f0e027836 */ /* 0x000fcc0000000000 */
[----:B------:R-:W-:-:S04]  /*0270*/  @P0 VIADD R5, R5, 0x1 ;  /* 0x0000000105050836 */ /* 0x000fc80000000000 */
[----:B------:R-:W-:Y:S01]  /*0280*/  IMAD.MOV.U32 R6, RZ, RZ, R5 ;  /* 0x000000ffff067224 */ /* 0x000fe200078e0005 */
[----:B------:R-:W-:-:S03]  /*0290*/  SHF.R.S32.HI R5, RZ, 0x1f, R2 ;  /* 0x0000001fff057819 */ /* 0x000fc60000011402 */
[----:B------:R-:W-:Y:S01]  /*02a0*/  @!P2 IMAD.MOV R6, RZ, RZ, -R6 ;  /* 0x000000ffff06a224 */ /* 0x000fe200078e0a06 */
[----:B------:R-:W-:Y:S02]  /*02b0*/  @!P1 LOP3.LUT R6, RZ, R0, RZ, 0x33, !PT ;  /* 0x00000000ff069212 */ /* 0x000fe400078e33ff */
[----:B------:R-:W-:-:S03]  /*02c0*/  LEA.HI R5, R5, R2, RZ, 0x7 ;  /* 0x0000000205057211 */ /* 0x000fc600078f38ff */
[----:B------:R-:W-:Y:S02]  /*02d0*/  IMAD.SHL.U32 R4, R6, 0x8, RZ ;  /* 0x0000000806047824 */ /* 0x000fe400078e00ff */
[----:B------:R-:W-:-:S03]  /*02e0*/  IMAD.MOV R6, RZ, RZ, -R6 ;  /* 0x000000ffff067224 */ /* 0x000fc600078e0a06 */
[----:B------:R-:W-:Y:S01]  /*02f0*/  LEA.HI.SX32 R5, R5, -R4, 0x19 ;  /* 0x8000000405057211 */ /* 0x000fe200078fcaff */
[----:B------:R-:W-:Y:S02]  /*0300*/  IMAD R8, R0, R6, R3 ;  /* 0x0000000600087224 */ /* 0x000fe400078e0203 */
[----:B------:R-:W-:Y:S01]  /*0310*/  IMAD.MOV.U32 R6, RZ, RZ, RZ ;  /* 0x000000ffff067224 */ /* 0x000fe200078e00ff */
[----:B------:R-:W-:Y:S02]  /*0320*/  VIMNMX R5, PT, PT, R5, 0x8, PT ;  /* 0x0000000805057848 */ /* 0x000fe40003fe0100 */
[----:B------:R-:W-:Y:S02]  /*0330*/  IABS R11, R8 ;  /* 0x00000008000b7213 */ /* 0x000fe40000000000 */
[----:B------:R-:W-:-:S04]  /*0340*/  IABS R9, R5 ;  /* 0x0000000500097213 */ /* 0x000fc80000000000 */
[----:B------:R-:W0:Y:S08]  /*0350*/  I2F.RP R2, R9 ;  /* 0x0000000900027306 */ /* 0x000e300000209400 */
[----:B0-----:R-:W0:Y:S02]  /*0360*/  MUFU.RCP R2, R2 ;  /* 0x0000000200027308 */ /* 0x001e240000001000 */
[----:B0-----:R-:W-:-:S06]  /*0370*/  VIADD R7, R2, 0xffffffe ;  /* 0x0ffffffe02077836 */ /* 0x001fcc0000000000 */
[----:B------:R-:W0:Y:S02]  /*0380*/  F2I.FTZ.U32.TRUNC.NTZ R7, R7 ;  /* 0x0000000700077305 */ /* 0x000e24000021f000 */
[----:B0-----:R-:W-:-:S04]  /*0390*/  IMAD.MOV R10, RZ, RZ, -R7 ;  /* 0x000000ffff0a7224 */ /* 0x001fc800078e0a07 */
[----:B------:R-:W-:-:S04]  /*03a0*/  IMAD.MOV.U32 R0, RZ, RZ, R10 ;  /* 0x000000ffff007224 */ /* 0x000fc800078e000a */
[----:B------:R-:W-:Y:S01]  /*03b0*/  IMAD R3, R0, R9, RZ ;  /* 0x0000000900037224 */ /* 0x000fe200078e02ff */
[----:B------:R-:W-:-:S03]  /*03c0*/  IABS R0, R5 ;  /* 0x0000000500007213 */ /* 0x000fc60000000000 */
[----:B------:R-:W-:Y:S01]  /*03d0*/  IMAD.HI.U32 R6, R7, R3, R6 ;  /* 0x0000000307067227 */ /* 0x000fe200078e0006 */
[----:B------:R-:W-:-:S03]  /*03e0*/  SHF.R.U32.HI R3, RZ, 0x7, R12 ;  /* 0x00000007ff037819 */ /* 0x000fc6000001160c */
[----:B------:R-:W-:Y:S01]  /*03f0*/  IMAD.MOV R0, RZ, RZ, -R0 ;  /* 0x000000ffff007224 */ /* 0x000fe200078e0a00 */
[----:B------:R-:W-:Y:S01]  /*0400*/  SGXT.U32 R16, R3, 0x2 ;  /* 0x000000020310781a */ /* 0x000fe20000000000 */
[----:B------:R-:W-:-:S03]  /*0410*/  IMAD.HI.U32 R2, R6, R11, RZ ;  /* 0x0000000b06027227 */ /* 0x000fc600078e00ff */
[----:B------:R-:W-:Y:S01]  /*0420*/  LOP3.LUT R3, R16, 0x8, RZ, 0xfc, !PT ;  /* 0x0000000810037812 */ /* 0x000fe200078efcff */
[----:B------:R-:W-:Y:S01]  /*0430*/  IMAD R0, R2, R0, R11 ;  /* 0x0000000002007224 */ /* 0x000fe200078e020b */
[C---:B------:R-:W-:Y:S02]  /*0440*/  LOP3.LUT R3, R16.reuse, 0x14, RZ, 0xfc, !PT ;  /* 0x0000001410037812 */ /* 0x040fe400078efcff */
[C---:B------:R-:W-:Y:S02]  /*0450*/  LOP3.LUT R3, R16.reuse, 0x20, RZ, 0xfc, !PT ;  /* 0x0000002010037812 */ /* 0x040fe400078efcff */
[----:B------:R-:W-:Y:S02]  /*0460*/  ISETP.GT.U32.AND P1, PT, R9, R0, PT ;  /* 0x000000000900720c */ /* 0x000fe40003f24070 */
[C---:B------:R-:W-:Y:S02]  /*0470*/  LOP3.LUT R3, R16.reuse, 0x2c, RZ, 0xfc, !PT ;  /* 0x0000002c10037812 */ /* 0x040fe400078efcff */
[----:B------:R-:W-:-:S02]  /*0480*/  LOP3.LUT R3, R16, 0x38, RZ, 0xfc, !PT ;  /* 0x0000003810037812 */ /* 0x000fc400078efcff */
[C---:B------:R-:W-:Y:S02]  /*0490*/  LOP3.LUT R3, R16.reuse, 0x44, RZ, 0xfc, !PT ;  /* 0x0000004410037812 */ /* 0x040fe400078efcff */
[C---:B------:R-:W-:Y:S02]  /*04a0*/  LOP3.LUT R3, R16.reuse, 0x50, RZ, 0xfc, !PT ;  /* 0x0000005010037812 */ /* 0x040fe400078efcff */
[C---:B------:R-:W-:Y:S02]  /*04b0*/  LOP3.LUT R3, R16.reuse, 0x5c, RZ, 0xfc, !PT ;  /* 0x0000005c10037812 */ /* 0x040fe400078efcff */
[----:B------:R-:W-:Y:S01]  /*04c0*/  LOP3.LUT R3, R16, 0x68, RZ, 0xfc, !PT ;  /* 0x0000006810037812 */ /* 0x000fe200078efcff */
[----:B------:R-:W-:Y:S02]  /*04d0*/  @!P1 IMAD.IADD R0, R0, 0x1, -R9 ;  /* 0x0000000100009824 */ /* 0x000fe400078e0a09 */
[----:B------:R-:W-:Y:S01]  /*04e0*/  @!P1 VIADD R2, R2, 0x1 ;  /* 0x0000000102029836 */ /* 0x000fe20000000000 */
[----:B------:R-:W-:-:S02]  /*04f0*/  ISETP.NE.AND P1, PT, R5, RZ, PT ;  /* 0x000000ff0500720c */ /* 0x000fc40003f25270 */
[----:B------:R-:W-:Y:S02]  /*0500*/  ISETP.GE.U32.AND P0, PT, R0, R9, PT ;  /* 0x000000090000720c */ /* 0x000fe40003f06070 */
[----:B------:R-:W-:-:S04]  /*0510*/  LOP3.LUT R0, R8, R5, RZ, 0x3c, !PT ;  /* 0x0000000508007212 */ /* 0x000fc800078e3cff */
[----:B------:R-:W-:-:S07]  /*0520*/  ISETP.GE.AND P2, PT, R0, RZ, PT ;  /* 0x000000ff0000720c */ /* 0x000fce0003f46270 */
[----:B------:R-:W-:-:S06]  /*0530*/  @P0 VIADD R2, R2, 0x1 ;  /* 0x0000000102020836 */ /* 0x000fcc0000000000 */
[----:B------:R-:W-:Y:S01]  /*0540*/  @!P2 IMAD.MOV R2, RZ, RZ, -R2 ;  /* 0x000000ffff02a224 */ /* 0x000fe200078e0a02 */
[----:B------:R-:W-:-:S05]  /*0550*/  @!P1 LOP3.LUT R2, RZ, R5, RZ, 0x33, !PT ;  /* 0x00000005ff029212 */ /* 0x000fca00078e33ff */
[----:B------:R-:W-:Y:S02]  /*0560*/  IMAD.MOV R0, RZ, RZ, -R2 ;  /* 0x000000ffff007224 */ /* 0x000fe400078e0a02 */
[----:B------:R-:W-:Y:S02]  /*0570*/  IMAD.SHL.U32 R2, R2, 0x200, RZ ;  /* 0x0000020002027824 */ /* 0x000fe400078e00ff */
[----:B------:R-:W-:-:S03]  /*0580*/  IMAD R5, R5, R0, R8 ;  /* 0x0000000005057224 */ /* 0x000fc600078e0208 */
[----:B------:R-:W-:Y:S01]  /*0590*/  LOP3.LUT R6, R2, 0x4, R16, 0xfe, !PT ;  /* 0x0000000402067812 */ /* 0x000fe200078efe10 */
[----:B------:R-:W-:Y:S01]  /*05a0*/  IMAD.IADD R0, R4, 0x1, R5 ;  /* 0x0000000104007824 */ /* 0x000fe200078e0205 */
[C---:B------:R-:W-:Y:S02]  /*05b0*/  LOP3.LUT R4, R16.reuse, 0x4, RZ, 0xfc, !PT ;  /* 0x0000000410047812 */ /* 0x040fe400078efcff */
[C---:B------:R-:W-:Y:S01]  /*05c0*/  LOP3.LUT R4, R16.reuse, 0x10, RZ, 0xfc, !PT ;  /* 0x0000001010047812 */ /* 0x040fe200078efcff */
[----:B------:R0:W-:Y:S01]  /*05d0*/  STL [R1+0x9c4], R6 ;  /* 0x0009c40601007387 */ /* 0x0001e20000100800 */
[----:B------:R-:W-:Y:S01]  /*05e0*/  LOP3.LUT R5, R16, 0xc, RZ, 0xfc, !PT ;  /* 0x0000000c10057812 */ /* 0x000fe200078efcff */
[----:B------:R-:W-:Y:S01]  /*05f0*/  IMAD R0, R0, 0x80, R13 ;  /* 0x0000008000007824 */ /* 0x000fe200078e020d */
[C---:B------:R-:W-:Y:S02]  /*0600*/  LOP3.LUT R4, R16.reuse, 0x1c, RZ, 0xfc, !PT ;  /* 0x0000001c10047812 */ /* 0x040fe400078efcff */
[----:B------:R-:W-:-:S02]  /*0610*/  LOP3.LUT R5, R16, 0x18, RZ, 0xfc, !PT ;  /* 0x0000001810057812 */ /* 0x000fc400078efcff */
[C---:B------:R-:W-:Y:S02]  /*0620*/  LOP3.LUT R4, R16.reuse, 0x28, RZ, 0xfc, !PT ;  /* 0x0000002810047812 */ /* 0x040fe400078efcff */
[C---:B------:R-:W-:Y:S02]  /*0630*/  LOP3.LUT R5, R16.reuse, 0x24, RZ, 0xfc, !PT ;  /* 0x0000002410057812 */ /* 0x040fe400078efcff */
[C---:B------:R-:W-:Y:S02]  /*0640*/  LOP3.LUT R4, R16.reuse, 0x34, RZ, 0xfc, !PT ;  /* 0x0000003410047812 */ /* 0x040fe400078efcff */
[C---:B------:R-:W-:Y:S02]  /*0650*/  LOP3.LUT R5, R16.reuse, 0x30, RZ, 0xfc, !PT ;  /* 0x0000003010057812 */ /* 0x040fe400078efcff */
        /* <DEDUP_REMOVED lines=8> */
[C---:B------:R-:W-:Y:S02]  /*06e0*/  LOP3.LUT R4, R2.reuse, R16, RZ, 0xfc, !PT ;  /* 0x0000001002047212 */ /* 0x040fe400078efcff */
[C-C-:B------:R-:W-:Y:S02]  /*06f0*/  LOP3.LUT R5, R2.reuse, 0x8, R16.reuse, 0xfe, !PT ;  /* 0x0000000802057812 */ /* 0x140fe400078efe10 */
[C-C-:B------:R-:W-:Y:S01]  /*0700*/  LOP3.LUT R3, R2.reuse, 0xc, R16.reuse, 0xfe, !PT ;  /* 0x0000000c02037812 */ /* 0x140fe200078efe10 */
[----:B------:R-:W-:Y:S01]  /*0710*/  STL [R1+0x7a4], R4 ;  /* 0x0007a40401007387 */ /* 0x000fe20000100800 */
[----:B0-----:R-:W-:Y:S02]  /*0720*/  LOP3.LUT R6, R2, 0x18, R16, 0xfe, !PT ;  /* 0x0000001802067812 */ /* 0x001fe400078efe10 */
[C---:B------:R-:W-:Y:S01]  /*0730*/  LOP3.LUT R28, R4.reuse, 0x1d4, RZ, 0xfc, !PT ;  /* 0x000001d4041c7812 */ /* 0x040fe200078efcff */
[----:B------:R0:W-:Y:S01]  /*0740*/  STL [R1+0x9a8], R5 ;  /* 0x0009a80501007387 */ /* 0x0001e20000100800 */
[----:B------:R-:W-:-:S03]  /*0750*/  LOP3.LUT R29, R4, 0x1f4, RZ, 0xfc, !PT ;  /* 0x000001f4041d7812 */ /* 0x000fc600078efcff */
[----:B------:R1:W-:Y:S01]  /*0760*/  STL [R1+0x9bc], R3 ;  /* 0x0009bc0301007387 */ /* 0x0003e20000100800 */
[C-C-:B0-----:R-:W-:Y:S02]  /*0770*/  LOP3.LUT R5, R2.reuse, 0x10, R16.reuse, 0xfe, !PT ;  /* 0x0000001002057812 */ /* 0x141fe400078efe10 */
[----:B-1----:R-:W-:-:S03]  /*0780*/  LOP3.LUT R3, R2, 0x14, R16, 0xfe, !PT ;  /* 0x0000001402037812 */ /* 0x002fc600078efe10 */
[----:B------:R0:W-:Y:S04]  /*0790*/  STL [R1+0x9b8], R5 ;  /* 0x0009b80501007387 */ /* 0x0001e80000100800 */
[----:B------:R1:W-:Y:S04]  /*07a0*/  STL [R1+0x9b4], R3 ;  /* 0x0009b40301007387 */ /* 0x0003e80000100800 */
[----:B------:R2:W-:Y:S01]  /*07b0*/  STL [R1+0x9b0], R6 ;  /* 0x0009b00601007387 */ /* 0x0005e20000100800 */
[C-C-:B0-----:R-:W-:Y:S02]  /*07c0*/  LOP3.LUT R5, R2.reuse, 0x1c, R16.reuse, 0xfe, !PT ;  /* 0x0000001c02057812 */ /* 0x141fe400078efe10 */
[----:B-1----:R-:W-:-:S03]  /*07d0*/  LOP3.LUT R3, R2, 0x20, R16, 0xfe, !PT ;  /* 0x0000002002037812 */ /* 0x002fc600078efe10 */
[----:B------:R0:W-:Y:S01]  /*07e0*/  STL [R1+0x9ac], R5 ;  /* 0x0009ac0501007387 */ /* 0x0001e20000100800 */
[----:B--2---:R-:W-:-:S03]  /*07f0*/  LOP3.LUT R6, R2, 0x24, R16, 0xfe, !PT ;  /* 0x0000002402067812 */ /* 0x004fc600078efe10 */
        /* <DEDUP_REMOVED lines=43> */
[----:B------:R-:W-:Y:S01]  /*0ab0*/  STL [R1+0xa20], R6 ;  /* 0x000a200601007387 */ /* 0x000fe20000100800 */
[----:B0-----:R-:W-:Y:S02]  /*0ac0*/  LOP3.LUT R5, R2, 0x7c, R16, 0xfe, !PT ;  /* 0x0000007c02057812 */ /* 0x001fe400078efe10 */
[C---:B------:R-:W-:Y:S02]  /*0ad0*/  LOP3.LUT R2, R4.reuse, 0x84, RZ, 0xfc, !PT ;  /* 0x0000008404027812 */ /* 0x040fe400078efcff */
[C---:B-1----:R-:W-:Y:S01]  /*0ae0*/  LOP3.LUT R3, R4.reuse, 0x80, RZ, 0xfc, !PT ;  /* 0x0000008004037812 */ /* 0x042fe200078efcff */
[----:B------:R0:W-:Y:S04]  /*0af0*/  STL [R1+0xa24], R5 ;  /* 0x000a240501007387 */ /* 0x0001e80000100800 */
[----:B------:R1:W-:Y:S04]  /*0b00*/  STL [R1+0xa28], R3 ;  /* 0x000a280301007387 */ /* 0x0003e80000100800 */
[----:B------:R2:W-:Y:S01]  /*0b10*/  STL [R1+0xa74], R2 ;  /* 0x000a740201007387 */ /* 0x0005e20000100800 */
[----:B0-----:R-:W-:-:S02]  /*0b20*/  LOP3.LUT R5, R4, 0x88, RZ, 0xfc, !PT ;  /* 0x0000008804057812 */ /* 0x001fc400078efcff */
[----:B-1----:R-:W-:-:S03]  /*0b30*/  LOP3.LUT R3, R4, 0x8c, RZ, 0xfc, !PT ;  /* 0x0000008c04037812 */ /* 0x002fc600078efcff */
[----:B------:R0:W-:Y:S01]  /*0b40*/  STL [R1+0xa78], R5 ;  /* 0x000a780501007387 */ /* 0x0001e20000100800 */
[----:B--2---:R-:W-:-:S03]  /*0b50*/  LOP3.LUT R2, R4, 0x90, RZ, 0xfc, !PT ;  /* 0x0000009004027812 */ /* 0x004fc600078efcff */
[----:B------:R1:W-:Y:S04]  /*0b60*/  STL [R1+0xa7c], R3 ;  /* 0x000a7c0301007387 */ /* 0x0003e80000100800 */
[----:B------:R2:W-:Y:S01]  /*0b70*/  STL [R1+0xa80], R2 ;  /* 0x000a800201007387 */ /* 0x0005e20000100800 */
[C---:B0-----:R-:W-:Y:S02]  /*0b80*/  LOP3.LUT R5, R4.reuse, 0x94, RZ, 0xfc, !PT ;  /* 0x0000009404057812 */ /* 0x041fe400078efcff */
        /* <DEDUP_REMOVED lines=147> */
[----:B------:R1:W-:Y:S01]  /*14c0*/  STL [R1+0xba8], R3 ;  /* 0x000ba80301007387 */ /* 0x0003e20000100800 */
[C---:B0-----:R-:W-:Y:S02]  /*14d0*/  LOP3.LUT R5, R4.reuse, 0x1c0, RZ, 0xfc, !PT ;  /* 0x000001c004057812 */ /* 0x041fe400078efcff */
[----:B-1----:R-:W-:-:S03]  /*14e0*/  LOP3.LUT R3, R4, 0x1c4, RZ, 0xfc, !PT ;  /* 0x000001c404037812 */ /* 0x002fc600078efcff */
[----:B------:R0:W-:Y:S04]  /*14f0*/  STL [R1+0xbb0], R5 ;  /* 0x000bb00501007387 */ /* 0x0001e80000100800 */
[----:B------:R-:W-:Y:S04]  /*1500*/  STL [R1+0xbac], R2 ;  /* 0x000bac0201007387 */ /* 0x000fe80000100800 */
[----:B------:R1:W-:Y:S01]  /*1510*/  STL [R1+0xbb4], R3 ;  /* 0x000bb40301007387 */ /* 0x0003e20000100800 */
[----:B0-----:R-:W-:-:S03]  /*1520*/  LOP3.LUT R5, R4, 0x1c8, RZ, 0xfc, !PT ;  /* 0x000001c804057812 */ /* 0x001fc600078efcff */
[----:B------:R0:W-:Y:S04]  /*1530*/  STL [R1+0x9c0], R0 ;  /* 0x0009c00001007387 */ /* 0x0001e80000100800 */
[----:B------:R2:W-:Y:S01]  /*1540*/  STL [R1+0xbb8], R5 ;  /* 0x000bb80501007387 */ /* 0x0005e20000100800 */
[C---:B-1----:R-:W-:Y:S02]  /*1550*/  LOP3.LUT R3, R4.reuse, 0x1cc, RZ, 0xfc, !PT ;  /* 0x000001cc04037812 */ /* 0x042fe400078efcff */
[----:B0-----:R-:W-:-:S03]  /*1560*/  LOP3.LUT R0, R4, 0x1d0, RZ, 0xfc, !PT ;  /* 0x000001d004007812 */ /* 0x001fc600078efcff */
[----:B------:R0:W-:Y:S01]  /*1570*/  STL [R1+0xbbc], R3 ;  /* 0x000bbc0301007387 */ /* 0x0001e20000100800 */
[----:B--2---:R-:W-:-:S03]  /*1580*/  LOP3.LUT R5, R4, 0x1d8, RZ, 0xfc, !PT ;  /* 0x000001d804057812 */ /* 0x004fc600078efcff */
[----:B------:R1:W-:Y:S04]  /*1590*/  STL [R1+0xbc0], R0 ;  /* 0x000bc00001007387 */ /* 0x0003e80000100800 */
[----:B------:R2:W-:Y:S01]  /*15a0*/  STL [R1+0xbcc], R5 ;  /* 0x000bcc0501007387 */ /* 0x0005e20000100800 */
[----:B0-----:R-:W-:-:S03]  /*15b0*/  LOP3.LUT R3, R4, 0x1e0, RZ, 0xfc, !PT ;  /* 0x000001e004037812 */ /* 0x001fc600078efcff */
[----:B------:R-:W-:Y:S01]  /*15c0*/  STL [R1+0xbc4], R28 ;  /* 0x000bc41c01007387 */ /* 0x000fe20000100800 */
[C---:B-1----:R-:W-:Y:S02]  /*15d0*/  LOP3.LUT R0, R4.reuse, 0x1dc, RZ, 0xfc, !PT ;  /* 0x000001dc04007812 */ /* 0x042fe400078efcff */
[----:B--2---:R-:W-:-:S03]  /*15e0*/  LOP3.LUT R5, R4, 0x1e8, RZ, 0xfc, !PT ;  /* 0x000001e804057812 */ /* 0x004fc600078efcff */
[----:B------:R0:W-:Y:S04]  /*15f0*/  STL [R1+0xbc8], R0 ;  /* 0x000bc80001007387 */ /* 0x0001e80000100800 */
[----:B------:R1:W-:Y:S01]  /*1600*/  STL [R1+0xbd0], R3 ;  /* 0x000bd00301007387 */ /* 0x0003e20000100800 */
[C---:B0-----:R-:W-:Y:S02]  /*1610*/  LOP3.LUT R0, R4.reuse, 0x1e4, RZ, 0xfc, !PT ;  /* 0x000001e404007812 */ /* 0x041fe400078efcff */
[----:B-1----:R-:W-:-:S03]  /*1620*/  LOP3.LUT R3, R4, 0x1ec, RZ, 0xfc, !PT ;  /* 0x000001ec04037812 */ /* 0x002fc600078efcff */
[----:B------:R0:W-:Y:S04]  /*1630*/  STL [R1+0xbd4], R0 ;  /* 0x000bd40001007387 */ /* 0x0001e80000100800 */
[----:B------:R-:W-:Y:S04]  /*1640*/  STL [R1+0xbe0], R5 ;  /* 0x000be00501007387 */ /* 0x000fe80000100800 */
[----:B------:R1:W-:Y:S01]  /*1650*/  STL [R1+0xbdc], R3 ;  /* 0x000bdc0301007387 */ /* 0x0003e20000100800 */
[----:B0-----:R-:W-:-:S05]  /*1660*/  LOP3.LUT R0, R4, 0x1f0, RZ, 0xfc, !PT ;  /* 0x000001f004007812 */ /* 0x001fca00078efcff */
[----:B------:R0:W-:Y:S01]  /*1670*/  STL [R1+0xbe4], R0 ;  /* 0x000be40001007387 */ /* 0x0001e20000100800 */
[C---:B-1----:R-:W-:Y:S02]  /*1680*/  LOP3.LUT R3, R4.reuse, 0x1f8, RZ, 0xfc, !PT ;  /* 0x000001f804037812 */ /* 0x042fe400078efcff */
[----:B0-----:R-:W-:-:S05]  /*1690*/  LOP3.LUT R0, R4, 0x1fc, RZ, 0xfc, !PT ;  /* 0x000001fc04007812 */ /* 0x001fca00078efcff */
[----:B------:R0:W-:Y:S04]  /*16a0*/  STL [R1+0xa70], R0 ;  /* 0x000a700001007387 */ /* 0x0001e80000100800 */
[----:B------:R0:W-:Y:S04]  /*16b0*/  STL [R1+0xbe8], R29 ;  /* 0x000be81d01007387 */ /* 0x0001e80000100800 */
[----:B------:R0:W-:Y:S01]  /*16c0*/  STL [R1+0xbd8], R3 ;  /* 0x000bd80301007387 */ /* 0x0001e20000100800 */
[----:B---34-:R-:W-:Y:S05]  /*16d0*/  BRA.U UP0, `(.L_x_0) ;  /* 0x0000000100dc7547 */ /* 0x018fea000b800000 */
[----:B0-----:R-:W-:Y:S01]  /*16e0*/  IMAD.SHL.U32 R0, R12, 0x80, RZ ;  /* 0x000000800c007824 */ /* 0x001fe200078e00ff */
[----:B------:R-:W-:Y:S02]  /*16f0*/  CS2R R24, SRZ ;  /* 0x0000000000187805 */ /* 0x000fe4000001ff00 */
[----:B------:R-:W-:Y:S02]  /*1700*/  CS2R R26, SRZ ;  /* 0x00000000001a7805 */ /* 0x000fe4000001ff00 */
[----:B------:R-:W-:Y:S02]  /*1710*/  CS2R R20, SRZ ;  /* 0x0000000000147805 */ /* 0x000fe4000001ff00 */
[----:B------:R-:W-:Y:S01]  /*1720*/  CS2R R22, SRZ ;  /* 0x0000000000167805 */ /* 0x000fe2000001ff00 */
[----:B------:R0:W-:Y:S01]  /*1730*/  STL [R1+0xa6c], R0 ;  /* 0x000a6c0001007387 */ /* 0x0001e20000100800 */
[----:B------:R-:W-:Y:S02]  /*1740*/  CS2R R16, SRZ ;  /* 0x0000000000107805 */ /* 0x000fe4000001ff00 */
[----:B------:R-:W-:-:S02]  /*1750*/  CS2R R18, SRZ ;  /* 0x0000000000127805 */ /* 0x000fc4000001ff00 */
[----:B------:R-:W-:Y:S01]  /*1760*/  CS2R R12, SRZ ;  /* 0x00000000000c7805 */ /* 0x000fe2000001ff00 */
[----:B------:R0:W-:Y:S01]  /*1770*/  STL [R1], RZ ;  /* 0x000000ff01007387 */ /* 0x0001e20000100800 */
[----:B------:R-:W-:Y:S02]  /*1780*/  CS2R R14, SRZ ;  /* 0x00000000000e7805 */ /* 0x000fe4000001ff00 */
[----:B------:R-:W-:Y:S02]  /*1790*/  CS2R R8, SRZ ;  /* 0x0000000000087805 */ /* 0x000fe4000001ff00 */
[----:B------:R-:W-:Y:S01]  /*17a0*/  CS2R R10, SRZ ;  /* 0x00000000000a7805 */ /* 0x000fe2000001ff00 */
[----:B------:R0:W-:Y:S01]  /*17b0*/  STL [R1+0x4], RZ ;  /* 0x000004ff01007387 */ /* 0x0001e20000100800 */
[----:B------:R-:W-:Y:S02]  /*17c0*/  CS2R R4, SRZ ;  /* 0x0000000000047805 */ /* 0x000fe4000001ff00 */
[----:B------:R-:W-:Y:S01]  /*17d0*/  CS2R R6, SRZ ;  /* 0x0000000000067805 */ /* 0x000fe2000001ff00 */
[----:B------:R0:W-:Y:S04]  /*17e0*/  STL [R1+0x8], RZ ;  /* 0x000008ff01007387 */ /* 0x0001e80000100800 */
        /* <DEDUP_REMOVED lines=36> */
[----:B------:R0:W-:Y:S01]  /*1a30*/  STL [R1+0x9c], RZ ;  /* 0x00009cff01007387 */ /* 0x0001e20000100800 */
[----:B------:R-:W-:Y:S05]  /*1a40*/  BRA `(.L_x_1) ;  /* 0x000002b400c07947 */ /* 0x000fea0003800000 */
.L_x_0:
[----:B------:R-:W2:Y:S01]  /*1a50*/  LDL R6, [R1+0xbb0] ;  /* 0x000bb00001067983 */ /* 0x000ea20000100800 */
[----:B------:R-:W-:Y:S01]  /*1a60*/  IMAD.MOV.U32 R12, RZ, RZ, R28 ;  /* 0x000000ffff0c7224 */ /* 0x000fe200078e001c */
[----:B------:R-:W-:Y:S02]  /*1a70*/  IABS R28, R15 ;  /* 0x0000000f001c7213 */ /* 0x000fe40000000000 */
[----:B------:R-:W3:Y:S04]  /*1a80*/  LDL R8, [R1+0xbcc] ;  /* 0x000bcc0001087983 */ /* 0x000ee80000100800 */
[----:B------:R-:W4:Y:S04]  /*1a90*/  LDL R13, [R1+0xbb4] ;  /* 0x000bb400010d7983 */ /* 0x000f280000100800 */
[----:B------:R-:W5:Y:S04]  /*1aa0*/  LDL R18, [R1+0xbc8] ;  /* 0x000bc80001127983 */ /* 0x000f680000100800 */
[----:B------:R-:W2:Y:S04]  /*1ab0*/  LDL R17, [R1+0xbb8] ;  /* 0x000bb80001117983 */ /* 0x000ea80000100800 */
        /* <DEDUP_REMOVED lines=8> */
[----:B------:R-:W2:Y:S01]  /*1b40*/  LDL R9, [R1+0xbe4] ;  /* 0x000be40001097983 */ /* 0x000ea20000100800 */
[----:B------:R-:W-:Y:S01]  /*1b50*/  IMAD.MOV.U32 R11, RZ, RZ, R29 ;  /* 0x000000ffff0b7224 */ /* 0x000fe200078e001d */
[----:B------:R-:W1:Y:S01]  /*1b60*/  LDCU UR7, c[0x0][0x3b0] ;  /* 0x00007600ff0777ac */ /* 0x000e620008000800 */
[----:B------:R-:W-:Y:S01]  /*1b70*/  IMAD.MOV.U32 R24, RZ, RZ, R3 ;  /* 0x000000ffff187224 */ /* 0x000fe200078e0003 */
[----:B------:R0:W-:Y:S01]  /*1b80*/  STL [R1+0xd88], R15 ;  /* 0x000d880f01007387 */ /* 0x0001e20000100800 */
[----:B------:R-:W-:Y:S01]  /*1b90*/  IMAD.MOV.U32 R10, RZ, RZ, R2 ;  /* 0x000000ffff0a7224 */ /* 0x000fe200078e0002 */
[----:B------:R-:W1:Y:S01]  /*1ba0*/  LDCU UR16, c[0x0][0x3a4] ;  /* 0x00007480ff1077ac */ /* 0x000e620008000800 */
[----:B------:R-:W-:Y:S01]  /*1bb0*/  IMAD.MOV.U32 R4, RZ, RZ, RZ ;  /* 0x000000ffff047224 */ /* 0x000fe200078e00ff */
[----:B------:R-:W1:Y:S01]  /*1bc0*/  LDCU.128 UR8, c[0x0][0x380] ;  /* 0x00007000ff0877ac */ /* 0x000e620008000c00 */
[----:B0-----:R-:W2:Y:S01]  /*1bd0*/  LDL R15, [R1+0x7a4] ;  /* 0x0007a400010f7983 */ /* 0x001ea20000100800 */
[----:B------:R-:W-:Y:S01]  /*1be0*/  IABS R29, R14 ;  /* 0x0000000e001d7213 */ /* 0x000fe20000000000 */
[----:B------:R-:W0:Y:S01]  /*1bf0*/  I2F.RP R2, R28 ;  /* 0x0000001c00027306 */ /* 0x000e220000209400 */
[----:B------:R-:W0:Y:S01]  /*1c00*/  LDCU UR15, c[0x0][0x3a8] ;  /* 0x00007500ff0f77ac */ /* 0x000e220008000800 */
[----:B------:R1:W-:Y:S01]  /*1c10*/  STL [R1+0xd8c], R14 ;  /* 0x000d8c0e01007387 */ /* 0x0003e20000100800 */
[----:B------:R-:W0:Y:S01]  /*1c20*/  LDCU UR17, c[0x0][0x3a8] ;  /* 0x00007500ff1177ac */ /* 0x000e220008000800 */
[----:B------:R-:W0:Y:S01]  /*1c30*/  LDCU UR18, c[0x0][0x3a8] ;  /* 0x00007500ff1277ac */ /* 0x000e220008000800 */
[----:B-1----:R-:W-:Y:S01]  /*1c40*/  IMAD.MOV.U32 R14, RZ, RZ, R0 ;  /* 0x000000ffff0e7224 */ /* 0x002fe200078e0000 */
[----:B------:R-:W1:Y:S02]  /*1c50*/  LDCU UR19, c[0x0][0x3a8] ;  /* 0x00007500ff1377ac */ /* 0x000e640008000800 */
[----:B------:R-:W1:Y:S01]  /*1c60*/  I2F.RP R0, R29 ;  /* 0x0000001d00007306 */ /* 0x000e620000209400 */
[----:B------:R-:W2:Y:S01]  /*1c70*/  LDCU UR21, c[0x0][0x3a8] ;  /* 0x00007500ff1577ac */ /* 0x000ea20008000800 */
[----:B------:R-:W2:Y:S06]  /*1c80*/  LDCU UR23, c[0x0][0x3a8] ;  /* 0x00007500ff1777ac */ /* 0x000eac0008000800 */
[----:B0-----:R-:W0:Y:S01]  /*1c90*/  MUFU.RCP R2, R2 ;  /* 0x0000000200027308 */ /* 0x001e220000001000 */
[----:B------:R-:W2:Y:S01]  /*1ca0*/  LDCU UR20, c[0x0][0x3a8] ;  /* 0x00007500ff1477ac */ /* 0x000ea20008000800 */
[----:B------:R-:W2:Y:S06]  /*1cb0*/  LDCU UR24, c[0x0][0x3a8] ;  /* 0x00007500ff1877ac */ /* 0x000eac0008000800 */
[----:B-1----:R-:W1:Y:S01]  /*1cc0*/  MUFU.RCP R0, R0 ;  /* 0x0000000000007308 */ /* 0x002e620000001000 */
[----:B------:R-:W2:Y:S01]  /*1cd0*/  LDCU UR22, c[0x0][0x3a8] ;  /* 0x00007500ff1677ac */ /* 0x000ea20008000800 */
[----:B------:R-:W2:Y:S01]  /*1ce0*/  LDCU UR25, c[0x0][0x3a8] ;  /* 0x00007500ff1977ac */ /* 0x000ea20008000800 */
[----:B0-----:R-:W-:Y:S01]  /*1cf0*/  VIADD R2, R2, 0xffffffe ;  /* 0x0ffffffe02027836 */ /* 0x001fe20000000000 */
[----:B------:R-:W0:Y:S04]  /*1d00*/  LDCU UR26, c[0x0][0x3a8] ;  /* 0x00007500ff1a77ac */ /* 0x000e280008000800 */
[----:B------:R-:W0:Y:S01]  /*1d10*/  F2I.FTZ.U32.TRUNC.NTZ R5, R2 ;  /* 0x0000000200057305 */ /* 0x000e22000021f000 */
[----:B------:R-:W2:Y:S01]  /*1d20*/  LDCU UR27, c[0x0][0x3a8] ;  /* 0x00007500ff1b77ac */ /* 0x000ea20008000800 */
[----:B-1----:R-:W-:Y:S01]  /*1d30*/  VIADD R0, R0, 0xffffffe ;  /* 0x0ffffffe00007836 */ /* 0x002fe20000000000 */
[----:B------:R-:W1:Y:S05]  /*1d40*/  LDCU UR28, c[0x0][0x3a8] ;  /* 0x00007500ff1c77ac */ /* 0x000e6a0008000800 */
[----:B------:R-:W1:Y:S01]  /*1d50*/  F2I.FTZ.U32.TRUNC.NTZ R3, R0 ;  /* 0x0000000000037305 */ /* 0x000e62000021f000 */
[----:B------:R-:W2:Y:S01]  /*1d60*/  LDCU UR29, c[0x0][0x3a8] ;  /* 0x00007500ff1d77ac */ /* 0x000ea20008000800 */
[----:B------:R-:W2:Y:S01]  /*1d70*/  LDCU UR30, c[0x0][0x3a8] ;  /* 0x00007500ff1e77ac */ /* 0x000ea20008000800 */
[----:B0-----:R-:W-:Y:S01]  /*1d80*/  IMAD.MOV R23, RZ, RZ, -R5 ;  /* 0x000000ffff177224 */ /* 0x001fe200078e0a05 */
[----:B------:R-:W0:Y:S03]  /*1d90*/  LDCU UR31, c[0x0][0x3a8] ;  /* 0x00007500ff1f77ac */ /* 0x000e260008000800 */
[----:B------:R-:W-:Y:S01]  /*1da0*/  IMAD R23, R23, R28, RZ ;  /* 0x0000001c17177224 */ /* 0x000fe200078e02ff */
[----:B------:R-:W0:Y:S01]  /*1db0*/  LDCU UR32, c[0x0][0x3a8] ;  /* 0x00007500ff2077ac */ /* 0x000e220008000800 */
[----:B-1----:R-:W-:Y:S01]  /*1dc0*/  IMAD.MOV R7, RZ, RZ, -R3 ;  /* 0x000000ffff077224 */ /* 0x002fe200078e0a03 */
[----:B------:R-:W1:Y:S01]  /*1dd0*/  LDCU UR6, c[0x0][0x3ac] ;  /* 0x00007580ff0677ac */ /* 0x000e620008000800 */
[----:B------:R-:W0:Y:S01]  /*1de0*/  LDCU UR33, c[0x0][0x3a8] ;  /* 0x00007500ff2177ac */ /* 0x000e220008000800 */
[----:B------:R-:W0:Y:S01]  /*1df0*/  LDCU UR34, c[0x0][0x3a8] ;  /* 0x00007500ff2277ac */ /* 0x000e220008000800 */
[----:B------:R-:W0:Y:S01]  /*1e00*/  LDCU UR35, c[0x0][0x3a8] ;  /* 0x00007500ff2377ac */ /* 0x000e220008000800 */
[----:B------:R-:W0:Y:S01]  /*1e10*/  LDCU UR36, c[0x0][0x3a8] ;  /* 0x00007500ff2477ac */ /* 0x000e220008000800 */
[----:B------:R-:W0:Y:S01]  /*1e20*/  LDCU UR37, c[0x0][0x3a8] ;  /* 0x00007500ff2577ac */ /* 0x000e220008000800 */
[----:B------:R-:W0:Y:S01]  /*1e30*/  LDCU UR38, c[0x0][0x3a8] ;  /* 0x00007500ff2677ac */ /* 0x000e220008000800 */
[----:B------:R-:W0:Y:S01]  /*1e40*/  LDCU UR39, c[0x0][0x3a8] ;  /* 0x00007500ff2777ac */ /* 0x000e220008000800 */
[----:B--2---:R-:W-:Y:S01]  /*1e50*/  IABS R0, R15 ;  /* 0x0000000f00007213 */ /* 0x004fe20000000000 */
[----:B------:R2:W-:Y:S04]  /*1e60*/  STL [R1+0xd90], R15 ;  /* 0x000d900f01007387 */ /* 0x0005e80000100800 */
[----:B--2---:R-:W2:Y:S01]  /*1e70*/  LDL R15, [R1+0x9c0] ;  /* 0x0009c000010f7983 */ /* 0x004ea20000100800 */
[----:B------:R-:W-:Y:S01]  /*1e80*/  IMAD R7, R7, R29, RZ ;  /* 0x0000001d07077224 */ /* 0x000fe200078e02ff */
[----:B------:R-:W-:Y:S01]  /*1e90*/  IABS R11, R11 ;  /* 0x0000000b000b7213 */ /* 0x000fe20000000000 */
[----:B------:R-:W-:Y:S01]  /*1ea0*/  IMAD.MOV.U32 R2, RZ, RZ, RZ ;  /* 0x000000ffff027224 */ /* 0x000fe200078e00ff */
[----:B------:R-:W-:Y:S01]  /*1eb0*/  IABS R9, R9 ;  /* 0x0000000900097213 */ /* 0x000fe20000000000 */
[----:B------:R-:W-:Y:S01]  /*1ec0*/  IMAD.HI.U32 R23, R5, R23, R4 ;  /* 0x0000001705177227 */ /* 0x000fe200078e0004 */
[----:B------:R-:W-:-:S03]  /*1ed0*/  IABS R5, R14 ;  /* 0x0000000e00057213 */ /* 0x000fc60000000000 */
[----:B------:R-:W-:Y:S01]  /*1ee0*/  IMAD.HI.U32 R7, R3, R7, R2 ;  /* 0x0000000703077227 */ /* 0x000fe200078e0002 */
[----:B------:R-:W-:-:S03]  /*1ef0*/  IABS R3, R24 ;  /* 0x0000001800037213 */ /* 0x000fc60000000000 */
[----:B------:R-:W-:Y:S02]  /*1f00*/  IMAD.MOV.U32 R14, RZ, RZ, R25 ;  /* 0x000000ffff0e7224 */ /* 0x000fe400078e0019 */
[----:B------:R-:W-:Y:S02]  /*1f10*/  IMAD.MOV.U32 R25, RZ, RZ, R27 ;  /* 0x000000ffff197224 */ /* 0x000fe400078e001b */
[----:B-----5:R-:W-:Y:S02]  /*1f20*/  IMAD.MOV.U32 R27, RZ, RZ, R18 ;  /* 0x000000ffff1b7224 */ /* 0x020fe400078e0012 */
[----:B------:R-:W-:Y:S02]  /*1f30*/  IMAD.MOV.U32 R18, RZ, RZ, R6 ;  /* 0x000000ffff127224 */ /* 0x000fe400078e0006 */
[----:B------:R-:W-:Y:S02]  /*1f40*/  IMAD.MOV.U32 R2, RZ, RZ, R0 ;  /* 0x000000ffff027224 */ /* 0x000fe400078e0000 */
[----:B------:R-:W-:-:S04]  /*1f50*/  IMAD.HI.U32 R6, R23, R5, RZ ;  /* 0x0000000517067227 */ /* 0x000fc800078e00ff */
[----:B------:R-:W-:Y:S02]  /*1f60*/  IMAD.MOV R6, RZ, RZ, -R6 ;  /* 0x000000ffff067224 */ /* 0x000fe400078e0a06 */
[----:B------:R-:W-:Y:S02]  /*1f70*/  IMAD.MOV.U32 R24, RZ, RZ, R26 ;  /* 0x000000ffff187224 */ /* 0x000fe400078e001a */
[----:B------:R-:W-:Y:S02]  /*1f80*/  IMAD.MOV.U32 R26, RZ, RZ, R21 ;  /* 0x000000ffff1a7224 */ /* 0x000fe400078e0015 */
[----:B------:R-:W-:Y:S02]  /*1f90*/  IMAD.MOV.U32 R21, RZ, RZ, R22 ;  /* 0x000000ffff157224 */ /* 0x000fe400078e0016 */
[----:B------:R-:W-:Y:S02]  /*1fa0*/  IMAD.MOV.U32 R22, RZ, RZ, R16 ;  /* 0x000000ffff167224 */ /* 0x000fe400078e0010 */
[----:B------:R-:W-:-:S02]  /*1fb0*/  IMAD R5, R28, R6, R5 ;  /* 0x000000061c057224 */ /* 0x000fc400078e0205 */
[----:B------:R-:W-:Y:S02]  /*1fc0*/  IMAD.MOV.U32 R16, RZ, RZ, R17 ;  /* 0x000000ffff107224 */ /* 0x000fe400078e0011 */
[----:B---3--:R-:W-:Y:S01]  /*1fd0*/  IMAD.MOV.U32 R17, RZ, RZ, R8 ;  /* 0x000000ffff117224 */ /* 0x008fe200078e0008 */
[----:B------:R3:W-:Y:S01]  /*1fe0*/  STL [R1+0x90], R5 ;  /* 0x0000900501007387 */ /* 0x0007e20000100800 */
[----:B------:R-:W-:-:S04]  /*1ff0*/  IMAD.HI.U32 R8, R23, R2, RZ ;  /* 0x0000000217087227 */ /* 0x000fc800078e00ff */
[----:B------:R-:W-:-:S04]  /*2000*/  IMAD.MOV R8, RZ, RZ, -R8 ;  /* 0x000000ffff087224 */ /* 0x000fc800078e0a08 */
[----:B------:R-:W-:Y:S01]  /*2010*/  IMAD R2, R28, R8, R2 ;  /* 0x000000081c027224 */ /* 0x000fe200078e0202 */
[----:B---3--:R-:W-:Y:S01]  /*2020*/  IABS R5, R24 ;  /* 0x0000001800057213 */ /* 0x008fe20000000000 */
[----:B------:R-:W-:Y:S02]  /*2030*/  IMAD.MOV.U32 R24, RZ, RZ, R26 ;  /* 0x000000ffff187224 */ /* 0x000fe400078e001a */
[----:B------:R-:W-:Y:S02]  /*2040*/  IMAD.MOV.U32 R26, RZ, RZ, R17 ;  /* 0x000000ffff1a7224 */ /* 0x000fe400078e0011 */
[----:B------:R-:W-:Y:S02]  /*2050*/  IMAD.MOV.U32 R17, RZ, RZ, R18 ;  /* 0x000000ffff117224 */ /* 0x000fe400078e0012 */
[----:B------:R-:W-:Y:S02]  /*2060*/  IMAD.MOV.U32 R18, RZ, RZ, R10 ;  /* 0x000000ffff127224 */ /* 0x000fe400078e000a */
[----:B------:R-:W-:-:S04]  /*2070*/  IMAD.HI.U32 R10, R23, R9, RZ ;  /* 0x00000009170a7227 */ /* 0x000fc800078e00ff */
[----:B------:R-:W-:-:S04]  /*2080*/  IMAD.HI.U32 R6, R23, R5, RZ ;  /* 0x0000000517067227 */ /* 0x000fc800078e00ff */
[----:B------:R-:W-:Y:S02]  /*2090*/  IMAD.MOV R10, RZ, RZ, -R10 ;  /* 0x000000ffff0a7224 */ /* 0x000fe400078e0a0a */
[----:B------:R-:W-:Y:S02]  /*20a0*/  IMAD.MOV R6, RZ, RZ, -R6 ;  /* 0x000000ffff067224 */ /* 0x000fe400078e0a06 */
[C---:B------:R-:W-:Y:S02]  /*20b0*/  IMAD R9, R28.reuse, R10, R9 ;  /* 0x0000000a1c097224 */ /* 0x040fe400078e0209 */
[----:B------:R-:W-:Y:S01]  /*20c0*/  IMAD R5, R28, R6, R5 ;  /* 0x000000061c057224 */ /* 0x000fe200078e0205 */
[----:B--2---:R-:W-:-:S05]  /*20d0*/  IABS R4, R15 ;  /* 0x0000000f00047213 */ /* 0x004fca0000000000 */
[----:B------:R-:W-:Y:S02]  /*20e0*/  IMAD.MOV.U32 R0, RZ, RZ, R4 ;  /* 0x000000ffff007224 */ /* 0x000fe400078e0004 */
[----:B------:R-:W-:-:S04]  /*20f0*/  IMAD.HI.U32 R4, R23, R3, RZ ;  /* 0x0000000317047227 */ /* 0x000fc800078e00ff */
[----:B------:R-:W-:Y:S02]  /*2100*/  IMAD.MOV R4, RZ, RZ, -R4 ;  /* 0x000000ffff047224 */ /* 0x000fe400078e0a04 */
[----:B------:R-:W-:-:S04]  /*2110*/  IMAD.HI.U32 R7, R7, R0, RZ ;  /* 0x0000000007077227 */ /* 0x000fc800078e00ff */
[----:B------:R-:W-:Y:S02]  /*2120*/  IMAD R3, R28, R4, R3 ;  /* 0x000000041c037224 */ /* 0x000fe400078e0203 */
[----:B------:R-:W-:-:S03]  /*2130*/  IMAD.MOV R7, RZ, RZ, -R7 ;  /* 0x000000ffff077224 */ /* 0x000fc600078e0a07 */
[----:B------:R2:W-:Y:S01]  /*2140*/  STL [R1+0x8c], R3 ;  /* 0x00008c0301007387 */ /* 0x0005e20000100800 */
[----:B------:R-:W-:Y:S01]  /*2150*/  IMAD R0, R29, R7, R0 ;  /* 0x000000071d007224 */ /* 0x000fe200078e0200 */
[----:B------:R-:W-:-:S05]  /*2160*/  IABS R7, R14 ;  /* 0x0000000e00077213 */ /* 0x000fca0000000000 */
[----:B------:R-:W-:Y:S01]  /*2170*/  IMAD.HI.U32 R8, R23, R7, RZ ;  /* 0x0000000717087227 */ /* 0x000fe200078e00ff */
[----:B--2---:R-:W-:-:S03]  /*2180*/  IABS R3, R25 ;  /* 0x0000001900037213 */ /* 0x004fc60000000000 */
[----:B------:R-:W-:Y:S02]  /*2190*/  IMAD.MOV.U32 R25, RZ, RZ, R27 ;  /* 0x000000ffff197224 */ /* 0x000fe400078e001b */
[----:B------:R-:W-:Y:S02]  /*21a0*/  IMAD.MOV.U32 R27, RZ, RZ, R12 ;  /* 0x000000ffff1b7224 */ /* 0x000fe400078e000c */
[----:B------:R-:W-:-:S04]  /*21b0*/  IMAD.HI.U32 R12, R23, R11, RZ ;  /* 0x0000000b170c7227 */ /* 0x000fc800078e00ff */
[----:B------:R-:W-:-:S04]  /*21c0*/  IMAD.HI.U32 R4, R23, R3, RZ ;  /* 0x0000000317047227 */ /* 0x000fc800078e00ff */
[----:B------:R-:W-:Y:S02]  /*21d0*/  IMAD.MOV R12, RZ, RZ, -R12 ;  /* 0x000000ffff0c7224 */ /* 0x000fe400078e0a0c */
[----:B------:R-:W-:Y:S02]  /*21e0*/  IMAD.MOV R8, RZ, RZ, -R8 ;  /* 0x000000ffff087224 */ /* 0x000fe400078e0a08 */
[----:B------:R-:W-:Y:S02]  /*21f0*/  IMAD.MOV R4, RZ, RZ, -R4 ;  /* 0x000000ffff047224 */ /* 0x000fe400078e0a04 */
[C---:B------:R-:W-:Y:S02]  /*2200*/  IMAD R11, R28.reuse, R12, R11 ;  /* 0x0000000c1c0b7224 */ /* 0x040fe400078e020b */
[C---:B------:R-:W-:Y:S02]  /*2210*/  IMAD R7, R28.reuse, R8, R7 ;  /* 0x000000081c077224 */ /* 0x040fe400078e0207 */
[----:B------:R-:W-:Y:S01]  /*2220*/  IMAD R3, R28, R4, R3 ;  /* 0x000000041c037224 */ /* 0x000fe200078e0203 */
[----:B------:R2:W-:Y:S04]  /*2230*/  STL [R1+0x88], R11 ;  /* 0x0000880b01007387 */ /* 0x0005e80000100800 */
[----:B------:R3:W-:Y:S04]  /*2240*/  STL [R1+0x84], R9 ;  /* 0x0000840901007387 */ /* 0x0007e80000100800 */
[----:B------:R5:W-:Y:S01]  /*2250*/  STL [R1+0x80], R7 ;  /* 0x0000800701007387 */ /* 0x000be20000100800 */
[----:B--2---:R-:W-:-:S03]  /*2260*/  IABS R11, R24 ;  /* 0x00000018000b7213 */ /* 0x004fc60000000000 */
[----:B------:R2:W-:Y:S01]  /*2270*/  STL [R1+0x7c], R5 ;  /* 0x00007c0501007387 */ /* 0x0005e20000100800 */
[----:B---3--:R-:W-:Y:S01]  /*2280*/  IABS R9, R25 ;  /* 0x0000001900097213 */ /* 0x008fe20000000000 */
[C---:B------:R-:W-:Y:S02]  /*2290*/  IMAD.HI.U32 R12, R23.reuse, R11, RZ ;  /* 0x0000000b170c7227 */ /* 0x040fe400078e00ff */
[----:B------:R3:W-:Y:S01]  /*22a0*/  STL [R1+0x78], R3 ;  /* 0x0000780301007387 */ /* 0x0007e20000100800 */
[----:B-----5:R-:W-:Y:S01]  /*22b0*/  IABS R7, R26 ;  /* 0x0000001a00077213 */ /* 0x020fe20000000000 */
[----:B------:R-:W-:Y:S01]  /*22c0*/  IMAD.HI.U32 R10, R23, R9, RZ ;  /* 0x00000009170a7227 */ /* 0x000fe200078e00ff */
[----:B--2---:R-:W-:-:S03]  /*22d0*/  IABS R5, R27 ;  /* 0x0000001b00057213 */ /* 0x004fc60000000000 */
[----:B------:R-:W-:Y:S01]  /*22e0*/  IMAD.HI.U32 R8, R23, R7, RZ ;  /* 0x0000000717087227 */ /* 0x000fe200078e00ff */
[----:B---3--:R-:W-:-:S03]  /*22f0*/  IABS R3, R20 ;  /* 0x0000001400037213 */ /* 0x008fc60000000000 */
[----:B------:R-:W-:-:S04]  /*2300*/  IMAD.HI.U32 R6, R23, R5, RZ ;  /* 0x0000000517067227 */ /* 0x000fc800078e00ff */
[----:B------:R-:W-:-:S04]  /*2310*/  IMAD.HI.U32 R4, R23, R3, RZ ;  /* 0x0000000317047227 */ /* 0x000fc800078e00ff */
[----:B------:R-:W-:Y:S02]  /*2320*/  IMAD.MOV R12, RZ, RZ, -R12 ;  /* 0x000000ffff0c7224 */ /* 0x000fe400078e0a0c */
[----:B------:R-:W-:Y:S02]  /*2330*/  IMAD.MOV R10, RZ, RZ, -R10 ;  /* 0x000000ffff0a7224 */ /* 0x000fe400078e0a0a */
[----:B------:R-:W-:Y:S02]  /*2340*/  IMAD.MOV R8, RZ, RZ, -R8 ;  /* 0x000000ffff087224 */ /* 0x000fe400078e0a08 */
[----:B------:R-:W-:Y:S02]  /*2350*/  IMAD.MOV R6, RZ, RZ, -R6 ;  /* 0x000000ffff067224 */ /* 0x000fe400078e0a06 */
[----:B------:R-:W-:Y:S02]  /*2360*/  IMAD.MOV R4, RZ, RZ, -R4 ;  /* 0x000000ffff047224 */ /* 0x000fe400078e0a04 */
[----:B------:R-:W-:-:S02]  /*2370*/  IMAD R11, R28, R12, R11 ;  /* 0x0000000c1c0b7224 */ /* 0x000fc400078e020b */
[C---:B------:R-:W-:Y:S02]  /*2380*/  IMAD R9, R28.reuse, R10, R9 ;  /* 0x0000000a1c097224 */ /* 0x040fe400078e0209 */
[C---:B------:R-:W-:Y:S01]  /*2390*/  IMAD R7, R28.reuse, R8, R7 ;  /* 0x000000081c077224 */ /* 0x040fe200078e0207 */
[----:B------:R2:W-:Y:S01]  /*23a0*/  STL [R1+0x74], R11 ;  /* 0x0000740b01007387 */ /* 0x0005e20000100800 */
[C---:B------:R-:W-:Y:S02]  /*23b0*/  IMAD R5, R28.reuse, R6, R5 ;  /* 0x000000061c057224 */ /* 0x040fe400078e0205 */
[----:B------:R-:W-:Y:S01]  /*23c0*/  IMAD R3, R28, R4, R3 ;  /* 0x000000041c037224 */ /* 0x000fe200078e0203 */
[----:B------:R3:W-:Y:S04]  /*23d0*/  STL [R1+0x70], R9 ;  /* 0x0000700901007387 */ /* 0x0007e80000100800 */
[----:B------:R4:W-:Y:S01]  /*23e0*/  STL [R1+0x6c], R7 ;  /* 0x00006c0701007387 */ /* 0x0009e20000100800 */
[----:B--2---:R-:W-:-:S03]  /*23f0*/  IABS R11, R21 ;  /* 0x00000015000b7213 */ /* 0x004fc60000000000 */
[----:B------:R2:W-:Y:S01]  /*2400*/  STL [R1+0x178], R5 ;  /* 0x0001780501007387 */ /* 0x0005e20000100800 */
[----:B---3--:R-:W-:-:S03]  /*2410*/  IABS R9, R16 ;  /* 0x0000001000097213 */ /* 0x008fc60000000000 */
[----:B------:R3:W-:Y:S04]  /*2420*/  STL [R1+0x190], R3 ;  /* 0x0001900301007387 */ /* 0x0007e80000100800 */
[----:B------:R-:W5:Y:S01]  /*2430*/  LDL R16, [R1+0xba0] ;  /* 0x000ba00001107983 */ /* 0x000f620000100800 */
[----:B----4-:R-:W-:-:S03]  /*2440*/  IABS R7, R13 ;  /* 0x0000000d00077213 */ /* 0x010fc60000000000 */
[----:B------:R-:W4:Y:S01]  /*2450*/  LDL R13, [R1+0xb9c] ;  /* 0x000b9c00010d7983 */ /* 0x000f220000100800 */
[----:B--2---:R-:W-:Y:S01]  /*2460*/  IABS R5, R17 ;  /* 0x0000001100057213 */ /* 0x004fe20000000000 */
[C---:B------:R-:W-:Y:S01]  /*2470*/  IMAD.HI.U32 R12, R23.reuse, R11, RZ ;  /* 0x0000000b170c7227 */ /* 0x040fe200078e00ff */
[----:B---3--:R-:W-:Y:S01]  /*2480*/  IABS R3, R18 ;  /* 0x0000001200037213 */ /* 0x008fe20000000000 */
[----:B------:R-:W2:Y:S02]  /*2490*/  LDL R17, [R1+0xb98] ;  /* 0x000b980001117983 */ /* 0x000ea40000100800 */
[----:B------:R-:W-:-:S04]  /*24a0*/  IMAD.HI.U32 R10, R23, R9, RZ ;  /* 0x00000009170a7227 */ /* 0x000fc800078e00ff */
[----:B------:R-:W-:-:S04]  /*24b0*/  IMAD.HI.U32 R8, R23, R7, RZ ;  /* 0x0000000717087227 */ /* 0x000fc800078e00ff */
[----:B------:R-:W-:-:S04]  /*24c0*/  IMAD.HI.U32 R6, R23, R5, RZ ;  /* 0x0000000517067227 */ /* 0x000fc800078e00ff */
[----:B------:R-:W-:Y:S02]  /*24d0*/  IMAD.MOV R12, RZ, RZ, -R12 ;  /* 0x000000ffff0c7224 */ /* 0x000fe400078e0a0c */
[----:B------:R-:W-:-:S04]  /*24e0*/  IMAD.HI.U32 R4, R23, R3, RZ ;  /* 0x0000000317047227 */ /* 0x000fc800078e00ff */
[----:B------:R-:W-:Y:S02]  /*24f0*/  IMAD.MOV R10, RZ, RZ, -R10 ;  /* 0x000000ffff0a7224 */ /* 0x000fe400078e0a0a */
[----:B------:R-:W-:Y:S02]  /*2500*/  IMAD.MOV R8, RZ, RZ, -R8 ;  /* 0x000000ffff087224 */ /* 0x000fe400078e0a08 */
[----:B------:R-:W-:Y:S02]  /*2510*/  IMAD.MOV R6, RZ, RZ, -R6 ;  /* 0x000000ffff067224 */ /* 0x000fe400078e0a06 */
[C---:B------:R-:W-:Y:S02]  /*2520*/  IMAD R11, R28.reuse, R12, R11 ;  /* 0x0000000c1c0b7224 */ /* 0x040fe400078e020b */
[----:B------:R-:W-:Y:S02]  /*2530*/  IMAD.MOV R4, RZ, RZ, -R4 ;  /* 0x000000ffff047224 */ /* 0x000fe400078e0a04 */
[C---:B------:R-:W-:Y:S01]  /*2540*/  IMAD R9, R28.reuse, R10, R9 ;  /* 0x0000000a1c097224 */ /* 0x040fe200078e0209 */
[----:B------:R3:W-:Y:S01]  /*2550*/  STL [R1+0x164], R11 ;  /* 0x0001640b01007387 */ /* 0x0007e20000100800 */
[----:B------:R-:W-:-:S02]  /*2560*/  IMAD R7, R28, R8, R7 ;  /* 0x000000081c077224 */ /* 0x000fc400078e0207 */
[C---:B------:R-:W-:Y:S01]  /*2570*/  IMAD R5, R28.reuse, R6, R5 ;  /* 0x000000061c057224 */ /* 0x040fe200078e0205 */
[----:B------:R0:W-:Y:S01]  /*2580*/  STL [R1+0x168], R9 ;  /* 0x0001680901007387 */ /* 0x0001e20000100800 */
[----:B------:R-:W-:-:S03]  /*2590*/  IMAD R3, R28, R4, R3 ;  /* 0x000000041c037224 */ /* 0x000fc600078e0203 */
[----:B------:R5:W-:Y:S01]  /*25a0*/  STL [R1+0x16c], R7 ;  /* 0x00016c0701007387 */ /* 0x000be20000100800 */
[----:B---3--:R-:W-:-:S03]  /*25b0*/  IABS R11, R19 ;  /* 0x00000013000b7213 */ /* 0x008fc60000000000 */
[----:B------:R-:W3:Y:S04]  /*25c0*/  LDL R18, [R1+0xb94] ;  /* 0x000b940001127983 */ /* 0x000ee80000100800 */
[----:B------:R4:W-:Y:S04]  /*25d0*/  STL [R1+0x170], R5 ;  /* 0x0001700501007387 */ /* 0x0009e80000100800 */
[----:B------:R2:W-:Y:S04]  /*25e0*/  STL [R1+0x174], R3 ;  /* 0x0001740301007387 */ /* 0x0005e80000100800 */
[----:B------:R-:W3:Y:S01]  /*25f0*/  LDL R19, [R1+0xb90] ;  /* 0x000b900001137983 */ /* 0x000ee20000100800 */
[----:B0-----:R-:W-:-:S03]  /*2600*/  IABS R9, R22 ;  /* 0x0000001600097213 */ /* 0x001fc60000000000 */
[----:B------:R-:W3:Y:S01]  /*2610*/  LDL R22, [R1+0xb8c] ;  /* 0x000b8c0001167983 */ /* 0x000ee20000100800 */
[----:B-----5:R-:W-:-:S03]  /*2620*/  IABS R7, R16 ;  /* 0x0000001000077213 */ /* 0x020fc60000000000 */
[----:B------:R-:W5:Y:S01]  /*2630*/  LDL R16, [R1+0xb88] ;  /* 0x000b880001107983 */ /* 0x000f620000100800 */
[----:B----4-:R-:W-:-:S03]  /*2640*/  IABS R5, R13 ;  /* 0x0000000d00057213 */ /* 0x010fc60000000000 */
[----:B------:R-:W4:Y:S01]  /*2650*/  LDL R13, [R1+0xb84] ;  /* 0x000b8400010d7983 */ /* 0x000f220000100800 */
[----:B------:R-:W-:Y:S01]  /*2660*/  IMAD.HI.U32 R12, R23, R11, RZ ;  /* 0x0000000b170c7227 */ /* 0x000fe200078e00ff */
[----:B--2---:R-:W-:-:S03]  /*2670*/  IABS R3, R17 ;  /* 0x0000001100037213 */ /* 0x004fc60000000000 */
        /* <DEDUP_REMOVED lines=8> */
[----:B------:R3:W-:Y:S01]  /*2700*/  STL [R1+0x150], R11 ;  /* 0x0001500b01007387 */ /* 0x0007e20000100800 */
[----:B------:R-:W-:-:S03]  /*2710*/  IMAD.HI.U32 R6, R23, R5, RZ ;  /* 0x0000000517067227 */ /* 0x000fc600078e00ff */
[----:B------:R0:W-:Y:S01]  /*2720*/  STL [R1+0x154], R9 ;  /* 0x0001540901007387 */ /* 0x0001e20000100800 */
[----:B------:R-:W-:-:S03]  /*2730*/  IMAD.HI.U32 R4, R23, R3, RZ ;  /* 0x0000000317047227 */ /* 0x000fc600078e00ff */
[----:B------:R2:W-:Y:S01]  /*2740*/  STL [R1+0x158], R7 ;  /* 0x0001580701007387 */ /* 0x0005e20000100800 */
[----:B------:R-:W-:Y:S02]  /*2750*/  IMAD.MOV R6, RZ, RZ, -R6 ;  /* 0x000000ffff067224 */ /* 0x000fe400078e0a06 */
[----:B------:R-:W-:Y:S01]  /*2760*/  IMAD.MOV R4, RZ, RZ, -R4 ;  /* 0x000000ffff047224 */ /* 0x000fe200078e0a04 */
[----:B------:R-:W4:Y:S01]  /*2770*/  LDL R17, [R1+0xb80] ;  /* 0x000b800001117983 */ /* 0x000f220000100800 */
[C---:B------:R-:W-:Y:S02]  /*2780*/  IMAD R5, R28.reuse, R6, R5 ;  /* 0x000000061c057224 */ /* 0x040fe400078e0205 */
[----:B------:R-:W-:-:S03]  /*2790*/  IMAD R3, R28, R4, R3 ;  /* 0x000000041c037224 */ /* 0x000fc600078e0203 */
[----:B------:R5:W-:Y:S01]  /*27a0*/  STL [R1+0x15c], R5 ;  /* 0x00015c0501007387 */ /* 0x000be20000100800 */
[----:B---3--:R-:W-:-:S03]  /*27b0*/  IABS R11, R18 ;  /* 0x00000012000b7213 */ /* 0x008fc60000000000 */
[----:B------:R4:W-:Y:S04]  /*27c0*/  STL [R1+0x160], R3 ;  /* 0x0001600301007387 */ /* 0x0009e80000100800 */
[----:B------:R-:W3:Y:S01]  /*27d0*/  LDL R18, [R1+0xb7c] ;  /* 0x000b7c0001127983 */ /* 0x000ee20000100800 */
[----:B0-----:R-:W-:-:S03]  /*27e0*/  IABS R9, R19 ;  /* 0x0000001300097213 */ /* 0x001fc60000000000 */
[----:B------:R-:W3:Y:S01]  /*27f0*/  LDL R19, [R1+0xb78] ;  /* 0x000b780001137983 */ /* 0x000ee20000100800 */
[----:B--2---:R-:W-:-:S03]  /*2800*/  IABS R7, R22 ;  /* 0x0000001600077213 */ /* 0x004fc60000000000 */
[----:B------:R-:W2:Y:S01]  /*2810*/  LDL R22, [R1+0xb74] ;  /* 0x000b740001167983 */ /* 0x000ea20000100800 */
[----:B------:R-:W-:-:S04]  /*2820*/  IMAD.HI.U32 R12, R23, R11, RZ ;  /* 0x0000000b170c7227 */ /* 0x000fc800078e00ff */
        /* <DEDUP_REMOVED lines=8> */
[----:B-----5:R-:W-:-:S02]  /*28b0*/  IABS R5, R16 ;  /* 0x0000001000057213 */ /* 0x020fc40000000000 */
[----:B------:R-:W5:Y:S01]  /*28c0*/  LDL R16, [R1+0xb70] ;  /* 0x000b700001107983 */ /* 0x000f620000100800 */
[----:B----4-:R-:W-:-:S03]  /*28d0*/  IABS R3, R13 ;  /* 0x0000000d00037213 */ /* 0x010fc60000000000 */
[----:B------:R0:W-:Y:S04]  /*28e0*/  STL [R1+0x128], R11 ;  /* 0x0001280b01007387 */ /* 0x0001e80000100800 */
[----:B------:R3:W-:Y:S04]  /*28f0*/  STL [R1+0x12c], R9 ;  /* 0x00012c0901007387 */ /* 0x0007e80000100800 */
[----:B------:R4:W-:Y:S04]  /*2900*/  STL [R1+0x130], R7 ;  /* 0x0001300701007387 */ /* 0x0009e80000100800 */
[----:B------:R-:W5:Y:S01]  /*2910*/  LDL R13, [R1+0xb6c] ;  /* 0x000b6c00010d7983 */ /* 0x000f620000100800 */
[----:B------:R-:W-:-:S04]  /*2920*/  IMAD.HI.U32 R6, R23, R5, RZ ;  /* 0x0000000517067227 */ /* 0x000fc800078e00ff */
[----:B------:R-:W-:-:S04]  /*2930*/  IMAD.HI.U32 R4, R23, R3, RZ ;  /* 0x0000000317047227 */ /* 0x000fc800078e00ff */
[----:B------:R-:W-:Y:S02]  /*2940*/  IMAD.MOV R6, RZ, RZ, -R6 ;  /* 0x000000ffff067224 */ /* 0x000fe400078e0a06 */
[----:B------:R-:W-:Y:S02]  /*2950*/  IMAD.MOV R4, RZ, RZ, -R4 ;  /* 0x000000ffff047224 */ /* 0x000fe400078e0a04 */
[C---:B------:R-:W-:Y:S02]  /*2960*/  IMAD R5, R28.reuse, R6, R5 ;  /* 0x000000061c057224 */ /* 0x040fe400078e0205 */
[----:B------:R-:W-:-:S03]  /*2970*/  IMAD R3, R28, R4, R3 ;  /* 0x000000041c037224 */ /* 0x000fc600078e0203 */
[----:B------:R2:W-:Y:S01]  /*2980*/  STL [R1+0x148], R5 ;  /* 0x0001480501007387 */ /* 0x0005e20000100800 */
[----:B0-----:R-:W-:-:S03]  /*2990*/  IABS R11, R17 ;  /* 0x00000011000b7213 */ /* 0x001fc60000000000 */
[----:B------:R5:W-:Y:S04]  /*29a0*/  STL [R1+0x14c], R3 ;  /* 0x00014c0301007387 */ /* 0x000be80000100800 */
[----:B------:R-:W5:Y:S01]  /*29b0*/  LDL R17, [R1+0xb68] ;  /* 0x000b680001117983 */ /* 0x000f620000100800 */
[----:B---3--:R-:W-:-:S03]  /*29c0*/  IABS R9, R18 ;  /* 0x0000001200097213 */ /* 0x008fc60000000000 */
[----:B------:R-:W3:Y:S01]  /*29d0*/  LDL R18, [R1+0xb64] ;  /* 0x000b640001127983 */ /* 0x000ee20000100800 */
[----:B----4-:R-:W-:-:S03]  /*29e0*/  IABS R7, R19 ;  /* 0x0000001300077213 */ /* 0x010fc60000000000 */
[----:B------:R-:W4:Y:S01]  /*29f0*/  LDL R19, [R1+0xb60] ;  /* 0x000b600001137983 */ /* 0x000f220000100800 */
[----:B--2---:R-:W-:-:S03]  /*2a00*/  IABS R5, R22 ;  /* 0x0000001600057213 */ /* 0x004fc60000000000 */
[----:B------:R-:W2:Y:S01]  /*2a10*/  LDL R22, [R1+0xb5c] ;  /* 0x000b5c0001167983 */ /* 0x000ea20000100800 */
[----:B------:R-:W-:-:S04]  /*2a20*/  IMAD.HI.U32 R12, R23, R11, RZ ;  /* 0x0000000b170c7227 */ /* 0x000fc800078e00ff */
[----:B------:R-:W-:-:S04]  /*2a30*/  IMAD.HI.U32 R10, R23, R9, RZ ;  /* 0x00000009170a7227 */ /* 0x000fc800078e00ff */
[----:B------:R-:W-:-:S04]  /*2a40*/  IMAD.HI.U32 R8, R23, R7, RZ ;  /* 0x0000000717087227 */ /* 0x000fc800078e00ff */
[----:B------:R-:W-:Y:S02]  /*2a50*/  IMAD.MOV R12, RZ, RZ, -R12 ;  /* 0x000000ffff0c7224 */ /* 0x000fe400078e0a0c */
[----:B------:R-:W-:-:S04]  /*2a60*/  IMAD.HI.U32 R6, R23, R5, RZ ;  /* 0x0000000517067227 */ /* 0x000fc800078e00ff */
[----:B------:R-:W-:Y:S02]  /*2a70*/  IMAD.MOV R10, RZ, RZ, -R10 ;  /* 0x000000ffff0a7224 */ /* 0x000fe400078e0a0a */
[----:B------:R-:W-:Y:S02]  /*2a80*/  IMAD.MOV R8, RZ, RZ, -R8 ;  /* 0x000000ffff087224 */ /* 0x000fe400078e0a08 */
[C---:B------:R-:W-:Y:S02]  /*2a90*/  IMAD R11, R28.reuse, R12, R11 ;  /* 0x0000000c1c0b7224 */ /* 0x040fe400078e020b */
[----:B------:R-:W-:Y:S02]  /*2aa0*/  IMAD.MOV R6, RZ, RZ, -R6 ;  /* 0x000000ffff067224 */ /* 0x000fe400078e0a06 */
[C---:B------:R-:W-:Y:S02]  /*2ab0*/  IMAD R9, R28.reuse, R10, R9 ;  /* 0x0000000a1c097224 */ /* 0x040fe400078e0209 */
[C---:B------:R-:W-:Y:S01]  /*2ac0*/  IMAD R7, R28.reuse, R8, R7 ;  /* 0x000000081c077224 */ /* 0x040fe200078e0207 */
[----:B------:R0:W-:Y:S01]  /*2ad0*/  STL [R1+0x114], R11 ;  /* 0x0001140b01007387 */ /* 0x0001e20000100800 */
[----:B------:R-:W-:-:S03]  /*2ae0*/  IMAD R5, R28, R6, R5 ;  /* 0x000000061c057224 */ /* 0x000fc600078e0205 */
[----:B------:R0:W-:Y:S04]  /*2af0*/  STL [R1+0x118], R9 ;  /* 0x0001180901007387 */ /* 0x0001e80000100800 */
[----:B------:R3:W-:Y:S01]  /*2b00*/  STL [R1+0x11c], R7 ;  /* 0x00011c0701007387 */ /* 0x0007e20000100800 */
[----:B-----5:R-:W-:-:S03]  /*2b10*/  IABS R3, R16 ;  /* 0x0000001000037213 */ /* 0x020fc60000000000 */
[----:B------:R-:W5:Y:S02]  /*2b20*/  LDL R16, [R1+0xb58] ;  /* 0x000b580001107983 */ /* 0x000f640000100800 */
[----:B------:R-:W-:-:S04]  /*2b30*/  IMAD.HI.U32 R4, R23, R3, RZ ;  /* 0x0000000317047227 */ /* 0x000fc800078e00ff */
[----:B------:R-:W-:-:S04]  /*2b40*/  IMAD.MOV R4, RZ, RZ, -R4 ;  /* 0x000000ffff047224 */ /* 0x000fc800078e0a04 */
[----:B------:R-:W-:Y:S01]  /*2b50*/  IMAD R3, R28, R4, R3 ;  /* 0x000000041c037224 */ /* 0x000fe200078e0203 */
[----:B------:R4:W-:Y:S01]  /*2b60*/  STL [R1+0x120], R5 ;  /* 0x0001200501007387 */ /* 0x0009e20000100800 */
[----:B0-----:R-:W-:-:S03]  /*2b70*/  IABS R11, R13 ;  /* 0x0000000d000b7213 */ /* 0x001fc60000000000 */
[----:B------:R2:W-:Y:S04]  /*2b80*/  STL [R1+0x124], R3 ;  /* 0x0001240301007387 */ /* 0x0005e80000100800 */
[----:B------:R-:W5:Y:S01]  /*2b90*/  LDL R13, [R1+0xb54] ;  /* 0x000b5400010d7983 */ /* 0x000f620000100800 */
[----:B------:R-:W-:-:S03]  /*2ba0*/  IABS R9, R17 ;  /* 0x0000001100097213 */ /* 0x000fc60000000000 */
[----:B------:R-:W5:Y:S01]  /*2bb0*/  LDL R17, [R1+0xb50] ;  /* 0x000b500001117983 */ /* 0x000f620000100800 */
[C---:B------:R-:W-:Y:S01]  /*2bc0*/  IMAD.HI.U32 R12, R23.reuse, R11, RZ ;  /* 0x0000000b170c7227 */ /* 0x040fe200078e00ff */
[----:B---3--:R-:W-:Y:S02]  /*2bd0*/  IABS R7, R18 ;  /* 0x0000001200077213 */ /* 0x008fe40000000000 */
[----:B------:R-:W3:Y:S01]  /*2be0*/  LDL R18, [R1+0xb4c] ;  /* 0x000b4c0001127983 */ /* 0x000ee20000100800 */
[C---:B------:R-:W-:Y:S01]  /*2bf0*/  IMAD.HI.U32 R10, R23.reuse, R9, RZ ;  /* 0x00000009170a7227 */ /* 0x040fe200078e00ff */
[----:B----4-:R-:W-:Y:S02]  /*2c00*/  IABS R5, R19 ;  /* 0x0000001300057213 */ /* 0x010fe40000000000 */
[----:B------:R-:W4:Y:S01]  /*2c10*/  LDL R19, [R1+0xb48] ;  /* 0x000b480001137983 */ /* 0x000f220000100800 */
[----:B------:R-:W-:-:S04]  /*2c20*/  IMAD.HI.U32 R8, R23, R7, RZ ;  /* 0x0000000717087227 */ /* 0x000fc800078e00ff */
[----:B------:R-:W-:Y:S02]  /*2c30*/  IMAD.MOV R12, RZ, RZ, -R12 ;  /* 0x000000ffff0c7224 */ /* 0x000fe400078e0a0c */
[----:B------:R-:W-:Y:S02]  /*2c40*/  IMAD.MOV R10, RZ, RZ, -R10 ;  /* 0x000000ffff0a7224 */ /* 0x000fe400078e0a0a */
[----:B------:R-:W-:Y:S02]  /*2c50*/  IMAD.MOV R8, RZ, RZ, -R8 ;  /* 0x000000ffff087224 */ /* 0x000fe400078e0a08 */
[C---:B------:R-:W-:Y:S02]  /*2c60*/  IMAD R11, R28.reuse, R12, R11 ;  /* 0x0000000c1c0b7224 */ /* 0x040fe400078e020b */
[C---:B------:R-:W-:Y:S02]  /*2c70*/  IMAD R9, R28.reuse, R10, R9 ;  /* 0x0000000a1c097224 */ /* 0x040fe400078e0209 */
[----:B------:R-:W-:Y:S01]  /*2c80*/  IMAD R7, R28, R8, R7 ;  /* 0x000000081c077224 */ /* 0x000fe200078e0207 */
[----:B--2---:R-:W-:Y:S01]  /*2c90*/  IABS R3, R22 ;  /* 0x0000001600037213 */ /* 0x004fe20000000000 */
[----:B------:R5:W-:Y:S01]  /*2ca0*/  STL [R1+0x100], R11 ;  /* 0x0001000b01007387 */ /* 0x000be20000100800 */
[----:B------:R-:W-:-:S03]  /*2cb0*/  IMAD.HI.U32 R6, R23, R5, RZ ;  /* 0x0000000517067227 */ /* 0x000fc600078e00ff */
[----:B------:R0:W-:Y:S01]  /*2cc0*/  STL [R1+0x104], R9 ;  /* 0x0001040901007387 */ /* 0x0001e20000100800 */
[----:B------:R-:W-:-:S03]  /*2cd0*/  IMAD.HI.U32 R4, R23, R3, RZ ;  /* 0x0000000317047227 */ /* 0x000fc600078e00ff */
[----:B------:R2:W-:Y:S04]  /*2ce0*/  STL [R1+0x108], R7 ;  /* 0x0001080701007387 */ /* 0x0005e80000100800 */
[----:B------:R-:W4:Y:S01]  /*2cf0*/  LDL R22, [R1+0xb44] ;  /* 0x000b440001167983 */ /* 0x000f220000100800 */
[----:B------:R-:W-:Y:S02]  /*2d00*/  IMAD.MOV R6, RZ, RZ, -R6 ;  /* 0x000000ffff067224 */ /* 0x000fe400078e0a06 */
[----:B------:R-:W-:Y:S02]  /*2d10*/  IMAD.MOV R4, RZ, RZ, -R4 ;  /* 0x000000ffff047224 */ /* 0x000fe400078e0a04 */
[C---:B------:R-:W-:Y:S02]  /*2d20*/  IMAD R5, R28.reuse, R6, R5 ;  /* 0x000000061c057224 */ /* 0x040fe400078e0205 */
[----:B------:R-:W-:-:S03]  /*2d30*/  IMAD R3, R28, R4, R3 ;  /* 0x000000041c037224 */ /* 0x000fc600078e0203 */
[----:B------:R3:W-:Y:S04]  /*2d40*/  STL [R1+0x10c], R5 ;  /* 0x00010c0501007387 */ /* 0x0007e80000100800 */
[----:B------:R4:W-:Y:S01]  /*2d50*/  STL [R1+0x110], R3 ;  /* 0x0001100301007387 */ /* 0x0009e20000100800 */
[----:B-----5:R-:W-:-:S03]  /*2d60*/  IABS R11, R16 ;  /* 0x00000010000b7213 */ /* 0x020fc60000000000 */
[----:B------:R-:W5:Y:S01]  /*2d70*/  LDL R16, [R1+0xb40] ;  /* 0x000b400001107983 */ /* 0x000f620000100800 */
[----:B0-----:R-:W-:-:S03]  /*2d80*/  IABS R9, R13 ;  /* 0x0000000d00097213 */ /* 0x001fc60000000000 */
[----:B------:R-:W5:Y:S01]  /*2d90*/  LDL R13, [R1+0xb3c] ;  /* 0x000b3c00010d7983 */ /* 0x000f620000100800 */
[C---:B------:R-:W-:Y:S01]  /*2da0*/  IMAD.HI.U32 R12, R23.reuse, R11, RZ ;  /* 0x0000000b170c7227 */ /* 0x040fe200078e00ff */
[----:B--2---:R-:W-:Y:S02]  /*2db0*/  IABS R7, R17 ;  /* 0x0000001100077213 */ /* 0x004fe40000000000 */
[----:B------:R-:W2:Y:S01]  /*2dc0*/  LDL R17, [R1+0xb38] ;  /* 0x000b380001117983 */ /* 0x000ea20000100800 */
[----:B------:R-:W-:-:S04]  /*2dd0*/  IMAD.HI.U32 R10, R23, R9, RZ ;  /* 0x00000009170a7227 */ /* 0x000fc800078e00ff */
[C---:B------:R-:W-:Y:S01]  /*2de0*/  IMAD.HI.U32 R8, R23.reuse, R7, RZ ;  /* 0x0000000717087227 */ /* 0x040fe200078e00ff */
[----:B---3--:R-:W-:Y:S02]  /*2df0*/  IABS R5, R18 ;  /* 0x0000001200057213 */ /* 0x008fe40000000000 */
[----:B------:R-:W3:Y:S01]  /*2e00*/  LDL R18, [R1+0xb30] ;  /* 0x000b300001127983 */ /* 0x000ee20000100800 */
[----:B------:R-:W-:Y:S02]  /*2e10*/  IMAD.MOV R12, RZ, RZ, -R12 ;  /* 0x000000ffff0c7224 */ /* 0x000fe400078e0a0c */
[----:B------:R-:W-:Y:S01]  /*2e20*/  IMAD.HI.U32 R6, R23, R5, RZ ;  /* 0x0000000517067227 */ /* 0x000fe200078e00ff */
[----:B----4-:R-:W-:-:S03]  /*2e30*/  IABS R3, R19 ;  /* 0x0000001300037213 */ /* 0x010fc60000000000 */
[----:B------:R-:W-:Y:S02]  /*2e40*/  IMAD.MOV R10, RZ, RZ, -R10 ;  /* 0x000000ffff0a7224 */ /* 0x000fe400078e0a0a */
[----:B------:R-:W-:Y:S02]  /*2e50*/  IMAD.MOV R8, RZ, RZ, -R8 ;  /* 0x000000ffff087224 */ /* 0x000fe400078e0a08 */
[----:B------:R-:W-:-:S04]  /*2e60*/  IMAD.HI.U32 R4, R23, R3, RZ ;  /* 0x0000000317047227 */ /* 0x000fc800078e00ff */
[----:B------:R-:W-:Y:S02]  /*2e70*/  IMAD.MOV R6, RZ, RZ, -R6 ;  /* 0x000000ffff067224 */ /* 0x000fe400078e0a06 */
[C---:B------:R-:W-:Y:S02]  /*2e80*/  IMAD R11, R28.reuse, R12, R11 ;  /* 0x0000000c1c0b7224 */ /* 0x040fe400078e020b */
[----:B------:R-:W-:Y:S02]  /*2e90*/  IMAD.MOV R4, RZ, RZ, -R4 ;  /* 0x000000ffff047224 */ /* 0x000fe400078e0a04 */
[C---:B------:R-:W-:Y:S02]  /*2ea0*/  IMAD R9, R28.reuse, R10, R9 ;  /* 0x0000000a1c097224 */ /* 0x040fe400078e0209 */
[C---:B------:R-:W-:Y:S01]  /*2eb0*/  IMAD R7, R28.reuse, R8, R7 ;  /* 0x000000081c077224 */ /* 0x040fe200078e0207 */
[----:B------:R0:W-:Y:S01]  /*2ec0*/  STL [R1+0xec], R11 ;  /* 0x0000ec0b01007387 */ /* 0x0001e20000100800 */
[----:B------:R-:W-:-:S02]  /*2ed0*/  IMAD R5, R28, R6, R5 ;  /* 0x000000061c057224 */ /* 0x000fc400078e0205 */
[----:B------:R-:W-:Y:S01]  /*2ee0*/  IMAD R3, R28, R4, R3 ;  /* 0x000000041c037224 */ /* 0x000fe200078e0203 */
[----:B------:R5:W-:Y:S04]  /*2ef0*/  STL [R1+0xf0], R9 ;  /* 0x0000f00901007387 */ /* 0x000be80000100800 */
[----:B------:R4:W-:Y:S04]  /*2f00*/  STL [R1+0xf4], R7 ;  /* 0x0000f40701007387 */ /* 0x0009e80000100800 */
[----:B------:R-:W3:Y:S01]  /*2f10*/  LDL R19, [R1+0xb34] ;  /* 0x000b340001137983 */ /* 0x000ee20000100800 */
[----:B0-----:R-:W-:-:S03]  /*2f20*/  IABS R11, R22 ;  /* 0x00000016000b7213 */ /* 0x001fc60000000000 */
[----:B------:R2:W-:Y:S04]  /*2f30*/  STL [R1+0xf8], R5 ;  /* 0x0000f80501007387 */ /* 0x0005e80000100800 */
[----:B------:R3:W-:Y:S04]  /*2f40*/  STL [R1+0xfc], R3 ;  /* 0x0000fc0301007387 */ /* 0x0007e80000100800 */
[----:B------:R-:W3:Y:S01]  /*2f50*/  LDL R22, [R1+0xb2c] ;  /* 0x000b2c0001167983 */ /* 0x000ee20000100800 */
[----:B-----5:R-:W-:-:S03]  /*2f60*/  IABS R9, R16 ;  /* 0x0000001000097213 */ /* 0x020fc60000000000 */
[----:B------:R-:W5:Y:S01]  /*2f70*/  LDL R16, [R1+0xb28] ;  /* 0x000b280001107983 */ /* 0x000f620000100800 */
[----:B----4-:R-:W-:-:S03]  /*2f80*/  IABS R7, R13 ;  /* 0x0000000d00077213 */ /* 0x010fc60000000000 */
[----:B------:R-:W4:Y:S01]  /*2f90*/  LDL R13, [R1+0xb24] ;  /* 0x000b2400010d7983 */ /* 0x000f220000100800 */
[----:B------:R-:W-:-:S04]  /*2fa0*/  IMAD.HI.U32 R12, R23, R11, RZ ;  /* 0x0000000b170c7227 */ /* 0x000fc800078e00ff */
[----:B------:R-:W-:-:S04]  /*2fb0*/  IMAD.HI.U32 R10, R23, R9, RZ ;  /* 0x00000009170a7227 */ /* 0x000fc800078e00ff */
[----:B------:R-:W-:-:S04]  /*2fc0*/  IMAD.HI.U32 R8, R23, R7, RZ ;  /* 0x0000000717087227 */ /* 0x000fc800078e00ff */
[----:B------:R-:W-:Y:S01]  /*2fd0*/  IMAD.MOV R12, RZ, RZ, -R12 ;  /* 0x000000ffff0c7224 */ /* 0x000fe200078e0a0c */
[----:B--2---:R-:W-:Y:S02]  /*2fe0*/  IABS R5, R17 ;  /* 0x0000001100057213 */ /* 0x004fe40000000000 */
[----:B------:R-:W2:Y:S01]  /*2ff0*/  LDL R17, [R1+0xb20] ;  /* 0x000b200001117983 */ /* 0x000ea20000100800 */
[----:B------:R-:W-:Y:S02]  /*3000*/  IMAD.MOV R10, RZ, RZ, -R10 ;  /* 0x000000ffff0a7224 */ /* 0x000fe400078e0a0a */
[----:B------:R-:W-:Y:S02]  /*3010*/  IMAD.MOV R8, RZ, RZ, -R8 ;  /* 0x000000ffff087224 */ /* 0x000fe400078e0a08 */
[C---:B------:R-:W-:Y:S02]  /*3020*/  IMAD R11, R28.reuse, R12, R11 ;  /* 0x0000000c1c0b7224 */ /* 0x040fe400078e020b */
[----:B------:R-:W-:-:S02]  /*3030*/  IMAD R9, R28, R10, R9 ;  /* 0x0000000a1c097224 */ /* 0x000fc400078e0209 */
[----:B------:R-:W-:Y:S01]  /*3040*/  IMAD R7, R28, R8, R7 ;  /* 0x000000081c077224 */ /* 0x000fe200078e0207 */
[----:B------:R0:W-:Y:S01]  /*3050*/  STL [R1+0xd8], R11 ;  /* 0x0000d80b01007387 */ /* 0x0001e20000100800 */
[----:B---3--:R-:W-:-:S03]  /*3060*/  IABS R3, R18 ;  /* 0x0000001200037213 */ /* 0x008fc60000000000 */
[----:B------:R3:W-:Y:S01]  /*3070*/  STL [R1+0xdc], R9 ;  /* 0x0000dc0901007387 */ /* 0x0007e20000100800 */
[----:B------:R-:W-:-:S03]  /*3080*/  IMAD.HI.U32 R6, R23, R5, RZ ;  /* 0x0000000517067227 */ /* 0x000fc600078e00ff */
[----:B------:R5:W-:Y:S01]  /*3090*/  STL [R1+0xe0], R7 ;  /* 0x0000e00701007387 */ /* 0x000be20000100800 */
[----:B------:R-:W-:-:S03]  /*30a0*/  IMAD.HI.U32 R4, R23, R3, RZ ;  /* 0x0000000317047227 */ /* 0x000fc600078e00ff */
[----:B------:R-:W2:Y:S01]  /*30b0*/  LDL R18, [R1+0xb1c] ;  /* 0x000b1c0001127983 */ /* 0x000ea20000100800 */
[----:B------:R-:W-:Y:S02]  /*30c0*/  IMAD.MOV R6, RZ, RZ, -R6 ;  /* 0x000000ffff067224 */ /* 0x000fe400078e0a06 */
[----:B------:R-:W-:Y:S02]  /*30d0*/  IMAD.MOV R4, RZ, RZ, -R4 ;  /* 0x000000ffff047224 */ /* 0x000fe400078e0a04 */
[C---:B------:R-:W-:Y:S02]  /*30e0*/  IMAD R5, R28.reuse, R6, R5 ;  /* 0x000000061c057224 */ /* 0x040fe400078e0205 */
[----:B------:R-:W-:-:S03]  /*30f0*/  IMAD R3, R28, R4, R3 ;  /* 0x000000041c037224 */ /* 0x000fc600078e0203 */
[----:B------:R4:W-:Y:S04]  /*3100*/  STL [R1+0xe4], R5 ;  /* 0x0000e40501007387 */ /* 0x0009e80000100800 */
[----:B------:R2:W-:Y:S01]  /*3110*/  STL [R1+0xe8], R3 ;  /* 0x0000e80301007387 */ /* 0x0005e20000100800 */
[----:B0-----:R-:W-:-:S03]  /*3120*/  IABS R11, R19 ;  /* 0x00000013000b7213 */ /* 0x001fc60000000000 */
[----:B------:R-:W2:Y:S01]  /*3130*/  LDL R19, [R1+0xb18] ;  /* 0x000b180001137983 */ /* 0x000ea20000100800 */
[----:B---3--:R-:W-:-:S03]  /*3140*/  IABS R9, R22 ;  /* 0x0000001600097213 */ /* 0x008fc60000000000 */
        /* <DEDUP_REMOVED lines=8> */
[----:B------:R-:W-:Y:S02]  /*31d0*/  IMAD.MOV R12, RZ, RZ, -R12 ;  /* 0x000000ffff0c7224 */ /* 0x000fe400078e0a0c */
[----:B------:R-:W-:Y:S01]  /*31e0*/  IMAD.HI.U32 R6, R23, R5, RZ ;  /* 0x0000000517067227 */ /* 0x000fe200078e00ff */
[----:B--2---:R-:W-:-:S03]  /*31f0*/  IABS R3, R17 ;  /* 0x0000001100037213 */ /* 0x004fc60000000000 */
[----:B------:R-:W-:Y:S02]  /*3200*/  IMAD.MOV R10, RZ, RZ, -R10 ;  /* 0x000000ffff0a7224 */ /* 0x000fe400078e0a0a */
[----:B------:R-:W-:Y:S02]  /*3210*/  IMAD.MOV R8, RZ, RZ, -R8 ;  /* 0x000000ffff087224 */ /* 0x000fe400078e0a08 */
[----:B------:R-:W-:-:S04]  /*3220*/  IMAD.HI.U32 R4, R23, R3, RZ ;  /* 0x0000000317047227 */ /* 0x000fc800078e00ff */
[C---:B------:R-:W-:Y:S02]  /*3230*/  IMAD R11, R28.reuse, R12, R11 ;  /* 0x0000000c1c0b7224 */ /* 0x040fe400078e020b */
[----:B------:R-:W-:Y:S02]  /*3240*/  IMAD.MOV R6, RZ, RZ, -R6 ;  /* 0x000000ffff067224 */ /* 0x000fe400078e0a06 */
[C---:B------:R-:W-:Y:S02]  /*3250*/  IMAD R9, R28.reuse, R10, R9 ;  /* 0x0000000a1c097224 */ /* 0x040fe400078e0209 */
[----:B------:R-:W-:Y:S02]  /*3260*/  IMAD.MOV R4, RZ, RZ, -R4 ;  /* 0x000000ffff047224 */ /* 0x000fe400078e0a04 */
[C---:B------:R-:W-:Y:S01]  /*3270*/  IMAD R7, R28.reuse, R8, R7 ;  /* 0x000000081c077224 */ /* 0x040fe200078e0207 */
[----:B------:R0:W-:Y:S01]  /*3280*/  STL [R1+0xc8], R11 ;  /* 0x0000c80b01007387 */ /* 0x0001e20000100800 */
[----:B------:R-:W-:-:S02]  /*3290*/  IMAD R5, R28, R6, R5 ;  /* 0x000000061c057224 */ /* 0x000fc400078e0205 */
[----:B------:R-:W-:Y:S01]  /*32a0*/  IMAD R3, R28, R4, R3 ;  /* 0x000000041c037224 */ /* 0x000fe200078e0203 */
[----:B------:R2:W-:Y:S04]  /*32b0*/  STL [R1+0xcc], R9 ;  /* 0x0000cc0901007387 */ /* 0x0005e80000100800 */
[----:B------:R3:W-:Y:S04]  /*32c0*/  STL [R1+0xd0], R7 ;  /* 0x0000d00701007387 */ /* 0x0007e80000100800 */
[----:B------:R-:W4:Y:S01]  /*32d0*/  LDL R17, [R1+0xb08] ;  /* 0x000b080001117983 */ /* 0x000f220000100800 */
[----:B0-----:R-:W-:-:S03]  /*32e0*/  IABS R11, R18 ;  /* 0x00000012000b7213 */ /* 0x001fc60000000000 */
[----:B------:R5:W-:Y:S04]  /*32f0*/  STL [R1+0xd4], R5 ;  /* 0x0000d40501007387 */ /* 0x000be80000100800 */
[----:B------:R4:W-:Y:S04]  /*3300*/  STL [R1+0x1f4], R3 ;  /* 0x0001f40301007387 */ /* 0x0009e80000100800 */
[----:B------:R-:W4:Y:S01]  /*3310*/  LDL R18, [R1+0xb04] ;  /* 0x000b040001127983 */ /* 0x000f220000100800 */
[----:B--2---:R-:W-:-:S03]  /*3320*/  IABS R9, R19 ;  /* 0x0000001300097213 */ /* 0x004fc60000000000 */
[----:B------:R-:W2:Y:S01]  /*3330*/  LDL R19, [R1+0xb00] ;  /* 0x000b000001137983 */ /* 0x000ea20000100800 */
[C---:B------:R-:W-:Y:S01]  /*3340*/  IMAD.HI.U32 R12, R23.reuse, R11, RZ ;  /* 0x0000000b170c7227 */ /* 0x040fe200078e00ff */
[----:B---3--:R-:W-:Y:S02]  /*3350*/  IABS R7, R22 ;  /* 0x0000001600077213 */ /* 0x008fe40000000000 */
[----:B------:R-:W3:Y:S01]  /*3360*/  LDL R22, [R1+0xafc] ;  /* 0x000afc0001167983 */ /* 0x000ee20000100800 */
        /* <DEDUP_REMOVED lines=9> */
[----:B------:R-:W5:Y:S04]  /*3400*/  LDL R16, [R1+0xaf8] ;  /* 0x000af80001107983 */ /* 0x000f680000100800 */
[----:B------:R0:W-:Y:S04]  /*3410*/  STL [R1+0xb8], R11 ;  /* 0x0000b80b01007387 */ /* 0x0001e80000100800 */
[----:B------:R0:W-:Y:S04]  /*3420*/  STL [R1+0xbc], R9 ;  /* 0x0000bc0901007387 */ /* 0x0001e80000100800 */
[----:B------:R2:W-:Y:S01]  /*3430*/  STL [R1+0xc0], R7 ;  /* 0x0000c00701007387 */ /* 0x0005e20000100800 */
[----:B----4-:R-:W-:-:S03]  /*3440*/  IABS R3, R13 ;  /* 0x0000000d00037213 */ /* 0x010fc60000000000 */
[----:B------:R-:W4:Y:S01]  /*3450*/  LDL R13, [R1+0xaf4] ;  /* 0x000af400010d7983 */ /* 0x000f220000100800 */
[----:B------:R-:W-:-:S04]  /*3460*/  IMAD.HI.U32 R6, R23, R5, RZ ;  /* 0x0000000517067227 */ /* 0x000fc800078e00ff */
[----:B------:R-:W-:-:S04]  /*3470*/  IMAD.HI.U32 R4, R23, R3, RZ ;  /* 0x0000000317047227 */ /* 0x000fc800078e00ff */
[----:B------:R-:W-:Y:S02]  /*3480*/  IMAD.MOV R6, RZ, RZ, -R6 ;  /* 0x000000ffff067224 */ /* 0x000fe400078e0a06 */
[----:B------:R-:W-:Y:S02]  /*3490*/  IMAD.MOV R4, RZ, RZ, -R4 ;  /* 0x000000ffff047224 */ /* 0x000fe400078e0a04 */
[C---:B------:R-:W-:Y:S02]  /*34a0*/  IMAD R5, R28.reuse, R6, R5 ;  /* 0x000000061c057224 */ /* 0x040fe400078e0205 */
[----:B------:R-:W-:-:S03]  /*34b0*/  IMAD R3, R28, R4, R3 ;  /* 0x000000041c037224 */ /* 0x000fc600078e0203 */
[----:B------:R3:W-:Y:S04]  /*34c0*/  STL [R1+0xc4], R5 ;  /* 0x0000c40501007387 */ /* 0x0007e80000100800 */
[----:B------:R5:W-:Y:S01]  /*34d0*/  STL [R1+0x1e8], R3 ;  /* 0x0001e80301007387 */ /* 0x000be20000100800 */
[----:B0-----:R-:W-:-:S03]  /*34e0*/  IABS R11, R17 ;  /* 0x00000011000b7213 */ /* 0x001fc60000000000 */
[----:B------:R-:W4:Y:S01]  /*34f0*/  LDL R17, [R1+0xaf0] ;  /* 0x000af00001117983 */ /* 0x000f220000100800 */
[----:B------:R-:W-:-:S03]  /*3500*/  IABS R9, R18 ;  /* 0x0000001200097213 */ /* 0x000fc60000000000 */
[----:B------:R-:W4:Y:S01]  /*3510*/  LDL R18, [R1+0xaec] ;  /* 0x000aec0001127983 */ /* 0x000f220000100800 */
[C---:B------:R-:W-:Y:S01]  /*3520*/  IMAD.HI.U32 R12, R23.reuse, R11, RZ ;  /* 0x0000000b170c7227 */ /* 0x040fe200078e00ff */
[----:B--2---:R-:W-:Y:S02]  /*3530*/  IABS R7, R19 ;  /* 0x0000001300077213 */ /* 0x004fe40000000000 */
        /* <DEDUP_REMOVED lines=9> */
[----:B------:R-:W-:Y:S02]  /*35d0*/  IMAD.MOV R6, RZ, RZ, -R6 ;  /* 0x000000ffff067224 */ /* 0x000fe400078e0a06 */
[C---:B------:R-:W-:Y:S02]  /*35e0*/  IMAD R11, R28.reuse, R12, R11 ;  /* 0x0000000c1c0b7224 */ /* 0x040fe400078e020b */
[----:B------:R-:W-:-:S02]  /*35f0*/  IMAD R9, R28, R10, R9 ;  /* 0x0000000a1c097224 */ /* 0x000fc400078e0209 */
[C---:B------:R-:W-:Y:S01]  /*3600*/  IMAD R7, R28.reuse, R8, R7 ;  /* 0x000000081c077224 */ /* 0x040fe200078e0207 */
[----:B------:R4:W-:Y:S01]  /*3610*/  STL [R1+0xac], R11 ;  /* 0x0000ac0b01007387 */ /* 0x0009e20000100800 */
[----:B------:R-:W-:-:S03]  /*3620*/  IMAD R5, R28, R6, R5 ;  /* 0x000000061c057224 */ /* 0x000fc600078e0205 */
[----:B------:R0:W-:Y:S01]  /*3630*/  STL [R1+0xb0], R9 ;  /* 0x0000b00901007387 */ /* 0x0001e20000100800 */
[----:B-----5:R-:W-:-:S03]  /*3640*/  IABS R3, R16 ;  /* 0x0000001000037213 */ /* 0x020fc60000000000 */
[----:B------:R-:W5:Y:S04]  /*3650*/  LDL R16, [R1+0xae0] ;  /* 0x000ae00001107983 */ /* 0x000f680000100800 */
[----:B------:R0:W-:Y:S04]  /*3660*/  STL [R1+0xb4], R7 ;  /* 0x0000b40701007387 */ /* 0x0001e80000100800 */
[----:B------:R2:W-:Y:S01]  /*3670*/  STL [R1+0x1d0], R5 ;  /* 0x0001d00501007387 */ /* 0x0005e20000100800 */
[----:B----4-:R-:W-:-:S03]  /*3680*/  IABS R11, R13 ;  /* 0x0000000d000b7213 */ /* 0x010fc60000000000 */
[----:B------:R-:W4:Y:S01]  /*3690*/  LDL R13, [R1+0xadc] ;  /* 0x000adc00010d7983 */ /* 0x000f220000100800 */
[----:B------:R-:W-:-:S04]  /*36a0*/  IMAD.HI.U32 R4, R23, R3, RZ ;  /* 0x0000000317047227 */ /* 0x000fc800078e00ff */
[----:B------:R-:W-:-:S04]  /*36b0*/  IMAD.MOV R4, RZ, RZ, -R4 ;  /* 0x000000ffff047224 */ /* 0x000fc800078e0a04 */
[----:B------:R-:W-:-:S05]  /*36c0*/  IMAD R3, R28, R4, R3 ;  /* 0x000000041c037224 */ /* 0x000fca00078e0203 */
[----:B------:R3:W-:Y:S01]  /*36d0*/  STL [R1+0x1d4], R3 ;  /* 0x0001d40301007387 */ /* 0x0007e20000100800 */
[----:B------:R-:W-:-:S04]  /*36e0*/  IMAD.HI.U32 R12, R23, R11, RZ ;  /* 0x0000000b170c7227 */ /* 0x000fc800078e00ff */
[----:B------:R-:W-:Y:S01]  /*36f0*/  IMAD.MOV R12, RZ, RZ, -R12 ;  /* 0x000000ffff0c7224 */ /* 0x000fe200078e0a0c */
[----:B0-----:R-:W-:Y:S02]  /*3700*/  IABS R9, R17 ;  /* 0x0000001100097213 */ /* 0x001fe40000000000 */
[----:B------:R-:W4:Y:S01]  /*3710*/  LDL R17, [R1+0xad8] ;  /* 0x000ad80001117983 */ /* 0x000f220000100800 */
[----:B------:R-:W-:-:S03]  /*3720*/  IABS R7, R18 ;  /* 0x0000001200077213 */ /* 0x000fc60000000000 */
[----:B------:R-:W4:Y:S01]  /*3730*/  LDL R18, [R1+0xad4] ;  /* 0x000ad40001127983 */ /* 0x000f220000100800 */
[C---:B------:R-:W-:Y:S01]  /*3740*/  IMAD.HI.U32 R10, R23.reuse, R9, RZ ;  /* 0x00000009170a7227 */ /* 0x040fe200078e00ff */
[----:B--2---:R-:W-:Y:S02]  /*3750*/  IABS R5, R19 ;  /* 0x0000001300057213 */ /* 0x004fe40000000000 */
[----:B------:R-:W2:Y:S01]  /*3760*/  LDL R19, [R1+0xad0] ;  /* 0x000ad00001137983 */ /* 0x000ea20000100800 */
[----:B------:R-:W-:-:S04]  /*3770*/  IMAD.HI.U32 R8, R23, R7, RZ ;  /* 0x0000000717087227 */ /* 0x000fc800078e00ff */
[----:B------:R-:W-:Y:S01]  /*3780*/  IMAD.HI.U32 R6, R23, R5, RZ ;  /* 0x0000000517067227 */ /* 0x000fe200078e00ff */
[----:B---3--:R-:W-:-:S03]  /*3790*/  IABS R3, R22 ;  /* 0x0000001600037213 */ /* 0x008fc60000000000 */
[----:B------:R-:W-:Y:S02]  /*37a0*/  IMAD.MOV R10, RZ, RZ, -R10 ;  /* 0x000000ffff0a7224 */ /* 0x000fe400078e0a0a */
[----:B------:R-:W-:Y:S02]  /*37b0*/  IMAD.MOV R8, RZ, RZ, -R8 ;  /* 0x000000ffff087224 */ /* 0x000fe400078e0a08 */
[----:B------:R-:W-:-:S04]  /*37c0*/  IMAD.HI.U32 R4, R23, R3, RZ ;  /* 0x0000000317047227 */ /* 0x000fc800078e00ff */
[----:B------:R-:W-:Y:S02]  /*37d0*/  IMAD.MOV R6, RZ, RZ, -R6 ;  /* 0x000000ffff067224 */ /* 0x000fe400078e0a06 */
[C---:B------:R-:W-:Y:S02]  /*37e0*/  IMAD R11, R28.reuse, R12, R11 ;  /* 0x0000000c1c0b7224 */ /* 0x040fe400078e020b */
[----:B------:R-:W-:Y:S02]  /*37f0*/  IMAD.MOV R4, RZ, RZ, -R4 ;  /* 0x000000ffff047224 */ /* 0x000fe400078e0a04 */
[C---:B------:R-:W-:Y:S02]  /*3800*/  IMAD R9, R28.reuse, R10, R9 ;  /* 0x0000000a1c097224 */ /* 0x040fe400078e0209 */
[C---:B------:R-:W-:Y:S02]  /*3810*/  IMAD R7, R28.reuse, R8, R7 ;  /* 0x000000081c077224 */ /* 0x040fe400078e0207 */
[C---:B------:R-:W-:Y:S01]  /*3820*/  IMAD R5, R28.reuse, R6, R5 ;  /* 0x000000061c057224 */ /* 0x040fe200078e0205 */
[----:B------:R5:W-:Y:S01]  /*3830*/  STL [R1+0x1ac], R11 ;  /* 0x0001ac0b01007387 */ /* 0x000be20000100800 */
[----:B------:R-:W-:-:S03]  /*3840*/  IMAD R3, R28, R4, R3 ;  /* 0x000000041c037224 */ /* 0x000fc600078e0203 */
[----:B------:R4:W-:Y:S04]  /*3850*/  STL [R1+0x1b0], R9 ;  /* 0x0001b00901007387 */ /* 0x0009e80000100800 */
[----:B------:R0:W-:Y:S04]  /*3860*/  STL [R1+0x1b4], R7 ;  /* 0x0001b40701007387 */ /* 0x0001e80000100800 */
[----:B------:R3:W-:Y:S04]  /*3870*/  STL [R1+0x1b8], R5 ;  /* 0x0001b80501007387 */ /* 0x0007e80000100800 */
[----:B------:R-:W2:Y:S04]  /*3880*/  LDL R21, [R1+0xacc] ;  /* 0x000acc0001157983 */ /* 0x000ea80000100800 */
[----:B------:R2:W-:Y:S01]  /*3890*/  STL [R1+0x1bc], R3 ;  /* 0x0001bc0301007387 */ /* 0x0005e20000100800 */
[----:B-----5:R-:W-:-:S03]  /*38a0*/  IABS R11, R16 ;  /* 0x00000010000b7213 */ /* 0x020fc60000000000 */
[----:B------:R-:W5:Y:S01]  /*38b0*/  LDL R16, [R1+0xac8] ;  /* 0x000ac80001107983 */ /* 0x000f620000100800 */
[----:B----4-:R-:W-:-:S03]  /*38c0*/  IABS R9, R13 ;  /* 0x0000000d00097213 */ /* 0x010fc60000000000 */
[----:B------:R-:W4:Y:S01]  /*38d0*/  LDL R13, [R1+0xac4] ;  /* 0x000ac400010d7983 */ /* 0x000f220000100800 */
[----:B------:R-:W-:-:S04]  /*38e0*/  IMAD.HI.U32 R12, R23, R11, RZ ;  /* 0x0000000b170c7227 */ /* 0x000fc800078e00ff */
[----:B------:R-:W-:-:S04]  /*38f0*/  IMAD.HI.U32 R10, R23, R9, RZ ;  /* 0x00000009170a7227 */ /* 0x000fc800078e00ff */
[----:B------:R-:W-:Y:S02]  /*3900*/  IMAD.MOV R12, RZ, RZ, -R12 ;  /* 0x000000ffff0c7224 */ /* 0x000fe400078e0a0c */
[----:B------:R-:W-:Y:S02]  /*3910*/  IMAD.MOV R10, RZ, RZ, -R10 ;  /* 0x000000ffff0a7224 */ /* 0x000fe400078e0a0a */
[C---:B------:R-:W-:Y:S02]  /*3920*/  IMAD R11, R28.reuse, R12, R11 ;  /* 0x0000000c1c0b7224 */ /* 0x040fe400078e020b */
[----:B------:R-:W-:Y:S01]  /*3930*/  IMAD R9, R28, R10, R9 ;  /* 0x0000000a1c097224 */ /* 0x000fe200078e0209 */
[----:B0-----:R-:W-:Y:S02]  /*3940*/  IABS R7, R17 ;  /* 0x0000001100077213 */ /* 0x001fe40000000000 */
[----:B------:R-:W4:Y:S03]  /*3950*/  LDL R17, [R1+0xac0] ;  /* 0x000ac00001117983 */ /* 0x000f260000100800 */
[----:B------:R-:W-:Y:S01]  /*3960*/  IMAD.HI.U32 R8, R23, R7, RZ ;  /* 0x0000000717087227 */ /* 0x000fe200078e00ff */
[----:B---3--:R-:W-:-:S02]  /*3970*/  IABS R5, R18 ;  /* 0x0000001200057213 */ /* 0x008fc40000000000 */
[----:B------:R-:W3:Y:S01]  /*3980*/  LDL R18, [R1+0xabc] ;  /* 0x000abc0001127983 */ /* 0x000ee20000100800 */
[----:B------:R-:W-:Y:S02]  /*3990*/  IMAD.MOV R8, RZ, RZ, -R8 ;  /* 0x000000ffff087224 */ /* 0x000fe400078e0a08 */
[----:B------:R-:W-:-:S04]  /*39a0*/  IMAD.HI.U32 R6, R23, R5, RZ ;  /* 0x0000000517067227 */ /* 0x000fc800078e00ff */
[----:B------:R-:W-:Y:S02]  /*39b0*/  IMAD.MOV R6, RZ, RZ, -R6 ;  /* 0x000000ffff067224 */ /* 0x000fe400078e0a06 */
[C---:B------:R-:W-:Y:S01]  /*39c0*/  IMAD R7, R28.reuse, R8, R7 ;  /* 0x000000081c077224 */ /* 0x040fe200078e0207 */
[----:B------:R-:W-:Y:S01]  /*39d0*/  STL [R1+0x17c], R11 ;  /* 0x00017c0b01007387 */ /* 0x000fe20000100800 */
[----:B------:R-:W-:-:S03]  /*39e0*/  IMAD R5, R28, R6, R5 ;  /* 0x000000061c057224 */ /* 0x000fc600078e0205 */
[----:B------:R5:W-:Y:S01]  /*39f0*/  STL [R1+0x180], R9 ;  /* 0x0001800901007387 */ /* 0x000be20000100800 */
[----:B--2---:R-:W-:-:S03]  /*3a00*/  IABS R3, R19 ;  /* 0x0000001300037213 */ /* 0x004fc60000000000 */
[----:B------:R4:W-:Y:S04]  /*3a10*/  STL [R1+0x184], R7 ;  /* 0x0001840701007387 */ /* 0x0009e80000100800 */
[----:B------:R-:W2:Y:S04]  /*3a20*/  LDL R22, [R1+0xab8] ;  /* 0x000ab80001167983 */ /* 0x000ea80000100800 */
[----:B------:R0:W-:Y:S04]  /*3a30*/  STL [R1+0x188], R5 ;  /* 0x0001880501007387 */ /* 0x0001e80000100800 */
[----:B------:R-:W2:Y:S01]  /*3a40*/  LDL R19, [R1+0xab0] ;  /* 0x000ab00001137983 */ /* 0x000ea20000100800 */
[----:B------:R-:W-:-:S04]  /*3a50*/  IMAD.HI.U32 R4, R23, R3, RZ ;  /* 0x0000000317047227 */ /* 0x000fc800078e00ff */
[----:B------:R-:W-:-:S04]  /*3a60*/  IMAD.MOV R4, RZ, RZ, -R4 ;  /* 0x000000ffff047224 */ /* 0x000fc800078e0a04 */
[----:B------:R-:W-:-:S05]  /*3a70*/  IMAD R3, R28, R4, R3 ;  /* 0x000000041c037224 */ /* 0x000fca00078e0203 */
[----:B------:R3:W-:Y:S01]  /*3a80*/  STL [R1+0x18c], R3 ;  /* 0x00018c0301007387 */ /* 0x0007e20000100800 */
[----:B-----5:R-:W-:-:S03]  /*3a90*/  IABS R9, R16 ;  /* 0x0000001000097213 */ /* 0x020fc60000000000 */
[----:B------:R-:W5:Y:S01]  /*3aa0*/  LDL R16, [R1+0xab4] ;  /* 0x000ab40001107983 */ /* 0x000f620000100800 */
[----:B----4-:R-:W-:-:S03]  /*3ab0*/  IABS R7, R13 ;  /* 0x0000000d00077213 */ /* 0x010fc60000000000 */
[----:B------:R-:W4:Y:S01]  /*3ac0*/  LDL R13, [R1+0xaac] ;  /* 0x000aac00010d7983 */ /* 0x000f220000100800 */
[----:B------:R-:W-:Y:S01]  /*3ad0*/  IABS R11, R21 ;  /* 0x00000015000b7213 */ /* 0x000fe20000000000 */
        /* <DEDUP_REMOVED lines=9> */
[----:B0-----:R-:W-:-:S02]  /*3b70*/  IABS R5, R17 ;  /* 0x0000001100057213 */ /* 0x001fc40000000000 */
[----:B------:R-:W4:Y:S03]  /*3b80*/  LDL R17, [R1+0xaa8] ;  /* 0x000aa80001117983 */ /* 0x000f260000100800 */
[----:B------:R-:W-:Y:S01]  /*3b90*/  IMAD.HI.U32 R6, R23, R5, RZ ;  /* 0x0000000517067227 */ /* 0x000fe200078e00ff */
[----:B---3--:R-:W-:-:S03]  /*3ba0*/  IABS R3, R18 ;  /* 0x0000001200037213 */ /* 0x008fc60000000000 */
[----:B------:R-:W-:Y:S02]  /*3bb0*/  IMAD.MOV R6, RZ, RZ, -R6 ;  /* 0x000000ffff067224 */ /* 0x000fe400078e0a06 */
[----:B------:R-:W-:-:S04]  /*3bc0*/  IMAD.HI.U32 R4, R23, R3, RZ ;  /* 0x0000000317047227 */ /* 0x000fc800078e00ff */
[----:B------:R-:W-:Y:S01]  /*3bd0*/  IMAD.MOV R4, RZ, RZ, -R4 ;  /* 0x000000ffff047224 */ /* 0x000fe200078e0a04 */
[----:B------:R2:W-:Y:S01]  /*3be0*/  STL [R1+0x134], R11 ;  /* 0x0001340b01007387 */ /* 0x0005e20000100800 */
[C---:B------:R-:W-:Y:S02]  /*3bf0*/  IMAD R5, R28.reuse, R6, R5 ;  /* 0x000000061c057224 */ /* 0x040fe400078e0205 */
[----:B------:R-:W-:Y:S01]  /*3c00*/  IMAD R3, R28, R4, R3 ;  /* 0x000000041c037224 */ /* 0x000fe200078e0203 */
[----:B------:R0:W-:Y:S04]  /*3c10*/  STL [R1+0x138], R9 ;  /* 0x0001380901007387 */ /* 0x0001e80000100800 */
[----:B------:R-:W3:Y:S04]  /*3c20*/  LDL R18, [R1+0xaa4] ;  /* 0x000aa40001127983 */ /* 0x000ee80000100800 */
[----:B------:R5:W-:Y:S01]  /*3c30*/  STL [R1+0x13c], R7 ;  /* 0x00013c0701007387 */ /* 0x000be20000100800 */
[----:B--2---:R-:W-:-:S03]  /*3c40*/  IABS R11, R22 ;  /* 0x00000016000b7213 */ /* 0x004fc60000000000 */
[----:B------:R4:W-:Y:S01]  /*3c50*/  STL [R1+0x140], R5 ;  /* 0x0001400501007387 */ /* 0x0009e20000100800 */
[----:B0-----:R-:W-:-:S03]  /*3c60*/  IABS R9, R19 ;  /* 0x0000001300097213 */ /* 0x001fc60000000000 */
[----:B------:R0:W-:Y:S04]  /*3c70*/  STL [R1+0x144], R3 ;  /* 0x0001440301007387 */ /* 0x0001e80000100800 */
[----:B------:R-:W2:Y:S04]  /*3c80*/  LDL R19, [R1+0xa9c] ;  /* 0x000a9c0001137983 */ /* 0x000ea80000100800 */
[----:B------:R-:W2:Y:S01]  /*3c90*/  LDL R22, [R1+0xaa0] ;  /* 0x000aa00001167983 */ /* 0x000ea20000100800 */
[----:B-----5:R-:W-:-:S03]  /*3ca0*/  IABS R7, R16 ;  /* 0x0000001000077213 */ /* 0x020fc60000000000 */
[----:B------:R-:W5:Y:S01]  /*3cb0*/  LDL R16, [R1+0xa98] ;  /* 0x000a980001107983 */ /* 0x000f620000100800 */
[----:B----4-:R-:W-:-:S03]  /*3cc0*/  IABS R5, R13 ;  /* 0x0000000d00057213 */ /* 0x010fc60000000000 */
[----:B------:R-:W4:Y:S01]  /*3cd0*/  LDL R13, [R1+0xa94] ;  /* 0x000a9400010d7983 */ /* 0x000f220000100800 */
[----:B------:R-:W-:-:S04]  /*3ce0*/  IMAD.HI.U32 R12, R23, R11, RZ ;  /* 0x0000000b170c7227 */ /* 0x000fc800078e00ff */
[----:B------:R-:W-:-:S04]  /*3cf0*/  IMAD.HI.U32 R10, R23, R9, RZ ;  /* 0x00000009170a7227 */ /* 0x000fc800078e00ff */
        /* <DEDUP_REMOVED lines=8> */
[C---:B------:R-:W-:Y:S02]  /*3d80*/  IMAD R7, R28.reuse, R8, R7 ;  /* 0x000000081c077224 */ /* 0x040fe400078e0207 */
[----:B------:R-:W-:Y:S01]  /*3d90*/  IMAD R5, R28, R6, R5 ;  /* 0x000000061c057224 */ /* 0x000fe200078e0205 */
[----:B------:R-:W-:Y:S01]  /*3da0*/  STL [R1+0x68], R11 ;  /* 0x0000680b01007387 */ /* 0x000fe20000100800 */
[----:B0-----:R-:W-:-:S05]  /*3db0*/  IABS R3, R17 ;  /* 0x0000001100037213 */ /* 0x001fca0000000000 */
[----:B------:R-:W-:-:S04]  /*3dc0*/  IMAD.HI.U32 R4, R23, R3, RZ ;  /* 0x0000000317047227 */ /* 0x000fc800078e00ff */
[----:B------:R-:W-:Y:S01]  /*3dd0*/  IMAD.MOV R4, RZ, RZ, -R4 ;  /* 0x000000ffff047224 */ /* 0x000fe200078e0a04 */
[----:B------:R0:W-:Y:S03]  /*3de0*/  STL [R1+0x64], R9 ;  /* 0x0000640901007387 */ /* 0x0001e60000100800 */
[----:B------:R-:W-:Y:S01]  /*3df0*/  IMAD R3, R28, R4, R3 ;  /* 0x000000041c037224 */ /* 0x000fe200078e0203 */
[----:B------:R-:W-:Y:S04]  /*3e00*/  STL [R1+0x60], R7 ;  /* 0x0000600701007387 */ /* 0x000fe80000100800 */
[----:B------:R2:W-:Y:S04]  /*3e10*/  STL [R1+0x5c], R5 ;  /* 0x00005c0501007387 */ /* 0x0005e80000100800 */
[----:B------:R-:W4:Y:S04]  /*3e20*/  LDL R21, [R1+0xa90] ;  /* 0x000a900001157983 */ /* 0x000f280000100800 */
[----:B------:R4:W-:Y:S01]  /*3e30*/  STL [R1+0x58], R3 ;  /* 0x0000580301007387 */ /* 0x0009e20000100800 */
[----:B---3--:R-:W-:-:S03]  /*3e40*/  IABS R8, R18 ;  /* 0x0000001200087213 */ /* 0x008fc60000000000 */
[----:B------:R-:W3:Y:S04]  /*3e50*/  LDL R17, [R1+0xa8c] ;  /* 0x000a8c0001117983 */ /* 0x000ee80000100800 */
[----:B------:R-:W3:Y:S01]  /*3e60*/  LDL R18, [R1+0xa88] ;  /* 0x000a880001127983 */ /* 0x000ee20000100800 */
[----:B0-----:R-:W-:Y:S01]  /*3e70*/  IMAD.HI.U32 R9, R23, R8, RZ ;  /* 0x0000000817097227 */ /* 0x001fe200078e00ff */
[----:B--2---:R-:W-:Y:S02]  /*3e80*/  IABS R5, R19 ;  /* 0x0000001300057213 */ /* 0x004fe40000000000 */
[----:B------:R-:W2:Y:S01]  /*3e90*/  LDL R19, [R1+0xa84] ;  /* 0x000a840001137983 */ /* 0x000ea20000100800 */
[----:B------:R-:W-:-:S03]  /*3ea0*/  IABS R6, R22 ;  /* 0x0000001600067213 */ /* 0x000fc60000000000 */
[----:B------:R-:W2:Y:S01]  /*3eb0*/  LDL R22, [R1+0xa80] ;  /* 0x000a800001167983 */ /* 0x000ea20000100800 */
        /* <DEDUP_REMOVED lines=8> */
[----:B------:R-:W-:Y:S04]  /*3f40*/  STL [R1+0x54], R8 ;  /* 0x0000540801007387 */ /* 0x000fe80000100800 */
[----:B------:R-:W-:Y:S01]  /*3f50*/  STL [R1+0x50], R6 ;  /* 0x0000500601007387 */ /* 0x000fe20000100800 */
[----:B-----5:R-:W-:-:S03]  /*3f60*/  IABS R4, R16 ;  /* 0x0000001000047213 */ /* 0x020fc60000000000 */
[----:B------:R-:W5:Y:S04]  /*3f70*/  LDL R16, [R1+0xa7c] ;  /* 0x000a7c0001107983 */ /* 0x000f680000100800 */
        /* <DEDUP_REMOVED lines=8> */
[----:B0-----:R-:W-:-:S03]  /*4000*/  IMAD R5, R28, R12, R3 ;  /* 0x0000000c1c057224 */ /* 0x001fc600078e0203 */
[----:B------:R0:W-:Y:S04]  /*4010*/  STL [R1+0x48], R4 ;  /* 0x0000480401007387 */ /* 0x0001e80000100800 */
[----:B------:R0:W-:Y:S02]  /*4020*/  STL [R1+0x44], R5 ;  /* 0x0000440501007387 */ /* 0x0001e40000100800 */
[----:B0-----:R-:W-:Y:S02]  /*4030*/  IABS R4, R21 ;  /* 0x0000001500047213 */ /* 0x001fe40000000000 */
[----:B---3--:R-:W-:Y:S02]  /*4040*/  IABS R3, R17 ;  /* 0x0000001100037213 */ /* 0x008fe40000000000 */
[----:B------:R-:W3:Y:S01]  /*4050*/  LDL R17, [R1+0xa74] ;  /* 0x000a740001117983 */ /* 0x000ee20000100800 */
[----:B------:R-:W-:-:S03]  /*4060*/  IABS R5, R18 ;  /* 0x0000001200057213 */ /* 0x000fc60000000000 */
[----:B------:R-:W3:Y:S01]  /*4070*/  LDL R18, [R1+0xa28] ;  /* 0x000a280001127983 */ /* 0x000ee20000100800 */
[----:B------:R-:W-:-:S04]  /*4080*/  IMAD.HI.U32 R8, R23, R4, RZ ;  /* 0x0000000417087227 */ /* 0x000fc800078e00ff */
[C---:B------:R-:W-:Y:S01]  /*4090*/  IMAD.HI.U32 R9, R23.reuse, R3, RZ ;  /* 0x0000000317097227 */ /* 0x040fe200078e00ff */
[----:B--2---:R-:W-:Y:S02]  /*40a0*/  IABS R6, R19 ;  /* 0x0000001300067213 */ /* 0x004fe40000000000 */
[----:B------:R-:W2:Y:S01]  /*40b0*/  LDL R19, [R1+0xa24] ;  /* 0x000a240001137983 */ /* 0x000ea20000100800 */
[----:B------:R-:W-:Y:S01]  /*40c0*/  IABS R7, R22 ;  /* 0x0000001600077213 */ /* 0x000fe20000000000 */
[----:B------:R-:W-:Y:S02]  /*40d0*/  IMAD.MOV R8, RZ, RZ, -R8 ;  /* 0x000000ffff087224 */ /* 0x000fe400078e0a08 */
[----:B------:R-:W-:-:S04]  /*40e0*/  IMAD.HI.U32 R10, R23, R5, RZ ;  /* 0x00000005170a7227 */ /* 0x000fc800078e00ff */
[----:B------:R-:W-:-:S04]  /*40f0*/  IMAD.HI.U32 R11, R23, R6, RZ ;  /* 0x00000006170b7227 */ /* 0x000fc800078e00ff */
[----:B------:R-:W-:-:S04]  /*4100*/  IMAD.HI.U32 R12, R23, R7, RZ ;  /* 0x00000007170c7227 */ /* 0x000fc800078e00ff */
[----:B------:R-:W-:Y:S02]  /*4110*/  IMAD.MOV R9, RZ, RZ, -R9 ;  /* 0x000000ffff097224 */ /* 0x000fe400078e0a09 */
[C---:B------:R-:W-:Y:S02]  /*4120*/  IMAD R4, R28.reuse, R8, R4 ;  /* 0x000000081c047224 */ /* 0x040fe400078e0204 */
[----:B------:R-:W-:Y:S02]  /*4130*/  IMAD.MOV R10, RZ, RZ, -R10 ;  /* 0x000000ffff0a7224 */ /* 0x000fe400078e0a0a */
[----:B------:R-:W-:Y:S02]  /*4140*/  IMAD.MOV R11, RZ, RZ, -R11 ;  /* 0x000000ffff0b7224 */ /* 0x000fe400078e0a0b */
[----:B------:R-:W-:Y:S01]  /*4150*/  IMAD.MOV R12, RZ, RZ, -R12 ;  /* 0x000000ffff0c7224 */ /* 0x000fe200078e0a0c */
[----:B------:R0:W-:Y:S01]  /*4160*/  STL [R1+0x40], R4 ;  /* 0x0000400401007387 */ /* 0x0001e20000100800 */
[----:B------:R-:W-:-:S02]  /*4170*/  IMAD R8, R28, R9, R3 ;  /* 0x000000091c087224 */ /* 0x000fc400078e0203 */
[C---:B------:R-:W-:Y:S02]  /*4180*/  IMAD R3, R28.reuse, R10, R5 ;  /* 0x0000000a1c037224 */ /* 0x040fe400078e0205 */
[C---:B------:R-:W-:Y:S01]  /*4190*/  IMAD R5, R28.reuse, R12, R7 ;  /* 0x0000000c1c057224 */ /* 0x040fe200078e0207 */
[----:B------:R-:W-:Y:S01]  /*41a0*/  STL [R1+0x3c], R8 ;  /* 0x00003c0801007387 */ /* 0x000fe20000100800 */
[----:B0-----:R-:W-:-:S03]  /*41b0*/  IMAD R4, R28, R11, R6 ;  /* 0x0000000b1c047224 */ /* 0x001fc600078e0206 */
[----:B------:R-:W-:Y:S04]  /*41c0*/  STL [R1+0x38], R3 ;  /* 0x0000380301007387 */ /* 0x000fe80000100800 */
[----:B------:R4:W-:Y:S04]  /*41d0*/  STL [R1+0x34], R4 ;  /* 0x0000340401007387 */ /* 0x0009e80000100800 */
[----:B------:R3:W-:Y:S04]  /*41e0*/  STL [R1+0x30], R5 ;  /* 0x0000300501007387 */ /* 0x0007e80000100800 */
[----:B------:R-:W2:Y:S04]  /*41f0*/  LDL R20, [R1+0xa20] ;  /* 0x000a200001147983 */ /* 0x000ea80000100800 */
[----:B------:R-:W2:Y:S04]  /*4200*/  LDL R22, [R1+0xa18] ;  /* 0x000a180001167983 */ /* 0x000ea80000100800 */
[----:B------:R-:W2:Y:S01]  /*4210*/  LDL R21, [R1+0xa1c] ;  /* 0x000a1c0001157983 */ /* 0x000ea20000100800 */
[----:B----4-:R-:W-:-:S03]  /*4220*/  IABS R4, R13 ;  /* 0x0000000d00047213 */ /* 0x010fc60000000000 */
[----:B------:R-:W4:Y:S01]  /*4230*/  LDL R13, [R1+0xa14] ;  /* 0x000a1400010d7983 */ /* 0x000f220000100800 */
[----:B-----5:R-:W-:Y:S01]  /*4240*/  IABS R3, R16 ;  /* 0x0000001000037213 */ /* 0x020fe20000000000 */
[C---:B------:R-:W-:Y:S02]  /*4250*/  IMAD.HI.U32 R9, R23.reuse, R4, RZ ;  /* 0x0000000417097227 */ /* 0x040fe400078e00ff */
[----:B------:R-:W5:Y:S02]  /*4260*/  LDL R16, [R1+0xa10] ;  /* 0x000a100001107983 */ /* 0x000f640000100800 */
[----:B------:R-:W-:-:S04]  /*4270*/  IMAD.HI.U32 R8, R23, R3, RZ ;  /* 0x0000000317087227 */ /* 0x000fc800078e00ff */
[----:B------:R-:W-:Y:S02]  /*4280*/  IMAD.MOV R8, RZ, RZ, -R8 ;  /* 0x000000ffff087224 */ /* 0x000fe400078e0a08 */
[----:B------:R-:W-:Y:S02]  /*4290*/  IMAD.MOV R9, RZ, RZ, -R9 ;  /* 0x000000ffff097224 */ /* 0x000fe400078e0a09 */
[C---:B------:R-:W-:Y:S02]  /*42a0*/  IMAD R8, R28.reuse, R8, R3 ;  /* 0x000000081c087224 */ /* 0x040fe400078e0203 */
[----:B------:R-:W-:-:S03]  /*42b0*/  IMAD R3, R28, R9, R4 ;  /* 0x000000091c037224 */ /* 0x000fc600078e0204 */
[----:B------:R-:W-:Y:S04]  /*42c0*/  STL [R1+0x2c], R8 ;  /* 0x00002c0801007387 */ /* 0x000fe80000100800 */
[----:B------:R0:W-:Y:S01]  /*42d0*/  STL [R1+0x28], R3 ;  /* 0x0000280301007387 */ /* 0x0001e20000100800 */
[----:B---3--:R-:W-:Y:S02]  /*42e0*/  IABS R5, R17 ;  /* 0x0000001100057213 */ /* 0x008fe40000000000 */
[----:B------:R-:W-:-:S03]  /*42f0*/  IABS R6, R18 ;  /* 0x0000001200067213 */ /* 0x000fc60000000000 */
[----:B------:R-:W-:-:S04]  /*4300*/  IMAD.HI.U32 R10, R23, R5, RZ ;  /* 0x00000005170a7227 */ /* 0x000fc800078e00ff */
[----:B------:R-:W-:Y:S01]  /*4310*/  IMAD.HI.U32 R11, R23, R6, RZ ;  /* 0x00000006170b7227 */ /* 0x000fe200078e00ff */
[----:B--2---:R-:W-:-:S03]  /*4320*/  IABS R7, R19 ;  /* 0x0000001300077213 */ /* 0x004fc60000000000 */
[----:B------:R-:W-:Y:S02]  /*4330*/  IMAD.MOV R10, RZ, RZ, -R10 ;  /* 0x000000ffff0a7224 */ /* 0x000fe400078e0a0a */
[----:B------:R-:W-:Y:S02]  /*4340*/  IMAD.MOV R11, RZ, RZ, -R11 ;  /* 0x000000ffff0b7224 */ /* 0x000fe400078e0a0b */
[----:B------:R-:W-:-:S04]  /*4350*/  IMAD.HI.U32 R12, R23, R7, RZ ;  /* 0x00000007170c7227 */ /* 0x000fc800078e00ff */
[----:B------:R-:W-:Y:S02]  /*4360*/  IMAD.MOV R12, RZ, RZ, -R12 ;  /* 0x000000ffff0c7224 */ /* 0x000fe400078e0a0c */
[C---:B------:R-:W-:Y:S02]  /*4370*/  IMAD R5, R28.reuse, R10, R5 ;  /* 0x0000000a1c057224 */ /* 0x040fe400078e0205 */
[C---:B------:R-:W-:Y:S02]  /*4380*/  IMAD R4, R28.reuse, R11, R6 ;  /* 0x0000000b1c047224 */ /* 0x040fe400078e0206 */
[----:B0-----:R-:W-:Y:S01]  /*4390*/  IMAD R3, R28, R12, R7 ;  /* 0x0000000c1c037224 */ /* 0x001fe200078e0207 */
[----:B------:R-:W-:Y:S04]  /*43a0*/  STL [R1+0x24], R5 ;  /* 0x0000240501007387 */ /* 0x000fe80000100800 */
[----:B------:R-:W2:Y:S04]  /*43b0*/  LDL R17, [R1+0xa0c] ;  /* 0x000a0c0001117983 */ /* 0x000ea80000100800 */
[----:B------:R-:W-:Y:S04]  /*43c0*/  STL [R1+0x20], R4 ;  /* 0x0000200401007387 */ /* 0x000fe80000100800 */
[----:B------:R-:W3:Y:S04]  /*43d0*/  LDL R18, [R1+0xa08] ;  /* 0x000a080001127983 */ /* 0x000ee80000100800 */
[----:B------:R0:W-:Y:S04]  /*43e0*/  STL [R1+0x1c], R3 ;  /* 0x00001c0301007387 */ /* 0x0001e80000100800 */
[----:B------:R-:W3:Y:S01]  /*43f0*/  LDL R19, [R1+0xa04] ;  /* 0x000a040001137983 */ /* 0x000ee20000100800 */
[----:B----4-:R-:W-:-:S03]  /*4400*/  IABS R6, R13 ;  /* 0x0000000d00067213 */ /* 0x010fc60000000000 */
[----:B------:R-:W4:Y:S01]  /*4410*/  LDL R13, [R1+0x9fc] ;  /* 0x0009fc00010d7983 */ /* 0x000f220000100800 */
[----:B0-----:R-:W-:Y:S02]  /*4420*/  IABS R3, R20 ;  /* 0x0000001400037213 */ /* 0x001fe40000000000 */
[----:B------:R-:W-:Y:S02]  /*4430*/  IABS R5, R22 ;  /* 0x0000001600057213 */ /* 0x000fe40000000000 */
[----:B------:R-:W-:Y:S01]  /*4440*/  IABS R4, R21 ;  /* 0x0000001500047213 */ /* 0x000fe20000000000 */
[----:B------:R-:W4:Y:S01]  /*4450*/  LDL R22, [R1+0xa00] ;  /* 0x000a000001167983 */ /* 0x000f220000100800 */
[----:B-----5:R-:W-:Y:S01]  /*4460*/  IABS R7, R16 ;  /* 0x0000001000077213 */ /* 0x020fe20000000000 */
[----:B------:R-:W-:-:S04]  /*4470*/  IMAD.HI.U32 R8, R23, R3, RZ ;  /* 0x0000000317087227 */ /* 0x000fc800078e00ff */
[----:B------:R-:W-:-:S04]  /*4480*/  IMAD.HI.U32 R9, R23, R4, RZ ;  /* 0x0000000417097227 */ /* 0x000fc800078e00ff */
[----:B------:R-:W-:-:S04]  /*4490*/  IMAD.HI.U32 R10, R23, R5, RZ ;  /* 0x00000005170a7227 */ /* 0x000fc800078e00ff */
[----:B------:R-:W-:Y:S02]  /*44a0*/  IMAD.MOV R8, RZ, RZ, -R8 ;  /* 0x000000ffff087224 */ /* 0x000fe400078e0a08 */
[----:B------:R-:W-:-:S04]  /*44b0*/  IMAD.HI.U32 R12, R23, R7, RZ ;  /* 0x00000007170c7227 */ /* 0x000fc800078e00ff */
[----:B------:R-:W-:-:S04]  /*44c0*/  IMAD.HI.U32 R11, R23, R6, RZ ;  /* 0x00000006170b7227 */ /* 0x000fc800078e00ff */
[----:B------:R-:W-:Y:S02]  /*44d0*/  IMAD.MOV R9, RZ, RZ, -R9 ;  /* 0x000000ffff097224 */ /* 0x000fe400078e0a09 */
[----:B------:R-:W-:Y:S02]  /*44e0*/  IMAD.MOV R10, RZ, RZ, -R10 ;  /* 0x000000ffff0a7224 */ /* 0x000fe400078e0a0a */
[C---:B------:R-:W-:Y:S02]  /*44f0*/  IMAD R3, R28.reuse, R8, R3 ;  /* 0x000000081c037224 */ /* 0x040fe400078e0203 */
[----:B------:R-:W-:Y:S02]  /*4500*/  IMAD.MOV R12, RZ, RZ, -R12 ;  /* 0x000000ffff0c7224 */ /* 0x000fe400078e0a0c */
[----:B------:R-:W-:Y:S02]  /*4510*/  IMAD.MOV R11, RZ, RZ, -R11 ;  /* 0x000000ffff0b7224 */ /* 0x000fe400078e0a0b */
[C---:B------:R-:W-:Y:S01]  /*4520*/  IMAD R8, R28.reuse, R9, R4 ;  /* 0x000000091c087224 */ /* 0x040fe200078e0204 */
[----:B------:R0:W-:Y:S01]  /*4530*/  STL [R1+0x18], R3 ;  /* 0x0000180301007387 */ /* 0x0001e20000100800 */
[----:B------:R-:W-:-:S02]  /*4540*/  IMAD R4, R28, R10, R5 ;  /* 0x0000000a1c047224 */ /* 0x000fc400078e0205 */
[C---:B------:R-:W-:Y:S01]  /*4550*/  IMAD R15, R28.reuse, R12, R7 ;  /* 0x0000000c1c0f7224 */ /* 0x040fe200078e0207 */
[----:B------:R-:W-:Y:S01]  /*4560*/  STL [R1+0x14], R8 ;  /* 0x0000140801007387 */ /* 0x000fe20000100800 */
[----:B0-----:R-:W-:-:S03]  /*4570*/  IMAD R3, R28, R11, R6 ;  /* 0x0000000b1c037224 */ /* 0x001fc600078e0206 */
[----:B------:R-:W-:Y:S04]  /*4580*/  STL [R1+0x10], R4 ;  /* 0x0000100401007387 */ /* 0x000fe80000100800 */
[----:B------:R-:W-:Y:S04]  /*4590*/  STL [R1+0xdc4], R15 ;  /* 0x000dc40f01007387 */ /* 0x000fe80000100800 */
[----:B------:R2:W-:Y:S04]  /*45a0*/  STL [R1+0xc], R3 ;  /* 0x00000c0301007387 */ /* 0x0005e80000100800 */
[----:B------:R-:W5:Y:S01]  /*45b0*/  LDL R16, [R1+0x9f8] ;  /* 0x0009f80001107983 */ /* 0x000f620000100800 */
[----:B--2---:R-:W-:-:S03]  /*45c0*/  IABS R3, R17 ;  /* 0x0000001100037213 */ /* 0x004fc60000000000 */
[----:B------:R-:W2:Y:S01]  /*45d0*/  LDL R17, [R1+0x9f4] ;  /* 0x0009f40001117983 */ /* 0x000ea20000100800 */
[----:B---3--:R-:W-:-:S03]  /*45e0*/  IABS R4, R18 ;  /* 0x0000001200047213 */ /* 0x008fc60000000000 */
[----:B------:R-:W3:Y:S01]  /*45f0*/  LDL R18, [R1+0x9f0] ;  /* 0x0009f00001127983 */ /* 0x000ee20000100800 */
[----:B------:R-:W-:-:S03]  /*4600*/  IABS R5, R19 ;  /* 0x0000001300057213 */ /* 0x000fc60000000000 */
[----:B------:R-:W3:Y:S01]  /*4610*/  LDL R19, [R1+0x9ec] ;  /* 0x0009ec0001137983 */ /* 0x000ee20000100800 */
[----:B----4-:R-:W-:-:S03]  /*4620*/  IABS R7, R13 ;  /* 0x0000000d00077213 */ /* 0x010fc60000000000 */
[----:B------:R-:W4:Y:S01]  /*4630*/  LDL R13, [R1+0x9e8] ;  /* 0x0009e800010d7983 */ /* 0x000f220000100800 */
[----:B------:R-:W-:-:S04]  /*4640*/  IMAD.HI.U32 R8, R23, R3, RZ ;  /* 0x0000000317087227 */ /* 0x000fc800078e00ff */
[----:B------:R-:W-:Y:S01]  /*4650*/  IMAD.HI.U32 R10, R23, R5, RZ ;  /* 0x00000005170a7227 */ /* 0x000fe200078e00ff */
[----:B------:R-:W-:-:S03]  /*4660*/  IABS R6, R22 ;  /* 0x0000001600067213 */ /* 0x000fc60000000000 */
[----:B------:R-:W-:-:S04]  /*4670*/  IMAD.HI.U32 R9, R23, R4, RZ ;  /* 0x0000000417097227 */ /* 0x000fc800078e00ff */
[----:B------:R-:W-:Y:S02]  /*4680*/  IMAD.MOV R8, RZ, RZ, -R8 ;  /* 0x000000ffff087224 */ /* 0x000fe400078e0a08 */
[----:B------:R-:W-:Y:S02]  /*4690*/  IMAD.MOV R10, RZ, RZ, -R10 ;  /* 0x000000ffff0a7224 */ /* 0x000fe400078e0a0a */
[----:B------:R-:W-:Y:S02]  /*46a0*/  IMAD.MOV R9, RZ, RZ, -R9 ;  /* 0x000000ffff097224 */ /* 0x000fe400078e0a09 */
[----:B------:R-:W-:-:S04]  /*46b0*/  IMAD.HI.U32 R11, R23, R6, RZ ;  /* 0x00000006170b7227 */ /* 0x000fc800078e00ff */
[----:B------:R-:W-:Y:S02]  /*46c0*/  IMAD R14, R28, R8, R3 ;  /* 0x000000081c0e7224 */ /* 0x000fe400078e0203 */
[----:B------:R-:W-:-:S04]  /*46d0*/  IMAD.HI.U32 R12, R23, R7, RZ ;  /* 0x00000007170c7227 */ /* 0x000fc800078e00ff */
[C---:B------:R-:W-:Y:S02]  /*46e0*/  IMAD R3, R28.reuse, R10, R5 ;  /* 0x0000000a1c037224 */ /* 0x040fe400078e0205 */
[C---:B------:R-:W-:Y:S01]  /*46f0*/  IMAD R4, R28.reuse, R9, R4 ;  /* 0x000000091c047224 */ /* 0x040fe200078e0204 */
[----:B------:R-:W-:Y:S01]  /*4700*/  STL [R1+0xda8], R14 ;  /* 0x000da80e01007387 */ /* 0x000fe20000100800 */
[----:B------:R-:W-:Y:S02]  /*4710*/  IMAD.MOV R11, RZ, RZ, -R11 ;  /* 0x000000ffff0b7224 */ /* 0x000fe400078e0a0b */
[----:B------:R-:W-:Y:S01]  /*4720*/  IMAD.MOV R12, RZ, RZ, -R12 ;  /* 0x000000ffff0c7224 */ /* 0x000fe200078e0a0c */
[----:B------:R-:W-:Y:S04]  /*4730*/  STL [R1+0xda0], R3 ;  /* 0x000da00301007387 */ /* 0x000fe80000100800 */
[----:B------:R0:W-:Y:S01]  /*4740*/  STL [R1], R4 ;  /* 0x0000000401007387 */ /* 0x0001e20000100800 */
[----:B------:R-:W-:-:S02]  /*4750*/  IMAD R5, R28, R12, R7 ;  /* 0x0000000c1c057224 */ /* 0x000fc400078e0207 */
[----:B0-----:R-:W-:-:S05]  /*4760*/  IMAD R4, R28, R11, R6 ;  /* 0x0000000b1c047224 */ /* 0x001fca00078e0206 */
[----:B------:R-:W-:Y:S04]  /*4770*/  STL [R1+0xd9c], R4 ;  /* 0x000d9c0401007387 */ /* 0x000fe80000100800 */
[----:B------:R0:W-:Y:S04]  /*4780*/  STL [R1+0xd98], R5 ;  /* 0x000d980501007387 */ /* 0x0001e80000100800 */
[----:B------:R-:W4:Y:S01]  /*4790*/  LDL R20, [R1+0x9e4] ;  /* 0x0009e40001147983 */ /* 0x000f220000100800 */
[----:B-----5:R-:W-:-:S03]  /*47a0*/  IABS R6, R16 ;  /* 0x0000001000067213 */ /* 0x020fc60000000000 */
[----:B------:R-:W5:Y:S04]  /*47b0*/  LDL R21, [R1+0x9e0] ;  /* 0x0009e00001157983 */ /* 0x000f680000100800 */
[----:B------:R-:W5:Y:S01]  /*47c0*/  LDL R22, [R1+0x9dc] ;  /* 0x0009dc0001167983 */ /* 0x000f620000100800 */
[----:B------:R-:W-:-:S04]  /*47d0*/  IMAD.HI.U32 R11, R23, R6, RZ ;  /* 0x00000006170b7227 */ /* 0x000fc800078e00ff */
[----:B------:R-:W-:-:S04]  /*47e0*/  IMAD.MOV R11, RZ, RZ, -R11 ;  /* 0x000000ffff0b7224 */ /* 0x000fc800078e0a0b */
[----:B------:R-:W-:Y:S01]  /*47f0*/  IMAD R6, R28, R11, R6 ;  /* 0x0000000b1c067224 */ /* 0x000fe200078e0206 */
[----:B--2---:R-:W-:Y:S02]  /*4800*/  IABS R7, R17 ;  /* 0x0000001100077213 */ /* 0x004fe40000000000 */
[----:B---3--:R-:W-:Y:S02]  /*4810*/  IABS R8, R18 ;  /* 0x0000001200087213 */ /* 0x008fe40000000000 */
[----:B------:R-:W2:Y:S01]  /*4820*/  LDL R18, [R1+0x9d8] ;  /* 0x0009d80001127983 */ /* 0x000ea20000100800 */
[----:B------:R-:W-:Y:S01]  /*4830*/  IMAD.HI.U32 R12, R23, R7, RZ ;  /* 0x00000007170c7227 */ /* 0x000fe200078e00ff */
[----:B------:R-:W-:Y:S02]  /*4840*/  IABS R9, R19 ;  /* 0x0000001300097213 */ /* 0x000fe40000000000 */
[----:B------:R-:W3:Y:S01]  /*4850*/  LDL R19, [R1+0x9d4] ;  /* 0x0009d40001137983 */ /* 0x000ee20000100800 */
[----:B------:R-:W-:-:S02]  /*4860*/  IMAD.MOV R12, RZ, RZ, -R12 ;  /* 0x000000ffff0c7224 */ /* 0x000fc400078e0a0c */
[----:B------:R-:W-:-:S04]  /*4870*/  IMAD.HI.U32 R16, R23, R9, RZ ;  /* 0x0000000917107227 */ /* 0x000fc800078e00ff */
[----:B------:R-:W-:Y:S02]  /*4880*/  IMAD.MOV R16, RZ, RZ, -R16 ;  /* 0x000000ffff107224 */ /* 0x000fe400078e0a10 */
[C---:B------:R-:W-:Y:S02]  /*4890*/  IMAD R7, R28.reuse, R12, R7 ;  /* 0x0000000c1c077224 */ /* 0x040fe400078e0207 */
[----:B------:R-:W-:Y:S01]  /*48a0*/  IMAD R9, R28, R16, R9 ;  /* 0x000000101c097224 */ /* 0x000fe200078e0209 */
[----:B------:R-:W-:Y:S04]  /*48b0*/  STL [R1+0xd94], R6 ;  /* 0x000d940601007387 */ /* 0x000fe80000100800 */
[----:B------:R0:W-:Y:S01]  /*48c0*/  STL [R1+0xda4], R7 ;  /* 0x000da40701007387 */ /* 0x0001e20000100800 */
[----:B----4-:R-:W-:Y:S01]  /*48d0*/  IABS R10, R13 ;  /* 0x0000000d000a7213 */ /* 0x010fe20000000000 */
[----:B------:R-:W-:-:S04]  /*48e0*/  IMAD.HI.U32 R13, R23, R8, RZ ;  /* 0x00000008170d7227 */ /* 0x000fc800078e00ff */
[----:B------:R-:W-:-:S04]  /*48f0*/  IMAD.HI.U32 R17, R23, R10, RZ ;  /* 0x0000000a17117227 */ /* 0x000fc800078e00ff */
[----:B------:R-:W-:Y:S02]  /*4900*/  IMAD.MOV R13, RZ, RZ, -R13 ;  /* 0x000000ffff0d7224 */ /* 0x000fe400078e0a0d */
[----:B------:R-:W-:Y:S02]  /*4910*/  IMAD.MOV R17, RZ, RZ, -R17 ;  /* 0x000000ffff117224 */ /* 0x000fe400078e0a11 */
[C---:B------:R-:W-:Y:S02]  /*4920*/  IMAD R8, R28.reuse, R13, R8 ;  /* 0x0000000d1c087224 */ /* 0x040fe400078e0208 */
[----:B------:R-:W-:-:S03]  /*4930*/  IMAD R10, R28, R17, R10 ;  /* 0x000000111c0a7224 */ /* 0x000fc600078e020a */
[----:B------:R-:W-:Y:S04]  /*4940*/  STL [R1+0xdac], R8 ;  /* 0x000dac0801007387 */ /* 0x000fe80000100800 */
[----:B------:R-:W-:Y:S04]  /*4950*/  STL [R1+0xdb0], R9 ;  /* 0x000db00901007387 */ /* 0x000fe80000100800 */
[----:B------:R-:W-:Y:S04]  /*4960*/  STL [R1+0xdb4], R10 ;  /* 0x000db40a01007387 */ /* 0x000fe80000100800 */
[----:B------:R-:W4:Y:S04]  /*4970*/  LDL R15, [R1+0x9d0] ;  /* 0x0009d000010f7983 */ /* 0x000f280000100800 */
[----:B------:R-:W4:Y:S04]  /*4980*/  LDL R24, [R1+0x9cc] ;  /* 0x0009cc0001187983 */ /* 0x000f280000100800 */
[----:B------:R-:W4:Y:S04]  /*4990*/  LDL R25, [R1+0x9c8] ;  /* 0x0009c80001197983 */ /* 0x000f280000100800 */
[----:B------:R-:W4:Y:S04]  /*49a0*/  LDL R26, [R1+0x9ac] ;  /* 0x0009ac00011a7983 */ /* 0x000f280000100800 */
[----:B------:R-:W4:Y:S01]  /*49b0*/  LDL R27, [R1+0x9b0] ;  /* 0x0009b000011b7983 */ /* 0x000f220000100800 */
[----:B------:R-:W-:-:S02]  /*49c0*/  IABS R11, R20 ;  /* 0x00000014000b7213 */ /* 0x000fc40000000000 */
[----:B-----5:R-:W-:Y:S02]  /*49d0*/  IABS R12, R21 ;  /* 0x00000015000c7213 */ /* 0x020fe40000000000 */
[----:B------:R-:W-:-:S05]  /*49e0*/  IABS R13, R22 ;  /* 0x00000016000d7213 */ /* 0x000fca0000000000 */
[----:B------:R-:W-:-:S04]  /*49f0*/  IMAD.HI.U32 R20, R23, R13, RZ ;  /* 0x0000000d17147227 */ /* 0x000fc800078e00ff */
[----:B------:R-:W-:-:S04]  /*4a00*/  IMAD.MOV R20, RZ, RZ, -R20 ;  /* 0x000000ffff147224 */ /* 0x000fc800078e0a14 */
[----:B------:R-:W-:Y:S01]  /*4a10*/  IMAD R13, R28, R20, R13 ;  /* 0x000000141c0d7224 */ /* 0x000fe200078e020d */
[----:B--2---:R-:W-:Y:S01]  /*4a20*/  IABS R16, R18 ;  /* 0x0000001200107213 */ /* 0x004fe20000000000 */
[----:B------:R-:W-:Y:S01]  /*4a30*/  IMAD.HI.U32 R18, R23, R11, RZ ;  /* 0x0000000b17127227 */ /* 0x000fe200078e00ff */
[----:B---3--:R-:W-:-:S03]  /*4a40*/  IABS R17, R19 ;  /* 0x0000001300117213 */ /* 0x008fc60000000000 */
        /* <DEDUP_REMOVED lines=10> */
[----:B------:R-:W-:Y:S01]  /*4af0*/  STL [R1+0xdb8], R11 ;  /* 0x000db80b01007387 */ /* 0x000fe20000100800 */
[----:B------:R-:W-:-:S03]  /*4b00*/  IMAD R17, R28, R22, R17 ;  /* 0x000000161c117224 */ /* 0x000fc600078e0211 */
[----:B------:R2:W-:Y:S04]  /*4b10*/  STL [R1+0xdbc], R12 ;  /* 0x000dbc0c01007387 */ /* 0x0005e80000100800 */
[----:B------:R-:W-:Y:S04]  /*4b20*/  STL [R1+0xdc0], R13 ;  /* 0x000dc00d01007387 */ /* 0x000fe80000100800 */
[----:B------:R-:W-:Y:S04]  /*4b30*/  STL [R1+0xdc8], R16 ;  /* 0x000dc81001007387 */ /* 0x000fe80000100800 */
[----:B------:R-:W-:Y:S04]  /*4b40*/  STL [R1+0xdcc], R17 ;  /* 0x000dcc1101007387 */ /* 0x000fe80000100800 */
[----:B0-----:R-:W3:Y:S04]  /*4b50*/  LDL R5, [R1+0x9b4] ;  /* 0x0009b40001057983 */ /* 0x001ee80000100800 */
[----:B------:R-:W5:Y:S04]  /*4b60*/  LDL R4, [R1+0x9b8] ;  /* 0x0009b80001047983 */ /* 0x000f680000100800 */
[----:B------:R-:W2:Y:S04]  /*4b70*/  LDL R3, [R1+0x9bc] ;  /* 0x0009bc0001037983 */ /* 0x000ea80000100800 */
[----:B------:R-:W2:Y:S01]  /*4b80*/  LDL R14, [R1+0x9a8] ;  /* 0x0009a800010e7983 */ /* 0x000ea20000100800 */
[----:B----4-:R-:W-:-:S03]  /*4b90*/  IABS R18, R15 ;  /* 0x0000000f00127213 */ /* 0x010fc60000000000 */
[----:B------:R-:W4:Y:S01]  /*4ba0*/  LDL R15, [R1+0x9c4] ;  /* 0x0009c400010f7983 */ /* 0x000f220000100800 */
[----:B------:R-:W-:Y:S02]  /*4bb0*/  IABS R19, R24 ;  /* 0x0000001800137213 */ /* 0x000fe40000000000 */
[----:B------:R-:W-:Y:S02]  /*4bc0*/  IABS R20, R25 ;  /* 0x0000001900147213 */ /* 0x000fe40000000000 */
[----:B------:R-:W-:Y:S01]  /*4bd0*/  IABS R21, R26 ;  /* 0x0000001a00157213 */ /* 0x000fe20000000000 */
[----:B------:R-:W-:Y:S01]  /*4be0*/  IMAD.HI.U32 R24, R23, R18, RZ ;  /* 0x0000001217187227 */ /* 0x000fe200078e00ff */
[----:B------:R-:W-:-:S03]  /*4bf0*/  IABS R22, R27 ;  /* 0x0000001b00167213 */ /* 0x000fc60000000000 */
        /* <DEDUP_REMOVED lines=11> */
[C---:B------:R-:W-:Y:S02]  /*4cb0*/  IMAD R19, R28.reuse, R6, R19 ;  /* 0x000000061c137224 */ /* 0x040fe400078e0213 */
[C---:B------:R-:W-:Y:S02]  /*4cc0*/  IMAD R21, R28.reuse, R26, R21 ;  /* 0x0000001a1c157224 */ /* 0x040fe400078e0215 */
[----:B------:R-:W-:Y:S01]  /*4cd0*/  IMAD R20, R28, R27, R20 ;  /* 0x0000001b1c147224 */ /* 0x000fe200078e0214 */
[----:B------:R-:W-:Y:S04]  /*4ce0*/  STL [R1+0xdd0], R18 ;  /* 0x000dd01201007387 */ /* 0x000fe80000100800 */
[----:B------:R-:W-:Y:S04]  /*4cf0*/  STL [R1+0xdd4], R19 ;  /* 0x000dd41301007387 */ /* 0x000fe80000100800 */
[----:B------:R-:W-:Y:S04]  /*4d00*/  STL [R1+0xdd8], R20 ;  /* 0x000dd81401007387 */ /* 0x000fe80000100800 */
[----:B------:R-:W-:Y:S04]  /*4d10*/  STL [R1+0xddc], R21 ;  /* 0x000ddc1501007387 */ /* 0x000fe80000100800 */
[----:B------:R0:W-:Y:S04]  /*4d20*/  STL [R1+0xde0], R22 ;  /* 0x000de01601007387 */ /* 0x0001e80000100800 */
[----:B------:R-:W4:Y:S01]  /*4d30*/  LDL.LU R6, [R1+0x90] ;  /* 0x0000900001067983 */ /* 0x000f220000300800 */
[----:B---3--:R-:W-:-:S03]  /*4d40*/  IABS R24, R5 ;  /* 0x0000000500187213 */ /* 0x008fc60000000000 */
[----:B------:R-:W3:Y:S01]  /*4d50*/  LDL.LU R5, [R1+0x8c] ;  /* 0x00008c0001057983 */ /* 0x000ee20000300800 */
[----:B-----5:R-:W-:Y:S02]  /*4d60*/  IABS R25, R4 ;  /* 0x0000000400197213 */ /* 0x020fe40000000000 */
[----:B--2---:R-:W-:Y:S01]  /*4d70*/  IABS R26, R3 ;  /* 0x00000003001a7213 */ /* 0x004fe20000000000 */
[----:B------:R-:W-:Y:S01]  /*4d80*/  IMAD.HI.U32 R3, R23, R24, RZ ;  /* 0x0000001817037227 */ /* 0x000fe200078e00ff */
[----:B------:R-:W-:-:S03]  /*4d90*/  IABS R27, R14 ;  /* 0x0000000e001b7213 */ /* 0x000fc60000000000 */
[----:B------:R-:W-:Y:S02]  /*4da0*/  IMAD.MOV R12, RZ, RZ, -R3 ;  /* 0x000000ffff0c7224 */ /* 0x000fe400078e0a03 */
[----:B------:R-:W-:-:S04]  /*4db0*/  IMAD.HI.U32 R11, R23, R25, RZ ;  /* 0x00000019170b7227 */ /* 0x000fc800078e00ff */
[----:B------:R-:W-:-:S04]  /*4dc0*/  IMAD.HI.U32 R10, R23, R26, RZ ;  /* 0x0000001a170a7227 */ /* 0x000fc800078e00ff */
[----:B------:R-:W-:Y:S01]  /*4dd0*/  IMAD.HI.U32 R9, R23, R27, RZ ;  /* 0x0000001b17097227 */ /* 0x000fe200078e00ff */
[----:B----4-:R-:W-:-:S05]  /*4de0*/  IABS R4, R15 ;  /* 0x0000000f00047213 */ /* 0x010fca0000000000 */
[----:B------:R-:W-:Y:S02]  /*4df0*/  IMAD.MOV.U32 R8, RZ, RZ, R4 ;  /* 0x000000ffff087224 */ /* 0x000fe400078e0004 */
[----:B------:R-:W2:Y:S02]  /*4e00*/  LDL.LU R4, [R1+0x88] ;  /* 0x0000880001047983 */ /* 0x000ea40000300800 */
[----:B------:R-:W-:Y:S02]  /*4e10*/  IMAD.HI.U32 R7, R23, R8, RZ ;  /* 0x0000000817077227 */ /* 0x000fe400078e00ff */
[----:B------:R-:W4:Y:S02]  /*4e20*/  LDL.LU R3, [R1+0x84] ;  /* 0x0000840001037983 */ /* 0x000f240000300800 */
[C---:B------:R-:W-:Y:S02]  /*4e30*/  IMAD R23, R28.reuse, R12, R24 ;  /* 0x0000000c1c177224 */ /* 0x040fe400078e0218 */
[----:B0-----:R-:W5:Y:S04]  /*4e40*/  LDL.LU R22, [R1+0x80] ;  /* 0x0000800001167983 */ /* 0x001f680000300800 */
[----:B------:R-:W4:Y:S04]  /*4e50*/  LDL.LU R21, [R1+0x7c] ;  /* 0x00007c0001157983 */ /* 0x000f280000300800 */
[----:B------:R-:W-:Y:S04]  /*4e60*/  STL [R1+0xde4], R23 ;  /* 0x000de41701007387 */ /* 0x000fe80000100800 */
[----:B------:R-:W5:Y:S04]  /*4e70*/  LDL.LU R17, [R1+0x78] ;  /* 0x0000780001117983 */ /* 0x000f680000300800 */
[----:B------:R-:W5:Y:S01]  /*4e80*/  LDL.LU R16, [R1+0x74] ;  /* 0x0000740001107983 */ /* 0x000f620000300800 */
[----:B------:R-:W-:-:S03]  /*4e90*/  ISETP.GT.U32.AND P2, PT, R28, R2, PT ;  /* 0x000000021c00720c */ /* 0x000fc60003f44070 */
[----:B------:R-:W5:Y:S04]  /*4ea0*/  LDL.LU R13, [R1+0x70] ;  /* 0x00007000010d7983 */ /* 0x000f680000300800 */
[----:B------:R-:W5:Y:S01]  /*4eb0*/  LDL.LU R12, [R1+0x6c] ;  /* 0x00006c00010c7983 */ /* 0x000f620000300800 */
[----:B------:R-:W-:-:S03]  /*4ec0*/  ISETP.GT.U32.AND P0, PT, R29, R0, PT ;  /* 0x000000001d00720c */ /* 0x000fc60003f04070 */
[----:B------:R-:W5:Y:S02]  /*4ed0*/  LDL.LU R14, [R1+0x178] ;  /* 0x00017800010e7983 */ /* 0x000f640000300800 */
[----:B------:R-:W-:Y:S02]  /*4ee0*/  @!P2 IMAD.IADD R2, R2, 0x1, -R28 ;  /* 0x000000010202a824 */ /* 0x000fe400078e0a1c */
[----:B------:R-:W-:Y:S02]  /*4ef0*/  IMAD.MOV R24, RZ, RZ, -R11 ;  /* 0x000000ffff187224 */ /* 0x000fe400078e0a0b */
[----:B------:R-:W-:Y:S01]  /*4f00*/  IMAD.MOV R10, RZ, RZ, -R10 ;  /* 0x000000ffff0a7224 */ /* 0x000fe200078e0a0a */
[----:B------:R-:W5:Y:S03]  /*4f10*/  LDL.LU R11, [R1+0x190] ;  /* 0x00019000010b7983 */ /* 0x000f660000300800 */
[----:B------:R-:W-:Y:S01]  /*4f20*/  @!P0 IMAD.IADD R0, R0, 0x1, -R29 ;  /* 0x0000000100008824 */ /* 0x000fe200078e0a1d */
[----:B------:R-:W-:Y:S01]  /*4f30*/  ISETP.GT.U32.AND P4, PT, R28, R6, PT ;  /* 0x000000061c00720c */ /* 0x000fe20003f84070 */
[----:B------:R-:W-:-:S03]  /*4f40*/  IMAD.MOV R9, RZ, RZ, -R9 ;  /* 0x000000ffff097224 */ /* 0x000fc600078e0a09 */
[----:B------:R-:W-:Y:S01]  /*4f50*/  ISETP.GT.U32.AND P0, PT, R29, R0, PT ;  /* 0x000000001d00720c */ /* 0x000fe20003f04070 */
[----:B------:R-:W-:-:S08]  /*4f60*/  IMAD R24, R28, R24, R25 ;  /* 0x000000181c187224 */ /* 0x000fd000078e0219 */
[----:B------:R-:W-:Y:S02]  /*4f70*/  @!P4 IMAD.IADD R6, R6, 0x1, -R28 ;  /* 0x000000010606c824 */ /* 0x000fe400078e0a1c */
[C---:B------:R-:W-:Y:S02]  /*4f80*/  IMAD R25, R28.reuse, R10, R26 ;  /* 0x0000000a1c197224 */ /* 0x040fe400078e021a */
[----:B------:R-:W5:Y:S01]  /*4f90*/  LDL.LU R10, [R1+0x164] ;  /* 0x00016400010a7983 */ /* 0x000f620000300800 */
[----:B------:R-:W-:Y:S02]  /*4fa0*/  IMAD.MOV R7, RZ, RZ, -R7 ;  /* 0x000000ffff077224 */ /* 0x000fe400078e0a07 */
[C---:B------:R-:W-:Y:S02]  /*4fb0*/  IMAD R26, R28.reuse, R9, R27 ;  /* 0x000000091c1a7224 */ /* 0x040fe400078e021b */
[----:B------:R-:W5:Y:S01]  /*4fc0*/  LDL.LU R9, [R1+0x168] ;  /* 0x0001680001097983 */ /* 0x000f620000300800 */
[----:B------:R-:W-:-:S03]  /*4fd0*/  IMAD R27, R28, R7, R8 ;  /* 0x000000071c1b7224 */ /* 0x000fc600078e0208 */
[----:B------:R-:W5:Y:S01]  /*4fe0*/  LDL.LU R8, [R1+0x16c] ;  /* 0x00016c0001087983 */ /* 0x000f620000300800 */
[----:B------:R-:W-:-:S03]  /*4ff0*/  @!P0 IMAD.IADD R0, R0, 0x1, -R29 ;  /* 0x0000000100008824 */ /* 0x000fc600078e0a1d */
[----:B------:R-:W5:Y:S04]  /*5000*/  LDL.LU R7, [R1+0x170] ;  /* 0x0001700001077983 */ /* 0x000f680000300800 */
[----:B------:R-:W5:Y:S04]  /*5010*/  LDL.LU R15, [R1+0x174] ;  /* 0x00017400010f7983 */ /* 0x000f680000300800 */
[----:B------:R-:W5:Y:S04]  /*5020*/  LDL.LU R29, [R1] ;  /* 0x00000000011d7983 */ /* 0x000f680000300800 */
[----:B------:R-:W5:Y:S01]  /*5030*/  LDL.LU R20, [R1+0x150] ;  /* 0x0001500001147983 */ /* 0x000f620000300800 */
[----:B---3--:R-:W-:-:S13]  /*5040*/  ISETP.GT.U32.AND P5, PT, R28, R5, PT ;  /* 0x000000051c00720c */ /* 0x008fda0003fa4070 */
[----:B------:R-:W-:Y:S01]  /*5050*/  @!P5 IMAD.IADD R5, R5, 0x1, -R28 ;  /* 0x000000010505d824 */ /* 0x000fe200078e0a1c */
[C---:B--2---:R-:W-:Y:S02]  /*5060*/  ISETP.GT.U32.AND P1, PT, R28.reuse, R4, PT ;  /* 0x000000041c00720c */ /* 0x044fe40003f24070 */
[C---:B----4-:R-:W-:Y:S02]  /*5070*/  ISETP.GT.U32.AND P2, PT, R28.reuse, R21, PT ;  /* 0x000000151c00720c */ /* 0x050fe40003f44070 */
[----:B-----5:R-:W-:-:S11]  /*5080*/  ISETP.GT.U32.AND P3, PT, R28, R17, PT ;  /* 0x000000111c00720c */ /* 0x020fd60003f64070 */
[--C-:B------:R-:W-:Y:S01]  /*5090*/  @!P2 IMAD.IADD R21, R21, 0x1, -R28.reuse ;  /* 0x000000011515a824 */ /* 0x100fe200078e0a1c */
[C---:B------:R-:W-:Y:S02]  /*50a0*/  ISETP.GT.U32.AND P2, PT, R28.reuse, R6, PT ;  /* 0x000000061c00720c */ /* 0x040fe40003f44070 */
[C---:B------:R-:W-:Y:S01]  /*50b0*/  ISETP.GT.U32.AND P4, PT, R28.reuse, R16, PT ;  /* 0x000000101c00720c */ /* 0x040fe20003f84070 */
[--C-:B------:R-:W-:Y:S01]  /*50c0*/  @!P3 IMAD.IADD R17, R17, 0x1, -R28.reuse ;  /* 0x000000011111b824 */ /* 0x100fe200078e0a1c */
[----:B------:R-:W-:Y:S01]  /*50d0*/  ISETP.GT.U32.AND P3, PT, R28, R5, PT ;  /* 0x000000051c00720c */ /* 0x000fe20003f64070 */
[----:B------:R-:W-:-:S08]  /*50e0*/  @!P1 IMAD.IADD R4, R4, 0x1, -R28 ;  /* 0x0000000104049824 */ /* 0x000fd000078e0a1c */
[--C-:B------:R-:W-:Y:S02]  /*50f0*/  @!P2 IMAD.IADD R6, R6, 0x1, -R28.reuse ;  /* 0x000000010606a824 */ /* 0x100fe400078e0a1c */
[--C-:B------:R-:W-:Y:S01]  /*5100*/  @!P4 IMAD.IADD R16, R16, 0x1, -R28.reuse ;  /* 0x000000011010c824 */ /* 0x100fe200078e0a1c */
[----:B------:R-:W-:Y:S02]  /*5110*/  ISETP.GT.U32.AND P4, PT, R28, R4, PT ;  /* 0x000000041c00720c */ /* 0x000fe40003f84070 */
[----:B------:R0:W-:Y:S01]  /*5120*/  STL [R1+0x90], R6 ;  /* 0x0000900601007387 */ /* 0x0001e20000100800 */
[----:B------:R-:W-:-:S03]  /*5130*/  @!P3 IMAD.IADD R5, R5, 0x1, -R28 ;  /* 0x000000010505b824 */ /* 0x000fc600078e0a1c */
[----:B------:R-:W2:Y:S04]  /*5140*/  LDL.LU R19, [R1+0x154] ;  /* 0x0001540001137983 */ /* 0x000ea80000300800 */
[----:B------:R3:W-:Y:S04]  /*5150*/  STL [R1+0x8c], R5 ;  /* 0x00008c0501007387 */ /* 0x0007e80000100800 */
[----:B------:R-:W4:Y:S04]  /*5160*/  LDL.LU R18, [R1+0x158] ;  /* 0x0001580001127983 */ /* 0x000f280000300800 */
[----:B0-----:R-:W5:Y:S01]  /*5170*/  LDL.LU R6, [R1+0x15c] ;  /* 0x00015c0001067983 */ /* 0x001f620000300800 */
[----:B------:R-:W-:-:S05]  /*5180*/  @!P4 IMAD.IADD R4, R4, 0x1, -R28 ;  /* 0x000000010404c824 */ /* 0x000fca00078e0a1c */
[----:B------:R0:W-:Y:S04]  /*5190*/  STL [R1+0x88], R4 ;  /* 0x0000880401007387 */ /* 0x0001e80000100800 */
[----:B---3--:R-:W3:Y:S01]  /*51a0*/  LDL.LU R5, [R1+0x160] ;  /* 0x0001600001057983 */ /* 0x008ee20000300800 */
[C---:B------:R-:W-:Y:S02]  /*51b0*/  ISETP.GT.U32.AND P0, PT, R28.reuse, R22, PT ;  /* 0x000000161c00720c */ /* 0x040fe40003f04070 */
[C---:B------:R-:W-:Y:S02]  /*51c0*/  ISETP.GT.U32.AND P6, PT, R28.reuse, R3, PT ;  /* 0x000000031c00720c */ /* 0x040fe40003fc4070 */
[C---:B------:R-:W-:Y:S01]  /*51d0*/  ISETP.GT.U32.AND P1, PT, R28.reuse, R12, PT ;  /* 0x0000000c1c00720c */ /* 0x040fe20003f24070 */
[----:B0-----:R-:W3:Y:S01]  /*51e0*/  LDL.LU R4, [R1+0x128] ;  /* 0x0001280001047983 */ /* 0x001ee20000300800 */
[----:B------:R-:W-:-:S07]  /*51f0*/  ISETP.GT.U32.AND P5, PT, R28, R13, PT ;  /* 0x0000000d1c00720c */ /* 0x000fce0003fa4070 */
[--C-:B------:R-:W-:Y:S01]  /*5200*/  @!P0 IMAD.IADD R22, R22, 0x1, -R28.reuse ;  /* 0x0000000116168824 */ /* 0x100fe200078e0a1c */
[C---:B------:R-:W-:Y:S01]  /*5210*/  ISETP.GT.U32.AND P0, PT, R28.reuse, R2, PT ;  /* 0x000000021c00720c */ /* 0x040fe20003f04070 */
[--C-:B------:R-:W-:Y:S01]  /*5220*/  @!P6 IMAD.IADD R3, R3, 0x1, -R28.reuse ;  /* 0x000000010303e824 */ /* 0x100fe200078e0a1c */
[----:B------:R-:W-:Y:S01]  /*5230*/  ISETP.GT.U32.AND P6, PT, R28, R14, PT ;  /* 0x0000000e1c00720c */ /* 0x000fe20003fc4070 */
[--C-:B------:R-:W-:Y:S01]  /*5240*/  @!P1 IMAD.IADD R12, R12, 0x1, -R28.reuse ;  /* 0x000000010c0c9824 */ /* 0x100fe200078e0a1c */
[C---:B------:R-:W-:Y:S01]  /*5250*/  ISETP.GT.U32.AND P1, PT, R28.reuse, R22, PT ;  /* 0x000000161c00720c */ /* 0x040fe20003f24070 */
[----:B------:R-:W-:Y:S01]  /*5260*/  @!P5 IMAD.IADD R13, R13, 0x1, -R28 ;  /* 0x000000010d0dd824 */ /* 0x000fe200078e0a1c */
[C---:B------:R-:W-:Y:S02]  /*5270*/  ISETP.GT.U32.AND P5, PT, R28.reuse, R3, PT ;  /* 0x000000031c00720c */ /* 0x040fe40003fa4070 */
[----:B------:R-:W-:-:S05]  /*5280*/  ISETP.GT.U32.AND P2, PT, R28, R17, PT ;  /* 0x000000111c00720c */ /* 0x000fca0003f44070 */
[--C-:B------:R-:W-:Y:S01]  /*5290*/  @!P0 IMAD.IADD R2, R2, 0x1, -R28.reuse ;  /* 0x0000000102028824 */ /* 0x100fe200078e0a1c */
[----:B------:R-:W-:Y:S01]  /*52a0*/  ISETP.GT.U32.AND P0, PT, R28, R21, PT ;  /* 0x000000151c00720c */ /* 0x000fe20003f04070 */
[--C-:B------:R-:W-:Y:S01]  /*52b0*/  @!P6 IMAD.IADD R14, R14, 0x1, -R28.reuse ;  /* 0x000000010e0ee824 */ /* 0x100fe200078e0a1c */
[----:B------:R-:W-:Y:S01]  /*52c0*/  ISETP.GT.U32.AND P3, PT, R28, R16, PT ;  /* 0x000000101c00720c */ /* 0x000fe20003f64070 */
[--C-:B------:R-:W-:Y:S01]  /*52d0*/  @!P1 IMAD.IADD R22, R22, 0x1, -R28.reuse ;  /* 0x0000000116169824 */ /* 0x100fe200078e0a1c */
[C---:B------:R-:W-:Y:S02]  /*52e0*/  ISETP.GT.U32.AND P1, PT, R28.reuse, R11, PT ;  /* 0x0000000b1c00720c */ /* 0x040fe40003f24070 */
[C---:B------:R-:W-:Y:S01]  /*52f0*/  ISETP.GT.U32.AND P6, PT, R28.reuse, R14, PT ;  /* 0x0000000e1c00720c */ /* 0x040fe20003fc4070 */
[--C-:B------:R-:W-:Y:S02]  /*5300*/  @!P5 IMAD.IADD R3, R3, 0x1, -R28.reuse ;  /* 0x000000010303d824 */ /* 0x100fe400078e0a1c */
[----:B------:R-:W-:Y:S01]  /*5310*/  @!P2 IMAD.IADD R17, R17, 0x1, -R28 ;  /* 0x000000011111a824 */ /* 0x000fe200078e0a1c */
[----:B------:R-:W-:-:S03]  /*5320*/  ISETP.GT.U32.AND P2, PT, R28, R9, PT ;  /* 0x000000091c00720c */ /* 0x000fc60003f44070 */
[--C-:B------:R-:W-:Y:S01]  /*5330*/  @!P0 IMAD.IADD R21, R21, 0x1, -R28.reuse ;  /* 0x0000000115158824 */ /* 0x100fe200078e0a1c */
[C---:B------:R-:W-:Y:S01]  /*5340*/  ISETP.GT.U32.AND P0, PT, R28.reuse, R10, PT ;  /* 0x0000000a1c00720c */ /* 0x040fe20003f04070 */
[----:B------:R0:W-:Y:S01]  /*5350*/  STL [R1+0x84], R3 ;  /* 0x0000840301007387 */ /* 0x0001e20000100800 */
[----:B------:R-:W-:Y:S01]  /*5360*/  ISETP.GT.U32.AND P4, PT, R28, R13, PT ;  /* 0x0000000d1c00720c */ /* 0x000fe20003f84070 */
[--C-:B------:R-:W-:Y:S02]  /*5370*/  @!P3 IMAD.IADD R16, R16, 0x1, -R28.reuse ;  /* 0x000000011010b824 */ /* 0x100fe400078e0a1c */
[--C-:B------:R-:W-:Y:S01]  /*5380*/  @!P6 IMAD.IADD R14, R14, 0x1, -R28.reuse ;  /* 0x000000010e0ee824 */ /* 0x100fe200078e0a1c */
[C---:B------:R-:W-:Y:S01]  /*5390*/  ISETP.GT.U32.AND P6, PT, R28.reuse, R20, PT ;  /* 0x000000141c00720c */ /* 0x040fe20003fc4070 */
[----:B0-----:R-:W3:Y:S01]  /*53a0*/  LDL.LU R3, [R1+0x12c] ;  /* 0x00012c0001037983 */ /* 0x001ee20000300800 */
[----:B------:R-:W-:Y:S01]  /*53b0*/  @!P1 IMAD.IADD R11, R11, 0x1, -R28 ;  /* 0x000000010b0b9824 */ /* 0x000fe200078e0a1c */
[----:B------:R-:W-:-:S04]  /*53c0*/  ISETP.GT.U32.AND P3, PT, R28, R8, PT ;  /* 0x000000081c00720c */ /* 0x000fc80003f64070 */
[--C-:B------:R-:W-:Y:S01]  /*53d0*/  @!P0 IMAD.IADD R10, R10, 0x1, -R28.reuse ;  /* 0x000000010a0a8824 */ /* 0x100fe200078e0a1c */
[C---:B------:R-:W-:Y:S01]  /*53e0*/  ISETP.GT.U32.AND P5, PT, R28.reuse, R12, PT ;  /* 0x0000000c1c00720c */ /* 0x040fe20003fa4070 */
[--C-:B------:R-:W-:Y:S02]  /*53f0*/  @!P2 IMAD.IADD R9, R9, 0x1, -R28.reuse ;  /* 0x000000010909a824 */ /* 0x100fe400078e0a1c */
[--C-:B------:R-:W-:Y:S01]  /*5400*/  @!P4 IMAD.IADD R13, R13, 0x1, -R28.reuse ;  /* 0x000000010d0dc824 */ /* 0x100fe200078e0a1c */
[----:B------:R-:W-:Y:S01]  /*5410*/  ISETP.GT.U32.AND P4, PT, R28, R7, PT ;  /* 0x000000071c00720c */ /* 0x000fe20003f84070 */
[--C-:B------:R-:W-:Y:S01]  /*5420*/  @!P6 IMAD.IADD R20, R20, 0x1, -R28.reuse ;  /* 0x000000011414e824 */ /* 0x100fe200078e0a1c */
[----:B------:R-:W-:Y:S01]  /*5430*/  ISETP.GT.U32.AND P6, PT, R28, R11, PT ;  /* 0x0000000b1c00720c */ /* 0x000fe20003fc4070 */
[----:B------:R-:W-:Y:S01]  /*5440*/  STL [R1+0x80], R22 ;  /* 0x0000801601007387 */ /* 0x000fe20000100800 */
[----:B------:R-:W-:-:S03]  /*5450*/  @!P3 IMAD.IADD R8, R8, 0x1, -R28 ;  /* 0x000000010808b824 */ /* 0x000fc600078e0a1c */
[----:B------:R-:W-:Y:S02]  /*5460*/  STL [R1+0x7c], R21 ;  /* 0x00007c1501007387 */ /* 0x000fe40000100800 */
[--C-:B------:R-:W-:Y:S02]  /*5470*/  @!P5 IMAD.IADD R12, R12, 0x1, -R28.reuse ;  /* 0x000000010c0cd824 */ /* 0x100fe400078e0a1c */
[----:B------:R-:W-:Y:S04]  /*5480*/  STL [R1+0x78], R17 ;  /* 0x0000781101007387 */ /* 0x000fe80000100800 */
[----:B------:R-:W-:Y:S04]  /*5490*/  STL [R1+0x74], R16 ;  /* 0x0000741001007387 */ /* 0x000fe80000100800 */
[----:B------:R-:W-:Y:S04]  /*54a0*/  STL [R1+0x70], R13 ;  /* 0x0000700d01007387 */ /* 0x000fe80000100800 */
[----:B------:R0:W-:Y:S04]  /*54b0*/  STL [R1+0x178], R14 ;  /* 0x0001780e01007387 */ /* 0x0001e80000100800 */
[----:B------:R1:W-:Y:S01]  /*54c0*/  STL [R1+0x6c], R12 ;  /* 0x00006c0c01007387 */ /* 0x0003e20000100800 */
[----:B------:R-:W-:-:S03]  /*54d0*/  @!P4 IMAD.IADD R7, R7, 0x1, -R28 ;  /* 0x000000010707c824 */ /* 0x000fc600078e0a1c */
[----:B0-----:R-:W3:Y:S01]  /*54e0*/  LDL.LU R14, [R1+0x130] ;  /* 0x00013000010e7983 */ /* 0x001ee20000300800 */
[----:B------:R-:W-:-:S03]  /*54f0*/  @!P6 IMAD.IADD R11, R11, 0x1, -R28 ;  /* 0x000000010b0be824 */ /* 0x000fc600078e0a1c */
[----:B------:R-:W3:Y:S04]  /*5500*/  LDL.LU R17, [R1+0x148] ;  /* 0x0001480001117983 */ /* 0x000ee80000300800 */
[----:B------:R-:W3:Y:S04]  /*5510*/  LDL.LU R16, [R1+0x14c] ;  /* 0x00014c0001107983 */ /* 0x000ee80000300800 */
[----:B------:R-:W3:Y:S04]  /*5520*/  LDL.LU R13, [R1+0x114] ;  /* 0x00011400010d7983 */ /* 0x000ee80000300800 */
[----:B-1----:R-:W3:Y:S04]  /*5530*/  LDL.LU R12, [R1+0x118] ;  /* 0x00011800010c7983 */ /* 0x002ee80000300800 */
[----:B------:R0:W-:Y:S04]  /*5540*/  STL [R1+0x190], R11 ;  /* 0x0001900b01007387 */ /* 0x0001e80000100800 */
[----:B0-----:R-:W3:Y:S01]  /*5550*/  LDL.LU R11, [R1+0x11c] ;  /* 0x00011c00010b7983 */ /* 0x001ee20000300800 */
[----:B--2---:R-:W-:-:S02]  /*5560*/  ISETP.GT.U32.AND P1, PT, R28, R19, PT ;  /* 0x000000131c00720c */ /* 0x004fc40003f24070 */
[C---:B----4-:R-:W-:Y:S02]  /*5570*/  ISETP.GT.U32.AND P0, PT, R28.reuse, R18, PT ;  /* 0x000000121c00720c */ /* 0x050fe40003f04070 */
[----:B-----5:R-:W-:-:S09]  /*5580*/  ISETP.GT.U32.AND P2, PT, R28, R6, PT ;  /* 0x000000061c00720c */ /* 0x020fd20003f44070 */
[--C-:B------:R-:W-:Y:S01]  /*5590*/  @!P1 IMAD.IADD R19, R19, 0x1, -R28.reuse ;  /* 0x0000000113139824 */ /* 0x100fe200078e0a1c */
[----:B------:R-:W-:Y:S01]  /*55a0*/  ISETP.GT.U32.AND P1, PT, R28, R10, PT ;  /* 0x0000000a1c00720c */ /* 0x000fe20003f24070 */
[--C-:B------:R-:W-:Y:S01]  /*55b0*/  @!P0 IMAD.IADD R18, R18, 0x1, -R28.reuse ;  /* 0x0000000112128824 */ /* 0x100fe200078e0a1c */
[C---:B---3--:R-:W-:Y:S02]  /*55c0*/  ISETP.GT.U32.AND P3, PT, R28.reuse, R5, PT ;  /* 0x000000051c00720c */ /* 0x048fe40003f64070 */
[----:B------:R-:W-:Y:S01]  /*55d0*/  ISETP.GT.U32.AND P0, PT, R28, R9, PT ;  /* 0x000000091c00720c */ /* 0x000fe20003f04070 */
[----:B------:R-:W-:Y:S01]  /*55e0*/  @!P2 IMAD.IADD R6, R6, 0x1, -R28 ;  /* 0x000000010606a824 */ /* 0x000fe200078e0a1c */
[----:B------:R-:W-:-:S07]  /*55f0*/  ISETP.GT.U32.AND P2, PT, R28, R8, PT ;  /* 0x000000081c00720c */ /* 0x000fce0003f44070 */
[--C-:B------:R-:W-:Y:S02]  /*5600*/  @!P1 IMAD.IADD R10, R10, 0x1, -R28.reuse ;  /* 0x000000010a0a9824 */ /* 0x100fe400078e0a1c */
[--C-:B------:R-:W-:Y:S01]  /*5610*/  @!P3 IMAD.IADD R5, R5, 0x1, -R28.reuse ;  /* 0x000000010505b824 */ /* 0x100fe200078e0a1c */
[----:B------:R-:W-:Y:S01]  /*5620*/  ISETP.GT.U32.AND P3, PT, R28, R7, PT ;  /* 0x000000071c00720c */ /* 0x000fe20003f64070 */
[--C-:B------:R-:W-:Y:S01]  /*5630*/  @!P0 IMAD.IADD R9, R9, 0x1, -R28.reuse ;  /* 0x0000000109098824 */ /* 0x100fe200078e0a1c */
[----:B------:R0:W-:Y:S01]  /*5640*/  STL [R1+0x164], R10 ;  /* 0x0001640a01007387 */ /* 0x0001e20000100800 */
[----:B------:R-:W-:-:S03]  /*5650*/  @!P2 IMAD.IADD R8, R8, 0x1, -R28 ;  /* 0x000000010808a824 */ /* 0x000fc600078e0a1c */
[----:B------:R-:W2:Y:S04]  /*5660*/  LDL.LU R22, [R1+0x120] ;  /* 0x0001200001167983 */ /* 0x000ea80000300800 */
[----:B------:R1:W-:Y:S04]  /*5670*/  STL [R1+0x168], R9 ;  /* 0x0001680901007387 */ /* 0x0003e80000100800 */
[----:B------:R-:W3:Y:S04]  /*5680*/  LDL.LU R21, [R1+0x124] ;  /* 0x0001240001157983 */ /* 0x000ee80000300800 */
[----:B------:R4:W-:Y:S04]  /*5690*/  STL [R1+0x16c], R8 ;  /* 0x00016c0801007387 */ /* 0x0009e80000100800 */
[----:B0-----:R-:W5:Y:S01]  /*56a0*/  LDL.LU R10, [R1+0x100] ;  /* 0x00010000010a7983 */ /* 0x001f620000300800 */
[----:B------:R-:W-:-:S03]  /*56b0*/  @!P3 IMAD.IADD R7, R7, 0x1, -R28 ;  /* 0x000000010707b824 */ /* 0x000fc600078e0a1c */
[----:B-1----:R-:W5:Y:S04]  /*56c0*/  LDL.LU R9, [R1+0x104] ;  /* 0x0001040001097983 */ /* 0x002f680000300800 */
[----:B------:R0:W-:Y:S04]  /*56d0*/  STL [R1+0x170], R7 ;  /* 0x0001700701007387 */ /* 0x0001e80000100800 */
[----:B----4-:R-:W4:Y:S01]  /*56e0*/  LDL.LU R8, [R1+0x108] ;  /* 0x0001080001087983 */ /* 0x010f220000300800 */
[C---:B------:R-:W-:Y:S02]  /*56f0*/  ISETP.GT.U32.AND P5, PT, R28.reuse, R15, PT ;  /* 0x0000000f1c00720c */ /* 0x040fe40003fa4070 */
[----:B------:R-:W-:-:S02]  /*5700*/  ISETP.GT.U32.AND P4, PT, R28, R4, PT ;  /* 0x000000041c00720c */ /* 0x000fc40003f84070 */
[C---:B------:R-:W-:Y:S01]  /*5710*/  ISETP.GT.U32.AND P1, PT, R28.reuse, R19, PT ;  /* 0x000000131c00720c */ /* 0x040fe20003f24070 */
[----:B0-----:R-:W4:Y:S08]  /*5720*/  LDL.LU R7, [R1+0x10c] ;  /* 0x00010c0001077983 */ /* 0x001f300000300800 */
[--C-:B------:R-:W-:Y:S01]  /*5730*/  @!P5 IMAD.IADD R15, R15, 0x1, -R28.reuse ;  /* 0x000000010f0fd824 */ /* 0x100fe200078e0a1c */
[----:B------:R-:W-:Y:S01]  /*5740*/  ISETP.GT.U32.AND P5, PT, R28, R3, PT ;  /* 0x000000031c00720c */ /* 0x000fe20003fa4070 */
[----:B------:R-:W-:Y:S01]  /*5750*/  @!P4 IMAD.IADD R4, R4, 0x1, -R28 ;  /* 0x000000010404c824 */ /* 0x000fe200078e0a1c */
[----:B------:R-:W-:-:S02]  /*5760*/  ISETP.GT.U32.AND P0, PT, R28, R18, PT ;  /* 0x000000121c00720c */ /* 0x000fc40003f04070 */
[----:B------:R-:W-:-:S09]  /*5770*/  ISETP.GT.U32.AND P4, PT, R28, R15, PT ;  /* 0x0000000f1c00720c */ /* 0x000fd20003f84070 */
[--C-:B------:R-:W-:Y:S01]  /*5780*/  @!P5 IMAD.IADD R3, R3, 0x1, -R28.reuse ;  /* 0x000000010303d824 */ /* 0x100fe200078e0a1c */
[C---:B------:R-:W-:Y:S02]  /*5790*/  ISETP.GT.U32.AND P5, PT, R28.reuse, R20, PT ;  /* 0x000000141c00720c */ /* 0x040fe40003fa4070 */
[C---:B------:R-:W-:Y:S02]  /*57a0*/  ISETP.GT.U32.AND P2, PT, R28.reuse, R6, PT ;  /* 0x000000061c00720c */ /* 0x040fe40003f44070 */
[----:B------:R-:W-:Y:S01]  /*57b0*/  ISETP.GT.U32.AND P6, PT, R28, R3, PT ;  /* 0x000000031c00720c */ /* 0x000fe20003fc4070 */
[--C-:B------:R-:W-:Y:S02]  /*57c0*/  @!P4 IMAD.IADD R15, R15, 0x1, -R28.reuse ;  /* 0x000000010f0fc824 */ /* 0x100fe400078e0a1c */
[--C-:B------:R-:W-:Y:S02]  /*57d0*/  @!P1 IMAD.IADD R19, R19, 0x1, -R28.reuse ;  /* 0x0000000113139824 */ /* 0x100fe400078e0a1c */
[----:B------:R-:W-:-:S04]  /*57e0*/  @!P0 IMAD.IADD R18, R18, 0x1, -R28 ;  /* 0x0000000112128824 */ /* 0x000fc800078e0a1c */
[--C-:B------:R-:W-:Y:S01]  /*57f0*/  @!P5 IMAD.IADD R20, R20, 0x1, -R28.reuse ;  /* 0x000000011414d824 */ /* 0x100fe200078e0a1c */
[C---:B------:R-:W-:Y:S02]  /*5800*/  ISETP.GT.U32.AND P5, PT, R28.reuse, R14, PT ;  /* 0x0000000e1c00720c */ /* 0x040fe40003fa4070 */
[C---:B------:R-:W-:Y:S01]  /*5810*/  ISETP.GT.U32.AND P1, PT, R28.reuse, R17, PT ;  /* 0x000000111c00720c */ /* 0x040fe20003f24070 */
[----:B------:R0:W-:Y:S01]  /*5820*/  STL [R1+0x174], R15 ;  /* 0x0001740f01007387 */ /* 0x0001e20000100800 */
[C---:B------:R-:W-:Y:S02]  /*5830*/  ISETP.GT.U32.AND P0, PT, R28.reuse, R16, PT ;  /* 0x000000101c00720c */ /* 0x040fe40003f04070 */
[----:B------:R-:W-:Y:S01]  /*5840*/  ISETP.GT.U32.AND P3, PT, R28, R5, PT ;  /* 0x000000051c00720c */ /* 0x000fe20003f64070 */
[--C-:B------:R-:W-:Y:S01]  /*5850*/  @!P6 IMAD.IADD R3, R3, 0x1, -R28.reuse ;  /* 0x000000010303e824 */ /* 0x100fe200078e0a1c */
[----:B0-----:R-:W4:Y:S01]  /*5860*/  LDL.LU R15, [R1+0x110] ;  /* 0x00011000010f7983 */ /* 0x001f220000300800 */
[----:B------:R-:W-:Y:S01]  /*5870*/  @!P2 IMAD.IADD R6, R6, 0x1, -R28 ;  /* 0x000000010606a824 */ /* 0x000fe200078e0a1c */
[----:B------:R-:W-:-:S03]  /*5880*/  ISETP.GT.U32.AND P2, PT, R28, R13, PT ;  /* 0x0000000d1c00720c */ /* 0x000fc60003f44070 */
[--C-:B------:R-:W-:Y:S02]  /*5890*/  @!P5 IMAD.IADD R14, R14, 0x1, -R28.reuse ;  /* 0x000000010e0ed824 */ /* 0x100fe400078e0a1c */
[--C-:B------:R-:W-:Y:S01]  /*58a0*/  @!P1 IMAD.IADD R17, R17, 0x1, -R28.reuse ;  /* 0x0000000111119824 */ /* 0x100fe200078e0a1c */
[----:B------:R-:W-:Y:S01]  /*58b0*/  ISETP.GT.U32.AND P4, PT, R28, R4, PT ;  /* 0x000000041c00720c */ /* 0x000fe20003f84070 */
[--C-:B------:R-:W-:Y:S02]  /*58c0*/  @!P0 IMAD.IADD R16, R16, 0x1, -R28.reuse ;  /* 0x0000000110108824 */ /* 0x100fe400078e0a1c */
[--C-:B------:R-:W-:Y:S01]  /*58d0*/  @!P3 IMAD.IADD R5, R5, 0x1, -R28.reuse ;  /* 0x000000010505b824 */ /* 0x100fe200078e0a1c */
[----:B------:R-:W-:Y:S01]  /*58e0*/  ISETP.GT.U32.AND P3, PT, R28, R12, PT ;  /* 0x0000000c1c00720c */ /* 0x000fe20003f64070 */
[----:B------:R-:W-:Y:S02]  /*58f0*/  STL [R1+0x150], R20 ;  /* 0x0001501401007387 */ /* 0x000fe40000100800 */
[----:B------:R-:W-:-:S02]  /*5900*/  @!P2 IMAD.IADD R13, R13, 0x1, -R28 ;  /* 0x000000010d0da824 */ /* 0x000fc400078e0a1c */
[----:B------:R-:W-:Y:S04]  /*5910*/  STL [R1+0x154], R19 ;  /* 0x0001541301007387 */ /* 0x000fe80000100800 */
[--C-:B------:R-:W-:Y:S01]  /*5920*/  @!P4 IMAD.IADD R4, R4, 0x1, -R28.reuse ;  /* 0x000000010404c824 */ /* 0x100fe200078e0a1c */
[----:B------:R-:W-:Y:S04]  /*5930*/  STL [R1+0x158], R18 ;  /* 0x0001581201007387 */ /* 0x000fe80000100800 */
[----:B------:R-:W-:Y:S01]  /*5940*/  STL [R1+0x15c], R6 ;  /* 0x00015c0601007387 */ /* 0x000fe20000100800 */
[----:B------:R-:W-:-:S03]  /*5950*/  @!P3 IMAD.IADD R12, R12, 0x1, -R28 ;  /* 0x000000010c0cb824 */ /* 0x000fc600078e0a1c */
[----:B------:R0:W-:Y:S04]  /*5960*/  STL [R1+0x160], R5 ;  /* 0x0001600501007387 */ /* 0x0001e80000100800 */
[----:B0-----:R-:W4:Y:S04]  /*5970*/  LDL.LU R5, [R1+0xec] ;  /* 0x0000ec0001057983 */ /* 0x001f280000300800 */
[----:B------:R0:W-:Y:S04]  /*5980*/  STL [R1+0x128], R4 ;  /* 0x0001280401007387 */ /* 0x0001e80000100800 */
[----:B------:R-:W4:Y:S04]  /*5990*/  LDL.LU R20, [R1+0xf0] ;  /* 0x0000f00001147983 */ /* 0x000f280000300800 */
[----:B------:R-:W4:Y:S04]  /*59a0*/  LDL.LU R6, [R1+0xf4] ;  /* 0x0000f40001067983 */ /* 0x000f280000300800 */
[----:B------:R1:W-:Y:S04]  /*59b0*/  STL [R1+0x12c], R3 ;  /* 0x00012c0301007387 */ /* 0x0003e80000100800 */
[----:B0-----:R-:W4:Y:S04]  /*59c0*/  LDL.LU R4, [R1+0xf8] ;  /* 0x0000f80001047983 */ /* 0x001f280000300800 */
[----:B-1----:R-:W4:Y:S01]  /*59d0*/  LDL.LU R3, [R1+0xfc] ;  /* 0x0000fc0001037983 */ /* 0x002f220000300800 */
[----:B--2---:R-:W-:-:S02]  /*59e0*/  ISETP.GT.U32.AND P6, PT, R28, R22, PT ;  /* 0x000000161c00720c */ /* 0x004fc40003fc4070 */
[C---:B---3--:R-:W-:Y:S02]  /*59f0*/  ISETP.GT.U32.AND P5, PT, R28.reuse, R21, PT ;  /* 0x000000151c00720c */ /* 0x048fe40003fa4070 */
[C---:B-----5:R-:W-:Y:S02]  /*5a00*/  ISETP.GT.U32.AND P1, PT, R28.reuse, R10, PT ;  /* 0x0000000a1c00720c */ /* 0x060fe40003f24070 */
[----:B------:R-:W-:-:S07]  /*5a10*/  ISETP.GT.U32.AND P0, PT, R28, R9, PT ;  /* 0x000000091c00720c */ /* 0x000fce0003f04070 */
[--C-:B------:R-:W-:Y:S01]  /*5a20*/  @!P6 IMAD.IADD R22, R22, 0x1, -R28.reuse ;  /* 0x000000011616e824 */ /* 0x100fe200078e0a1c */
[C---:B------:R-:W-:Y:S01]  /*5a30*/  ISETP.GT.U32.AND P6, PT, R28.reuse, R14, PT ;  /* 0x0000000e1c00720c */ /* 0x040fe20003fc4070 */
[--C-:B------:R-:W-:Y:S01]  /*5a40*/  @!P5 IMAD.IADD R21, R21, 0x1, -R28.reuse ;  /* 0x000000011515d824 */ /* 0x100fe200078e0a1c */
[C---:B------:R-:W-:Y:S02]  /*5a50*/  ISETP.GT.U32.AND P5, PT, R28.reuse, R17, PT ;  /* 0x000000111c00720c */ /* 0x040fe40003fa4070 */
[----:B----4-:R-:W-:Y:S01]  /*5a60*/  ISETP.GT.U32.AND P2, PT, R28, R8, PT ;  /* 0x000000081c00720c */ /* 0x010fe20003f44070 */
[--C-:B------:R-:W-:Y:S01]  /*5a70*/  @!P1 IMAD.IADD R10, R10, 0x1, -R28.reuse ;  /* 0x000000010a0a9824 */ /* 0x100fe200078e0a1c */
[C---:B------:R-:W-:Y:S01]  /*5a80*/  ISETP.GT.U32.AND P1, PT, R28.reuse, R16, PT ;  /* 0x000000101c00720c */ /* 0x040fe20003f24070 */
[----:B------:R-:W-:Y:S01]  /*5a90*/  @!P0 IMAD.IADD R9, R9, 0x1, -R28 ;  /* 0x0000000109098824 */ /* 0x000fe200078e0a1c */
[----:B------:R-:W-:-:S05]  /*5aa0*/  ISETP.GT.U32.AND P0, PT, R28, R13, PT ;  /* 0x0000000d1c00720c */ /* 0x000fca0003f04070 */
[--C-:B------:R-:W-:Y:S02]  /*5ab0*/  @!P6 IMAD.IADD R14, R14, 0x1, -R28.reuse ;  /* 0x000000010e0ee824 */ /* 0x100fe400078e0a1c */
[--C-:B------:R-:W-:Y:S02]  /*5ac0*/  @!P5 IMAD.IADD R17, R17, 0x1, -R28.reuse ;  /* 0x000000011111d824 */ /* 0x100fe400078e0a1c */
[--C-:B------:R-:W-:Y:S01]  /*5ad0*/  @!P2 IMAD.IADD R8, R8, 0x1, -R28.reuse ;  /* 0x000000010808a824 */ /* 0x100fe200078e0a1c */
[----:B------:R-:W-:Y:S01]  /*5ae0*/  ISETP.GT.U32.AND P2, PT, R28, R12, PT ;  /* 0x0000000c1c00720c */ /* 0x000fe20003f44070 */
[--C-:B------:R-:W-:Y:S01]  /*5af0*/  @!P1 IMAD.IADD R16, R16, 0x1, -R28.reuse ;  /* 0x0000000110109824 */ /* 0x100fe200078e0a1c */
[----:B------:R0:W-:Y:S01]  /*5b00*/  STL [R1+0x130], R14 ;  /* 0x0001300e01007387 */ /* 0x0001e20000100800 */
[----:B------:R-:W-:-:S03]  /*5b10*/  @!P0 IMAD.IADD R13, R13, 0x1, -R28 ;  /* 0x000000010d0d8824 */ /* 0x000fc600078e0a1c */
[----:B0-----:R-:W2:Y:S04]  /*5b20*/  LDL.LU R14, [R1+0xd8] ;  /* 0x0000d800010e7983 */ /* 0x001ea80000300800 */
[----:B------:R0:W-:Y:S04]  /*5b30*/  STL [R1+0x148], R17 ;  /* 0x0001481101007387 */ /* 0x0001e80000100800 */
[----:B------:R-:W3:Y:S04]  /*5b40*/  LDL.LU R19, [R1+0xdc] ;  /* 0x0000dc0001137983 */ /* 0x000ee80000300800 */
[----:B------:R1:W-:Y:S04]  /*5b50*/  STL [R1+0x14c], R16 ;  /* 0x00014c1001007387 */ /* 0x0003e80000100800 */
[----:B------:R-:W4:Y:S04]  /*5b60*/  LDL.LU R18, [R1+0xe0] ;  /* 0x0000e00001127983 */ /* 0x000f280000300800 */
[----:B------:R5:W-:Y:S01]  /*5b70*/  STL [R1+0x114], R13 ;  /* 0x0001140d01007387 */ /* 0x000be20000100800 */
[----:B------:R-:W-:-:S03]  /*5b80*/  @!P2 IMAD.IADD R12, R12, 0x1, -R28 ;  /* 0x000000010c0ca824 */ /* 0x000fc600078e0a1c */
[----:B0-----:R-:W2:Y:S04]  /*5b90*/  LDL.LU R17, [R1+0xe4] ;  /* 0x0000e40001117983 */ /* 0x001ea80000300800 */
[----:B-1----:R-:W2:Y:S04]  /*5ba0*/  LDL.LU R16, [R1+0xe8] ;  /* 0x0000e80001107983 */ /* 0x002ea80000300800 */
[----:B------:R0:W-:Y:S04]  /*5bb0*/  STL [R1+0x118], R12 ;  /* 0x0001180c01007387 */ /* 0x0001e80000100800 */
[----:B-----5:R-:W5:Y:S01]  /*5bc0*/  LDL.LU R13, [R1+0xc8] ;  /* 0x0000c800010d7983 */ /* 0x020f620000300800 */
[----:B------:R-:W-:-:S02]  /*5bd0*/  ISETP.GT.U32.AND P4, PT, R28, R11, PT ;  /* 0x0000000b1c00720c */ /* 0x000fc40003f84070 */
[C---:B------:R-:W-:Y:S02]  /*5be0*/  ISETP.GT.U32.AND P3, PT, R28.reuse, R7, PT ;  /* 0x000000071c00720c */ /* 0x040fe40003f64070 */
[C---:B------:R-:W-:Y:S01]  /*5bf0*/  ISETP.GT.U32.AND P5, PT, R28.reuse, R21, PT ;  /* 0x000000151c00720c */ /* 0x040fe20003fa4070 */
[----:B0-----:R-:W5:Y:S08]  /*5c00*/  LDL.LU R12, [R1+0xcc] ;  /* 0x0000cc00010c7983 */ /* 0x001f700000300800 */
[--C-:B------:R-:W-:Y:S01]  /*5c10*/  @!P4 IMAD.IADD R11, R11, 0x1, -R28.reuse ;  /* 0x000000010b0bc824 */ /* 0x100fe200078e0a1c */
[C---:B------:R-:W-:Y:S01]  /*5c20*/  ISETP.GT.U32.AND P4, PT, R28.reuse, R15, PT ;  /* 0x0000000f1c00720c */ /* 0x040fe20003f84070 */
        /* <DEDUP_REMOVED lines=15> */
[C---:B------:R-:W-:Y:S01]  /*5d20*/  ISETP.GT.U32.AND P2, PT, R28.reuse, R8, PT ;  /* 0x000000081c00720c */ /* 0x040fe20003f44070 */
[--C-:B------:R-:W-:Y:S01]  /*5d30*/  @!P0 IMAD.IADD R9, R9, 0x1, -R28.reuse ;  /* 0x0000000109098824 */ /* 0x100fe200078e0a1c */
[----:B0-----:R-:W5:Y:S01]  /*5d40*/  LDL.LU R11, [R1+0xd0] ;  /* 0x0000d000010b7983 */ /* 0x001f620000300800 */
[----:B------:R-:W-:Y:S01]  /*5d50*/  ISETP.GT.U32.AND P0, PT, R28, R4, PT ;  /* 0x000000041c00720c */ /* 0x000fe20003f04070 */
[----:B------:R-:W-:-:S03]  /*5d60*/  @!P6 IMAD.IADD R15, R15, 0x1, -R28 ;  /* 0x000000010f0fe824 */ /* 0x000fc600078e0a1c */
[--C-:B------:R-:W-:Y:S01]  /*5d70*/  @!P4 IMAD.IADD R5, R5, 0x1, -R28.reuse ;  /* 0x000000010505c824 */ /* 0x100fe200078e0a1c */
[----:B------:R-:W-:Y:S01]  /*5d80*/  ISETP.GT.U32.AND P3, PT, R28, R7, PT ;  /* 0x000000071c00720c */ /* 0x000fe20003f64070 */
[--C-:B------:R-:W-:Y:S02]  /*5d90*/  @!P5 IMAD.IADD R20, R20, 0x1, -R28.reuse ;  /* 0x000000011414d824 */ /* 0x100fe400078e0a1c */
[--C-:B------:R-:W-:Y:S02]  /*5da0*/  @!P1 IMAD.IADD R6, R6, 0x1, -R28.reuse ;  /* 0x0000000106069824 */ /* 0x100fe400078e0a1c */
[--C-:B------:R-:W-:Y:S01]  /*5db0*/  @!P2 IMAD.IADD R8, R8, 0x1, -R28.reuse ;  /* 0x000000010808a824 */ /* 0x100fe200078e0a1c */
[----:B------:R-:W-:Y:S02]  /*5dc0*/  ISETP.GT.U32.AND P2, PT, R28, R3, PT ;  /* 0x000000031c00720c */ /* 0x000fe40003f44070 */
[--C-:B------:R-:W-:Y:S01]  /*5dd0*/  @!P0 IMAD.IADD R4, R4, 0x1, -R28.reuse ;  /* 0x0000000104048824 */ /* 0x100fe200078e0a1c */
[----:B------:R-:W-:Y:S04]  /*5de0*/  STL [R1+0x120], R22 ;  /* 0x0001201601007387 */ /* 0x000fe80000100800 */
[--C-:B------:R-:W-:Y:S01]  /*5df0*/  @!P3 IMAD.IADD R7, R7, 0x1, -R28.reuse ;  /* 0x000000010707b824 */ /* 0x100fe200078e0a1c */
[----:B------:R-:W-:Y:S04]  /*5e00*/  STL [R1+0x124], R21 ;  /* 0x0001241501007387 */ /* 0x000fe80000100800 */
[----:B------:R-:W-:Y:S01]  /*5e10*/  STL [R1+0x100], R10 ;  /* 0x0001000a01007387 */ /* 0x000fe20000100800 */
[----:B------:R-:W-:-:S03]  /*5e20*/  @!P2 IMAD.IADD R3, R3, 0x1, -R28 ;  /* 0x000000010303a824 */ /* 0x000fc600078e0a1c */
[----:B------:R-:W-:Y:S04]  /*5e30*/  STL [R1+0x104], R9 ;  /* 0x0001040901007387 */ /* 0x000fe80000100800 */
[----:B------:R-:W-:Y:S04]  /*5e40*/  STL [R1+0x108], R8 ;  /* 0x0001080801007387 */ /* 0x000fe80000100800 */
[----:B------:R0:W-:Y:S04]  /*5e50*/  STL [R1+0x110], R15 ;  /* 0x0001100f01007387 */ /* 0x0001e80000100800 */
[----:B------:R1:W-:Y:S04]  /*5e60*/  STL [R1+0x10c], R7 ;  /* 0x00010c0701007387 */ /* 0x0003e80000100800 */
[----:B0-----:R-:W5:Y:S04]  /*5e70*/  LDL.LU R15, [R1+0xd4] ;  /* 0x0000d400010f7983 */ /* 0x001f680000300800 */
[----:B------:R-:W5:Y:S04]  /*5e80*/  LDL.LU R10, [R1+0x1f4] ;  /* 0x0001f400010a7983 */ /* 0x000f680000300800 */
[----:B------:R-:W5:Y:S04]  /*5e90*/  LDL.LU R9, [R1+0xb8] ;  /* 0x0000b80001097983 */ /* 0x000f680000300800 */
[----:B------:R-:W5:Y:S04]  /*5ea0*/  LDL.LU R8, [R1+0xbc] ;  /* 0x0000bc0001087983 */ /* 0x000f680000300800 */
[----:B-1----:R-:W5:Y:S01]  /*5eb0*/  LDL.LU R7, [R1+0xc0] ;  /* 0x0000c00001077983 */ /* 0x002f620000300800 */
[----:B---3--:R-:W-:-:S02]  /*5ec0*/  ISETP.GT.U32.AND P6, PT, R28, R19, PT ;  /* 0x000000131c00720c */ /* 0x008fc40003fc4070 */
[C---:B----4-:R-:W-:Y:S02]  /*5ed0*/  ISETP.GT.U32.AND P4, PT, R28.reuse, R18, PT ;  /* 0x000000121c00720c */ /* 0x050fe40003f84070 */
[C---:B--2---:R-:W-:Y:S02]  /*5ee0*/  ISETP.GT.U32.AND P5, PT, R28.reuse, R17, PT ;  /* 0x000000111c00720c */ /* 0x044fe40003fa4070 */
[----:B------:R-:W-:-:S07]  /*5ef0*/  ISETP.GT.U32.AND P1, PT, R28, R16, PT ;  /* 0x000000101c00720c */ /* 0x000fce0003f24070 */
[--C-:B------:R-:W-:Y:S01]  /*5f00*/  @!P6 IMAD.IADD R19, R19, 0x1, -R28.reuse ;  /* 0x000000011313e824 */ /* 0x100fe200078e0a1c */
[----:B------:R-:W-:Y:S01]  /*5f10*/  ISETP.GT.U32.AND P6, PT, R28, R5, PT ;  /* 0x000000051c00720c */ /* 0x000fe20003fc4070 */
[--C-:B------:R-:W-:Y:S01]  /*5f20*/  @!P4 IMAD.IADD R18, R18, 0x1, -R28.reuse ;  /* 0x000000011212c824 */ /* 0x100fe200078e0a1c */
[C---:B------:R-:W-:Y:S02]  /*5f30*/  ISETP.GT.U32.AND P4, PT, R28.reuse, R20, PT ;  /* 0x000000141c00720c */ /* 0x040fe40003f84070 */
[C---:B-----5:R-:W-:Y:S01]  /*5f40*/  ISETP.GT.U32.AND P0, PT, R28.reuse, R13, PT ;  /* 0x0000000d1c00720c */ /* 0x060fe20003f04070 */
[--C-:B------:R-:W-:Y:S01]  /*5f50*/  @!P5 IMAD.IADD R17, R17, 0x1, -R28.reuse ;  /* 0x000000011111d824 */ /* 0x100fe200078e0a1c */
[----:B------:R-:W-:Y:S01]  /*5f60*/  ISETP.GT.U32.AND P5, PT, R28, R6, PT ;  /* 0x000000061c00720c */ /* 0x000fe20003fa4070 */
        /* <DEDUP_REMOVED lines=12> */
[----:B------:R1:W-:Y:S01]  /*6030*/  STL [R1+0xf4], R6 ;  /* 0x0000f40601007387 */ /* 0x0003e20000100800 */
[----:B------:R-:W-:-:S03]  /*6040*/  @!P0 IMAD.IADD R3, R3, 0x1, -R28 ;  /* 0x0000000103038824 */ /* 0x000fc600078e0a1c */
[----:B------:R-:W4:Y:S04]  /*6050*/  LDL.LU R21, [R1+0xac] ;  /* 0x0000ac0001157983 */ /* 0x000f280000300800 */
[----:B------:R5:W-:Y:S04]  /*6060*/  STL [R1+0xf8], R4 ;  /* 0x0000f80401007387 */ /* 0x000be80000100800 */
[----:B0-----:R-:W2:Y:S04]  /*6070*/  LDL.LU R20, [R1+0xb0] ;  /* 0x0000b00001147983 */ /* 0x001ea80000300800 */
[----:B-1----:R-:W2:Y:S04]  /*6080*/  LDL.LU R6, [R1+0xb4] ;  /* 0x0000b40001067983 */ /* 0x002ea80000300800 */
[----:B------:R0:W-:Y:S04]  /*6090*/  STL [R1+0xfc], R3 ;  /* 0x0000fc0301007387 */ /* 0x0001e80000100800 */
[----:B-----5:R-:W5:Y:S01]  /*60a0*/  LDL.LU R4, [R1+0x1d0] ;  /* 0x0001d00001047983 */ /* 0x020f620000300800 */
[----:B------:R-:W-:-:S02]  /*60b0*/  ISETP.GT.U32.AND P3, PT, R28, R14, PT ;  /* 0x0000000e1c00720c */ /* 0x000fc40003f64070 */
[C---:B------:R-:W-:Y:S02]  /*60c0*/  ISETP.GT.U32.AND P2, PT, R28.reuse, R12, PT ;  /* 0x0000000c1c00720c */ /* 0x040fe40003f44070 */
[----:B------:R-:W-:Y:S01]  /*60d0*/  ISETP.GT.U32.AND P4, PT, R28, R18, PT ;  /* 0x000000121c00720c */ /* 0x000fe20003f84070 */
[----:B0-----:R-:W5:Y:S08]  /*60e0*/  LDL.LU R3, [R1+0x1d4] ;  /* 0x0001d40001037983 */ /* 0x001f700000300800 */
        /* <DEDUP_REMOVED lines=19> */
[----:B------:R-:W-:Y:S01]  /*6220*/  ISETP.GT.U32.AND P1, PT, R28, R8, PT ;  /* 0x000000081c00720c */ /* 0x000fe20003f24070 */
[----:B0-----:R-:W5:Y:S01]  /*6230*/  LDL.LU R14, [R1+0x1ac] ;  /* 0x0001ac00010e7983 */ /* 0x001f620000300800 */
[----:B------:R-:W-:-:S03]  /*6240*/  @!P6 IMAD.IADD R11, R11, 0x1, -R28 ;  /* 0x000000010b0be824 */ /* 0x000fc600078e0a1c */
[--C-:B------:R-:W-:Y:S02]  /*6250*/  @!P3 IMAD.IADD R15, R15, 0x1, -R28.reuse ;  /* 0x000000010f0fb824 */ /* 0x100fe400078e0a1c */
[----:B------:R-:W-:Y:S01]  /*6260*/  @!P4 IMAD.IADD R10, R10, 0x1, -R28 ;  /* 0x000000010a0ac824 */ /* 0x000fe200078e0a1c */
[----:B------:R-:W-:-:S03]  /*6270*/  ISETP.GT.U32.AND P2, PT, R28, R12, PT ;  /* 0x0000000c1c00720c */ /* 0x000fc60003f44070 */
[--C-:B------:R-:W-:Y:S02]  /*6280*/  @!P5 IMAD.IADD R9, R9, 0x1, -R28.reuse ;  /* 0x000000010909d824 */ /* 0x100fe400078e0a1c */
[--C-:B------:R-:W-:Y:S01]  /*6290*/  @!P0 IMAD.IADD R13, R13, 0x1, -R28.reuse ;  /* 0x000000010d0d8824 */ /* 0x100fe200078e0a1c */
[----:B------:R-:W-:Y:S01]  /*62a0*/  ISETP.GT.U32.AND P0, PT, R28, R7, PT ;  /* 0x000000071c00720c */ /* 0x000fe20003f04070 */
[--C-:B------:R-:W-:Y:S01]  /*62b0*/  @!P1 IMAD.IADD R8, R8, 0x1, -R28.reuse ;  /* 0x0000000108089824 */ /* 0x100fe200078e0a1c */
[----:B------:R0:W-:Y:S04]  /*62c0*/  STL [R1+0xdc], R19 ;  /* 0x0000dc1301007387 */ /* 0x0001e80000100800 */
[----:B------:R1:W-:Y:S01]  /*62d0*/  STL [R1+0xe0], R18 ;  /* 0x0000e01201007387 */ /* 0x0003e20000100800 */
[----:B------:R-:W-:-:S03]  /*62e0*/  @!P2 IMAD.IADD R12, R12, 0x1, -R28 ;  /* 0x000000010c0ca824 */ /* 0x000fc600078e0a1c */
[----:B------:R0:W-:Y:S03]  /*62f0*/  STL [R1+0xe4], R17 ;  /* 0x0000e41101007387 */ /* 0x0001e60000100800 */
[----:B------:R-:W-:Y:S01]  /*6300*/  @!P0 IMAD.IADD R7, R7, 0x1, -R28 ;  /* 0x0000000107078824 */ /* 0x000fe200078e0a1c */
[----:B------:R1:W-:Y:S04]  /*6310*/  STL [R1+0xe8], R16 ;  /* 0x0000e81001007387 */ /* 0x0003e80000100800 */
[----:B------:R1:W-:Y:S04]  /*6320*/  STL [R1+0xc8], R13 ;  /* 0x0000c80d01007387 */ /* 0x0003e80000100800 */
[----:B0-----:R-:W5:Y:S04]  /*6330*/  LDL.LU R19, [R1+0x1b0] ;  /* 0x0001b00001137983 */ /* 0x001f680000300800 */
[----:B------:R-:W-:Y:S04]  /*6340*/  STL [R1+0xcc], R12 ;  /* 0x0000cc0c01007387 */ /* 0x000fe80000100800 */
[----:B-1----:R-:W5:Y:S04]  /*6350*/  LDL.LU R18, [R1+0x1b4] ;  /* 0x0001b40001127983 */ /* 0x002f680000300800 */
[----:B------:R-:W5:Y:S04]  /*6360*/  LDL.LU R17, [R1+0x1b8] ;  /* 0x0001b80001117983 */ /* 0x000f680000300800 */
[----:B------:R-:W-:Y:S04]  /*6370*/  STL [R1+0xd0], R11 ;  /* 0x0000d00b01007387 */ /* 0x000fe80000100800 */
[----:B------:R-:W5:Y:S04]  /*6380*/  LDL.LU R16, [R1+0x1bc] ;  /* 0x0001bc0001107983 */ /* 0x000f680000300800 */
[----:B------:R-:W5:Y:S01]  /*6390*/  LDL.LU R13, [R1+0x17c] ;  /* 0x00017c00010d7983 */ /* 0x000f620000300800 */
[----:B---3--:R-:W-:-:S02]  /*63a0*/  ISETP.GT.U32.AND P6, PT, R28, R22, PT ;  /* 0x000000161c00720c */ /* 0x008fc40003fc4070 */
[C---:B----4-:R-:W-:Y:S02]  /*63b0*/  ISETP.GT.U32.AND P3, PT, R28.reuse, R21, PT ;  /* 0x000000151c00720c */ /* 0x050fe40003f64070 */
[C---:B--2---:R-:W-:Y:S02]  /*63c0*/  ISETP.GT.U32.AND P4, PT, R28.reuse, R20, PT ;  /* 0x000000141c00720c */ /* 0x044fe40003f84070 */
[----:B------:R-:W-:-:S07]  /*63d0*/  ISETP.GT.U32.AND P5, PT, R28, R6, PT ;  /* 0x000000061c00720c */ /* 0x000fce0003fa4070 */
[--C-:B------:R-:W-:Y:S01]  /*63e0*/  @!P6 IMAD.IADD R22, R22, 0x1, -R28.reuse ;  /* 0x000000011616e824 */ /* 0x100fe200078e0a1c */
[C---:B------:R-:W-:Y:S01]  /*63f0*/  ISETP.GT.U32.AND P6, PT, R28.reuse, R15, PT ;  /* 0x0000000f1c00720c */ /* 0x040fe20003fc4070 */
[--C-:B------:R-:W-:Y:S01]  /*6400*/  @!P3 IMAD.IADD R21, R21, 0x1, -R28.reuse ;  /* 0x000000011515b824 */ /* 0x100fe200078e0a1c */
[----:B-----5:R-:W-:Y:S01]  /*6410*/  ISETP.GT.U32.AND P1, PT, R28, R4, PT ;  /* 0x000000041c00720c */ /* 0x020fe20003f24070 */
[--C-:B------:R-:W-:Y:S01]  /*6420*/  @!P4 IMAD.IADD R20, R20, 0x1, -R28.reuse ;  /* 0x000000011414c824 */ /* 0x100fe200078e0a1c */
[C---:B------:R-:W-:Y:S02]  /*6430*/  ISETP.GT.U32.AND P3, PT, R28.reuse, R10, PT ;  /* 0x0000000a1c00720c */ /* 0x040fe40003f64070 */
[----:B------:R-:W-:Y:S01]  /*6440*/  ISETP.GT.U32.AND P4, PT, R28, R9, PT ;  /* 0x000000091c00720c */ /* 0x000fe20003f84070 */
[----:B------:R-:W-:Y:S01]  /*6450*/  @!P5 IMAD.IADD R6, R6, 0x1, -R28 ;  /* 0x000000010606d824 */ /* 0x000fe200078e0a1c */
[----:B------:R-:W-:-:S05]  /*6460*/  ISETP.GT.U32.AND P5, PT, R28, R8, PT ;  /* 0x000000081c00720c */ /* 0x000fca0003fa4070 */
[--C-:B------:R-:W-:Y:S02]  /*6470*/  @!P6 IMAD.IADD R15, R15, 0x1, -R28.reuse ;  /* 0x000000010f0fe824 */ /* 0x100fe400078e0a1c */
[--C-:B------:R-:W-:Y:S01]  /*6480*/  @!P1 IMAD.IADD R4, R4, 0x1, -R28.reuse ;  /* 0x0000000104049824 */ /* 0x100fe200078e0a1c */
[----:B------:R-:W-:Y:S01]  /*6490*/  ISETP.GT.U32.AND P1, PT, R28, R7, PT ;  /* 0x000000071c00720c */ /* 0x000fe20003f24070 */
[--C-:B------:R-:W-:Y:S01]  /*64a0*/  @!P3 IMAD.IADD R10, R10, 0x1, -R28.reuse ;  /* 0x000000010a0ab824 */ /* 0x100fe200078e0a1c */
[----:B------:R0:W-:Y:S01]  /*64b0*/  STL [R1+0xd4], R15 ;  /* 0x0000d40f01007387 */ /* 0x0001e20000100800 */
[--C-:B------:R-:W-:Y:S02]  /*64c0*/  @!P4 IMAD.IADD R9, R9, 0x1, -R28.reuse ;  /* 0x000000010909c824 */ /* 0x100fe400078e0a1c */
[--C-:B------:R-:W-:Y:S01]  /*64d0*/  @!P5 IMAD.IADD R8, R8, 0x1, -R28.reuse ;  /* 0x000000010808d824 */ /* 0x100fe200078e0a1c */
[----:B0-----:R-:W2:Y:S04]  /*64e0*/  LDL.LU R15, [R1+0x180] ;  /* 0x00018000010f7983 */ /* 0x001ea80000300800 */
[----:B------:R0:W-:Y:S03]  /*64f0*/  STL [R1+0x1f4], R10 ;  /* 0x0001f40a01007387 */ /* 0x0001e60000100800 */
[----:B------:R-:W-:Y:S01]  /*6500*/  @!P1 IMAD.IADD R7, R7, 0x1, -R28 ;  /* 0x0000000107079824 */ /* 0x000fe200078e0a1c */
[----:B------:R-:W3:Y:S04]  /*6510*/  LDL.LU R12, [R1+0x184] ;  /* 0x00018400010c7983 */ /* 0x000ee80000300800 */
[----:B------:R1:W-:Y:S04]  /*6520*/  STL [R1+0xb8], R9 ;  /* 0x0000b80901007387 */ /* 0x0003e80000100800 */
[----:B------:R-:W4:Y:S04]  /*6530*/  LDL.LU R11, [R1+0x188] ;  /* 0x00018800010b7983 */ /* 0x000f280000300800 */
[----:B------:R5:W-:Y:S04]  /*6540*/  STL [R1+0xbc], R8 ;  /* 0x0000bc0801007387 */ /* 0x000be80000100800 */
[----:B0-----:R-:W2:Y:S04]  /*6550*/  LDL.LU R10, [R1+0x18c] ;  /* 0x00018c00010a7983 */ /* 0x001ea80000300800 */
[----:B-1----:R-:W2:Y:S04]  /*6560*/  LDL.LU R9, [R1+0x134] ;  /* 0x0001340001097983 */ /* 0x002ea80000300800 */
[----:B------:R0:W-:Y:S04]  /*6570*/  STL [R1+0xc0], R7 ;  /* 0x0000c00701007387 */ /* 0x0001e80000100800 */
[----:B-----5:R-:W5:Y:S04]  /*6580*/  LDL.LU R8, [R1+0x138] ;  /* 0x0001380001087983 */ /* 0x020f680000300800 */
[----:B0-----:R-:W5:Y:S01]  /*6590*/  LDL.LU R7, [R1+0x13c] ;  /* 0x00013c0001077983 */ /* 0x001f620000300800 */
[----:B------:R-:W-:-:S02]  /*65a0*/  ISETP.GT.U32.AND P2, PT, R28, R5, PT ;  /* 0x000000051c00720c */ /* 0x000fc40003f44070 */
[----:B------:R-:W-:-:S11]  /*65b0*/  ISETP.GT.U32.AND P0, PT, R28, R3, PT ;  /* 0x000000031c00720c */ /* 0x000fd60003f04070 */
[--C-:B------:R-:W-:Y:S01]  /*65c0*/  @!P2 IMAD.IADD R5, R5, 0x1, -R28.reuse ;  /* 0x000000010505a824 */ /* 0x100fe200078e0a1c */
[C---:B------:R-:W-:Y:S01]  /*65d0*/  ISETP.GT.U32.AND P2, PT, R28.reuse, R14, PT ;  /* 0x0000000e1c00720c */ /* 0x040fe20003f44070 */
[----:B------:R-:W-:Y:S01]  /*65e0*/  @!P0 IMAD.IADD R3, R3, 0x1, -R28 ;  /* 0x0000000103038824 */ /* 0x000fe200078e0a1c */
[C---:B------:R-:W-:Y:S02]  /*65f0*/  ISETP.GT.U32.AND P3, PT, R28.reuse, R21, PT ;  /* 0x000000151c00720c */ /* 0x040fe40003f64070 */
[C---:B------:R-:W-:Y:S02]  /*6600*/  ISETP.GT.U32.AND P0, PT, R28.reuse, R5, PT ;  /* 0x000000051c00720c */ /* 0x040fe40003f04070 */
[----:B------:R-:W-:-:S07]  /*6610*/  ISETP.GT.U32.AND P4, PT, R28, R20, PT ;  /* 0x000000141c00720c */ /* 0x000fce0003f84070 */
[--C-:B------:R-:W-:Y:S01]  /*6620*/  @!P2 IMAD.IADD R14, R14, 0x1, -R28.reuse ;  /* 0x000000010e0ea824 */ /* 0x100fe200078e0a1c */
[C---:B------:R-:W-:Y:S02]  /*6630*/  ISETP.GT.U32.AND P2, PT, R28.reuse, R22, PT ;  /* 0x000000161c00720c */ /* 0x040fe40003f44070 */
[C---:B------:R-:W-:Y:S02]  /*6640*/  ISETP.GT.U32.AND P5, PT, R28.reuse, R6, PT ;  /* 0x000000061c00720c */ /* 0x040fe40003fa4070 */
[C---:B------:R-:W-:Y:S01]  /*6650*/  ISETP.GT.U32.AND P1, PT, R28.reuse, R14, PT ;  /* 0x0000000e1c00720c */ /* 0x040fe20003f24070 */
[--C-:B------:R-:W-:Y:S01]  /*6660*/  @!P3 IMAD.IADD R21, R21, 0x1, -R28.reuse ;  /* 0x000000011515b824 */ /* 0x100fe200078e0a1c */
[C---:B------:R-:W-:Y:S01]  /*6670*/  ISETP.GT.U32.AND P3, PT, R28.reuse, R18, PT ;  /* 0x000000121c00720c */ /* 0x040fe20003f64070 */
[--C-:B------:R-:W-:Y:S01]  /*6680*/  @!P0 IMAD.IADD R5, R5, 0x1, -R28.reuse ;  /* 0x0000000105058824 */ /* 0x100fe200078e0a1c */
[----:B------:R-:W-:Y:S01]  /*6690*/  ISETP.GT.U32.AND P6, PT, R28, R4, PT ;  /* 0x000000041c00720c */ /* 0x000fe20003fc4070 */
[----:B------:R-:W-:-:S04]  /*66a0*/  @!P4 IMAD.IADD R20, R20, 0x1, -R28 ;  /* 0x000000011414c824 */ /* 0x000fc800078e0a1c */
[--C-:B------:R-:W-:Y:S01]  /*66b0*/  @!P2 IMAD.IADD R22, R22, 0x1, -R28.reuse ;  /* 0x000000011616a824 */ /* 0x100fe200078e0a1c */
[C---:B------:R-:W-:Y:S02]  /*66c0*/  ISETP.GT.U32.AND P2, PT, R28.reuse, R19, PT ;  /* 0x000000131c00720c */ /* 0x040fe40003f44070 */
[----:B------:R-:W-:Y:S01]  /*66d0*/  ISETP.GT.U32.AND P4, PT, R28, R17, PT ;  /* 0x000000111c00720c */ /* 0x000fe20003f84070 */
[--C-:B------:R-:W-:Y:S01]  /*66e0*/  @!P5 IMAD.IADD R6, R6, 0x1, -R28.reuse ;  /* 0x000000010606d824 */ /* 0x100fe200078e0a1c */
[----:B------:R0:W-:Y:S01]  /*66f0*/  STL [R1+0xc4], R5 ;  /* 0x0000c40501007387 */ /* 0x0001e20000100800 */
[----:B------:R-:W-:Y:S01]  /*6700*/  ISETP.GT.U32.AND P5, PT, R28, R16, PT ;  /* 0x000000101c00720c */ /* 0x000fe20003fa4070 */
[--C-:B------:R-:W-:Y:S02]  /*6710*/  @!P1 IMAD.IADD R14, R14, 0x1, -R28.reuse ;  /* 0x000000010e0e9824 */ /* 0x100fe400078e0a1c */
[----:B0-----:R-:W5:Y:S05]  /*6720*/  LDL.LU R5, [R1+0x140] ;  /* 0x0001400001057983 */ /* 0x001f6a0000300800 */
[----:B------:R-:W-:-:S02]  /*6730*/  @!P2 IMAD.IADD R19, R19, 0x1, -R28 ;  /* 0x000000011313a824 */ /* 0x000fc400078e0a1c */
[--C-:B------:R-:W-:Y:S01]  /*6740*/  @!P3 IMAD.IADD R18, R18, 0x1, -R28.reuse ;  /* 0x000000011212b824 */ /* 0x100fe200078e0a1c */
[----:B------:R-:W-:Y:S01]  /*6750*/  ISETP.GT.U32.AND P0, PT, R28, R3, PT ;  /* 0x000000031c00720c */ /* 0x000fe20003f04070 */
[--C-:B------:R-:W-:Y:S01]  /*6760*/  @!P6 IMAD.IADD R4, R4, 0x1, -R28.reuse ;  /* 0x000000010404e824 */ /* 0x100fe200078e0a1c */
[----:B------:R-:W-:Y:S01]  /*6770*/  ISETP.GT.U32.AND P6, PT, R28, R13, PT ;  /* 0x0000000d1c00720c */ /* 0x000fe20003fc4070 */
[--C-:B------:R-:W-:Y:S02]  /*6780*/  @!P4 IMAD.IADD R17, R17, 0x1, -R28.reuse ;  /* 0x000000011111c824 */ /* 0x100fe400078e0a1c */
[--C-:B------:R-:W-:Y:S01]  /*6790*/  @!P5 IMAD.IADD R16, R16, 0x1, -R28.reuse ;  /* 0x000000011010d824 */ /* 0x100fe200078e0a1c */
[----:B------:R-:W-:Y:S04]  /*67a0*/  STL [R1+0x1e8], R22 ;  /* 0x0001e81601007387 */ /* 0x000fe80000100800 */
[----:B------:R-:W-:Y:S03]  /*67b0*/  STL [R1+0xac], R21 ;  /* 0x0000ac1501007387 */ /* 0x000fe60000100800 */
[--C-:B------:R-:W-:Y:S01]  /*67c0*/  @!P0 IMAD.IADD R3, R3, 0x1, -R28.reuse ;  /* 0x0000000103038824 */ /* 0x100fe200078e0a1c */
[----:B------:R-:W-:Y:S01]  /*67d0*/  STL [R1+0xb0], R20 ;  /* 0x0000b01401007387 */ /* 0x000fe20000100800 */
[----:B------:R-:W-:-:S03]  /*67e0*/  @!P6 IMAD.IADD R13, R13, 0x1, -R28 ;  /* 0x000000010d0de824 */ /* 0x000fc600078e0a1c */
[----:B------:R-:W-:Y:S04]  /*67f0*/  STL [R1+0xb4], R6 ;  /* 0x0000b40601007387 */ /* 0x000fe80000100800 */
[----:B------:R-:W-:Y:S04]  /*6800*/  STL [R1+0x1d0], R4 ;  /* 0x0001d00401007387 */ /* 0x000fe80000100800 */
[----:B------:R0:W-:Y:S04]  /*6810*/  STL [R1+0x1ac], R14 ;  /* 0x0001ac0e01007387 */ /* 0x0001e80000100800 */
[----:B------:R1:W-:Y:S04]  /*6820*/  STL [R1+0x1d4], R3 ;  /* 0x0001d40301007387 */ /* 0x0003e80000100800 */
[----:B0-----:R-:W5:Y:S04]  /*6830*/  LDL.LU R14, [R1+0x144] ;  /* 0x00014400010e7983 */ /* 0x001f680000300800 */
[----:B-1----:R-:W5:Y:S04]  /*6840*/  LDL.LU R3, [R1+0x68] ;  /* 0x0000680001037983 */ /* 0x002f680000300800 */
[----:B------:R-:W5:Y:S04]  /*6850*/  LDL.LU R4, [R1+0x64] ;  /* 0x0000640001047983 */ /* 0x000f680000300800 */
[----:B------:R-:W5:Y:S04]  /*6860*/  LDL.LU R6, [R1+0x60] ;  /* 0x0000600001067983 */ /* 0x000f680000300800 */
[----:B------:R-:W5:Y:S04]  /*6870*/  LDL.LU R23, [R1+0x5c] ;  /* 0x00005c0001177983 */ /* 0x000f680000300800 */
[----:B------:R-:W5:Y:S01]  /*6880*/  LDL.LU R22, [R1+0x58] ;  /* 0x0000580001167983 */ /* 0x000f620000300800 */
[----:B---3--:R-:W-:-:S02]  /*6890*/  ISETP.GT.U32.AND P1, PT, R28, R12, PT ;  /* 0x0000000c1c00720c */ /* 0x008fc40003f24070 */
[C---:B----4-:R-:W-:Y:S02]  /*68a0*/  ISETP.GT.U32.AND P2, PT, R28.reuse, R11, PT ;  /* 0x0000000b1c00720c */ /* 0x050fe40003f44070 */
[C---:B--2---:R-:W-:Y:S02]  /*68b0*/  ISETP.GT.U32.AND P3, PT, R28.reuse, R10, PT ;  /* 0x0000000a1c00720c */ /* 0x044fe40003f64070 */
[----:B------:R-:W-:-:S07]  /*68c0*/  ISETP.GT.U32.AND P4, PT, R28, R9, PT ;  /* 0x000000091c00720c */ /* 0x000fce0003f84070 */
[--C-:B------:R-:W-:Y:S01]  /*68d0*/  @!P1 IMAD.IADD R12, R12, 0x1, -R28.reuse ;  /* 0x000000010c0c9824 */ /* 0x100fe200078e0a1c */
[C---:B------:R-:W-:Y:S02]  /*68e0*/  ISETP.GT.U32.AND P1, PT, R28.reuse, R19, PT ;  /* 0x000000131c00720c */ /* 0x040fe40003f24070 */
[C---:B-----5:R-:W-:Y:S01]  /*68f0*/  ISETP.GT.U32.AND P5, PT, R28.reuse, R8, PT ;  /* 0x000000081c00720c */ /* 0x060fe20003fa4070 */
[--C-:B------:R-:W-:Y:S01]  /*6900*/  @!P2 IMAD.IADD R11, R11, 0x1, -R28.reuse ;  /* 0x000000010b0ba824 */ /* 0x100fe200078e0a1c */
[----:B------:R-:W-:Y:S01]  /*6910*/  ISETP.GT.U32.AND P2, PT, R28, R18, PT ;  /* 0x000000121c00720c */ /* 0x000fe20003f44070 */
[--C-:B------:R-:W-:Y:S01]  /*6920*/  @!P3 IMAD.IADD R10, R10, 0x1, -R28.reuse ;  /* 0x000000010a0ab824 */ /* 0x100fe200078e0a1c */
[C---:B------:R-:W-:Y:S01]  /*6930*/  ISETP.GT.U32.AND P3, PT, R28.reuse, R17, PT ;  /* 0x000000111c00720c */ /* 0x040fe20003f64070 */
[----:B------:R-:W-:Y:S01]  /*6940*/  @!P4 IMAD.IADD R9, R9, 0x1, -R28 ;  /* 0x000000010909c824 */ /* 0x000fe200078e0a1c */
[C---:B------:R-:W-:Y:S02]  /*6950*/  ISETP.GT.U32.AND P4, PT, R28.reuse, R16, PT ;  /* 0x000000101c00720c */ /* 0x040fe40003f84070 */
[----:B------:R-:W-:-:S02]  /*6960*/  ISETP.GT.U32.AND P0, PT, R28, R15, PT ;  /* 0x0000000f1c00720c */ /* 0x000fc40003f04070 */
[----:B------:R-:W-:-:S03]  /*6970*/  ISETP.GT.U32.AND P6, PT, R28, R7, PT ;  /* 0x000000071c00720c */ /* 0x000fc60003fc4070 */
[--C-:B------:R-:W-:Y:S01]  /*6980*/  @!P5 IMAD.IADD R8, R8, 0x1, -R28.reuse ;  /* 0x000000010808d824 */ /* 0x100fe200078e0a1c */
[----:B------:R-:W-:Y:S01]  /*6990*/  ISETP.GT.U32.AND P5, PT, R28, R13, PT ;  /* 0x0000000d1c00720c */ /* 0x000fe20003fa4070 */
[--C-:B------:R-:W-:Y:S02]  /*69a0*/  @!P1 IMAD.IADD R19, R19, 0x1, -R28.reuse ;  /* 0x0000000113139824 */ /* 0x100fe400078e0a1c */
[--C-:B------:R-:W-:Y:S02]  /*69b0*/  @!P2 IMAD.IADD R18, R18, 0x1, -R28.reuse ;  /* 0x000000011212a824 */ /* 0x100fe400078e0a1c */
[--C-:B------:R-:W-:Y:S01]  /*69c0*/  @!P3 IMAD.IADD R17, R17, 0x1, -R28.reuse ;  /* 0x000000011111b824 */ /* 0x100fe200078e0a1c */
[----:B------:R0:W-:Y:S01]  /*69d0*/  STL [R1+0x1b0], R19 ;  /* 0x0001b01301007387 */ /* 0x0001e20000100800 */
[--C-:B------:R-:W-:Y:S02]  /*69e0*/  @!P4 IMAD.IADD R16, R16, 0x1, -R28.reuse ;  /* 0x000000011010c824 */ /* 0x100fe400078e0a1c */
[--C-:B------:R-:W-:Y:S01]  /*69f0*/  @!P0 IMAD.IADD R15, R15, 0x1, -R28.reuse ;  /* 0x000000010f0f8824 */ /* 0x100fe200078e0a1c */
[----:B------:R1:W-:Y:S01]  /*6a00*/  STL [R1+0x1b4], R18 ;  /* 0x0001b41201007387 */ /* 0x0003e20000100800 */
[----:B------:R-:W-:-:S02]  /*6a10*/  @!P6 IMAD.IADD R7, R7, 0x1, -R28 ;  /* 0x000000010707e824 */ /* 0x000fc400078e0a1c */
[----:B------:R-:W-:Y:S01]  /*6a20*/  @!P5 IMAD.IADD R13, R13, 0x1, -R28 ;  /* 0x000000010d0dd824 */ /* 0x000fe200078e0a1c */
[----:B------:R-:W2:Y:S01]  /*6a30*/  LDL.LU R21, [R1+0x54] ;  /* 0x0000540001157983 */ /* 0x000ea20000300800 */
[----:B------:R-:W-:-:S03]  /*6a40*/  ISETP.GT.U32.AND P6, PT, R28, R15, PT ;  /* 0x0000000f1c00720c */ /* 0x000fc60003fc4070 */
[----:B------:R3:W-:Y:S04]  /*6a50*/  STL [R1+0x1b8], R17 ;  /* 0x0001b81101007387 */ /* 0x0007e80000100800 */
[----:B------:R4:W-:Y:S04]  /*6a60*/  STL [R1+0x1bc], R16 ;  /* 0x0001bc1001007387 */ /* 0x0009e80000100800 */
[----:B------:R-:W5:Y:S04]  /*6a70*/  LDL.LU R20, [R1+0x50] ;  /* 0x0000500001147983 */ /* 0x000f680000300800 */
[----:B0-----:R-:W5:Y:S04]  /*6a80*/  LDL.LU R19, [R1+0x4c] ;  /* 0x00004c0001137983 */ /* 0x001f680000300800 */
[----:B------:R-:W-:Y:S04]  /*6a90*/  STL [R1+0x17c], R13 ;  /* 0x00017c0d01007387 */ /* 0x000fe80000100800 */
[----:B-1----:R-:W5:Y:S04]  /*6aa0*/  LDL.LU R18, [R1+0x48] ;  /* 0x0000480001127983 */ /* 0x002f680000300800 */
[----:B---3--:R-:W3:Y:S04]  /*6ab0*/  LDL.LU R17, [R1+0x44] ;  /* 0x0000440001117983 */ /* 0x008ee80000300800 */
[----:B----4-:R-:W4:Y:S01]  /*6ac0*/  LDL.LU R16, [R1+0x40] ;  /* 0x0000400001107983 */ /* 0x010f220000300800 */
[----:B------:R-:W-:-:S05]  /*6ad0*/  @!P6 IMAD.IADD R15, R15, 0x1, -R28 ;  /* 0x000000010f0fe824 */ /* 0x000fca00078e0a1c */
[----:B------:R0:W-:Y:S04]  /*6ae0*/  STL [R1+0x180], R15 ;  /* 0x0001800f01007387 */ /* 0x0001e80000100800 */
[----:B0-----:R-:W4:Y:S01]  /*6af0*/  LDL.LU R15, [R1+0x3c] ;  /* 0x00003c00010f7983 */ /* 0x001f220000300800 */
[C---:B------:R-:W-:Y:S02]  /*6b00*/  ISETP.GT.U32.AND P0, PT, R28.reuse, R5, PT ;  /* 0x000000051c00720c */ /* 0x040fe40003f04070 */
        /* <DEDUP_REMOVED lines=8> */
[----:B------:R-:W-:Y:S01]  /*6b90*/  ISETP.GT.U32.AND P6, PT, R28, R7, PT ;  /* 0x000000071c00720c */ /* 0x000fe20003fc4070 */
[----:B------:R-:W-:-:S06]  /*6ba0*/  @!P2 IMAD.IADD R10, R10, 0x1, -R28 ;  /* 0x000000010a0aa824 */ /* 0x000fcc00078e0a1c */
[--C-:B------:R-:W-:Y:S01]  /*6bb0*/  @!P0 IMAD.IADD R12, R12, 0x1, -R28.reuse ;  /* 0x000000010c0c8824 */ /* 0x100fe200078e0a1c */
[C---:B------:R-:W-:Y:S02]  /*6bc0*/  ISETP.GT.U32.AND P0, PT, R28.reuse, R14, PT ;  /* 0x0000000e1c00720c */ /* 0x040fe40003f04070 */
[C---:B------:R-:W-:Y:S01]  /*6bd0*/  ISETP.GT.U32.AND P1, PT, R28.reuse, R3, PT ;  /* 0x000000031c00720c */ /* 0x040fe20003f24070 */
[--C-:B------:R-:W-:Y:S01]  /*6be0*/  @!P3 IMAD.IADD R9, R9, 0x1, -R28.reuse ;  /* 0x000000010909b824 */ /* 0x100fe200078e0a1c */
[----:B------:R-:W-:Y:S01]  /*6bf0*/  ISETP.GT.U32.AND P2, PT, R28, R4, PT ;  /* 0x000000041c00720c */ /* 0x000fe20003f44070 */
        /* <DEDUP_REMOVED lines=8> */
[--C-:B------:R-:W-:Y:S02]  /*6c80*/  @!P2 IMAD.IADD R4, R4, 0x1, -R28.reuse ;  /* 0x000000010404a824 */ /* 0x100fe400078e0a1c */
[--C-:B------:R-:W-:Y:S02]  /*6c90*/  @!P3 IMAD.IADD R6, R6, 0x1, -R28.reuse ;  /* 0x000000010606b824 */ /* 0x100fe400078e0a1c */
[--C-:B------:R-:W-:Y:S01]  /*6ca0*/  @!P4 IMAD.IADD R23, R23, 0x1, -R28.reuse ;  /* 0x000000011717c824 */ /* 0x100fe200078e0a1c */
[----:B------:R0:W-:Y:S04]  /*6cb0*/  STL [R1+0x184], R12 ;  /* 0x0001840c01007387 */ /* 0x0001e80000100800 */
[----:B------:R1:W-:Y:S03]  /*6cc0*/  STL [R1+0x188], R11 ;  /* 0x0001880b01007387 */ /* 0x0003e60000100800 */
[----:B------:R-:W-:Y:S01]  /*6cd0*/  @!P6 IMAD.IADD R22, R22, 0x1, -R28 ;  /* 0x000000011616e824 */ /* 0x000fe200078e0a1c */
[----:B------:R0:W-:Y:S04]  /*6ce0*/  STL [R1+0x18c], R10 ;  /* 0x00018c0a01007387 */ /* 0x0001e80000100800 */
[----:B------:R0:W-:Y:S04]  /*6cf0*/  STL [R1+0x134], R9 ;  /* 0x0001340901007387 */ /* 0x0001e80000100800 */
[----:B------:R0:W-:Y:S04]  /*6d00*/  STL [R1+0x138], R8 ;  /* 0x0001380801007387 */ /* 0x0001e80000100800 */
[----:B------:R-:W4:Y:S04]  /*6d10*/  LDL.LU R13, [R1+0x38] ;  /* 0x00003800010d7983 */ /* 0x000f280000300800 */
[----:B------:R-:W-:Y:S04]  /*6d20*/  STL [R1+0x13c], R7 ;  /* 0x00013c0701007387 */ /* 0x000fe80000100800 */
[----:B0-----:R-:W4:Y:S04]  /*6d30*/  LDL.LU R12, [R1+0x34] ;  /* 0x00003400010c7983 */ /* 0x001f280000300800 */
[----:B-1----:R-:W4:Y:S04]  /*6d40*/  LDL.LU R11, [R1+0x30] ;  /* 0x00003000010b7983 */ /* 0x002f280000300800 */
[----:B------:R-:W-:Y:S04]  /*6d50*/  STL [R1+0x140], R5 ;  /* 0x0001400501007387 */ /* 0x000fe80000100800 */
[----:B------:R-:W4:Y:S04]  /*6d60*/  LDL.LU R10, [R1+0x2c] ;  /* 0x00002c00010a7983 */ /* 0x000f280000300800 */
[----:B------:R-:W4:Y:S04]  /*6d70*/  LDL.LU R9, [R1+0x28] ;  /* 0x0000280001097983 */ /* 0x000f280000300800 */
[----:B------:R-:W4:Y:S01]  /*6d80*/  LDL.LU R8, [R1+0x24] ;  /* 0x0000240001087983 */ /* 0x000f220000300800 */
[----:B--2---:R-:W-:-:S02]  /*6d90*/  ISETP.GT.U32.AND P5, PT, R28, R21, PT ;  /* 0x000000151c00720c */ /* 0x004fc40003fa4070 */
[C---:B-----5:R-:W-:Y:S02]  /*6da0*/  ISETP.GT.U32.AND P0, PT, R28.reuse, R20, PT ;  /* 0x000000141c00720c */ /* 0x060fe40003f04070 */
[----:B------:R-:W-:-:S09]  /*6db0*/  ISETP.GT.U32.AND P1, PT, R28, R19, PT ;  /* 0x000000131c00720c */ /* 0x000fd20003f24070 */
[--C-:B------:R-:W-:Y:S01]  /*6dc0*/  @!P5 IMAD.IADD R21, R21, 0x1, -R28.reuse ;  /* 0x000000011515d824 */ /* 0x100fe200078e0a1c */
[C---:B------:R-:W-:Y:S02]  /*6dd0*/  ISETP.GT.U32.AND P2, PT, R28.reuse, R18, PT ;  /* 0x000000121c00720c */ /* 0x040fe40003f44070 */
[C---:B---3--:R-:W-:Y:S02]  /*6de0*/  ISETP.GT.U32.AND P3, PT, R28.reuse, R17, PT ;  /* 0x000000111c00720c */ /* 0x048fe40003f64070 */
[----:B----4-:R-:W-:Y:S01]  /*6df0*/  ISETP.GT.U32.AND P4, PT, R28, R16, PT ;  /* 0x000000101c00720c */ /* 0x010fe20003f84070 */
[--C-:B------:R-:W-:Y:S01]  /*6e00*/  @!P0 IMAD.IADD R20, R20, 0x1, -R28.reuse ;  /* 0x0000000114148824 */ /* 0x100fe200078e0a1c */
[C---:B------:R-:W-:Y:S01]  /*6e10*/  ISETP.GT.U32.AND P5, PT, R28.reuse, R14, PT ;  /* 0x0000000e1c00720c */ /* 0x040fe20003fa4070 */
[----:B------:R-:W-:Y:S01]  /*6e20*/  @!P1 IMAD.IADD R19, R19, 0x1, -R28 ;  /* 0x0000000113139824 */ /* 0x000fe200078e0a1c */
[----:B------:R-:W-:-:S05]  /*6e30*/  ISETP.GT.U32.AND P0, PT, R28, R3, PT ;  /* 0x000000031c00720c */ /* 0x000fca0003f04070 */
[--C-:B------:R-:W-:Y:S01]  /*6e40*/  @!P2 IMAD.IADD R18, R18, 0x1, -R28.reuse ;  /* 0x000000011212a824 */ /* 0x100fe200078e0a1c */
[C---:B------:R-:W-:Y:S02]  /*6e50*/  ISETP.GT.U32.AND P1, PT, R28.reuse, R4, PT ;  /* 0x000000041c00720c */ /* 0x040fe40003f24070 */
[C---:B------:R-:W-:Y:S01]  /*6e60*/  ISETP.GT.U32.AND P2, PT, R28.reuse, R6, PT ;  /* 0x000000061c00720c */ /* 0x040fe20003f44070 */
[--C-:B------:R-:W-:Y:S01]  /*6e70*/  @!P3 IMAD.IADD R17, R17, 0x1, -R28.reuse ;  /* 0x000000011111b824 */ /* 0x100fe200078e0a1c */
[----:B------:R-:W-:Y:S01]  /*6e80*/  ISETP.GT.U32.AND P3, PT, R28, R23, PT ;  /* 0x000000171c00720c */ /* 0x000fe20003f64070 */
[--C-:B------:R-:W-:Y:S01]  /*6e90*/  @!P4 IMAD.IADD R16, R16, 0x1, -R28.reuse ;  /* 0x000000011010c824 */ /* 0x100fe200078e0a1c */
[C---:B------:R-:W-:Y:S02]  /*6ea0*/  ISETP.GT.U32.AND P4, PT, R28.reuse, R22, PT ;  /* 0x000000161c00720c */ /* 0x040fe40003f84070 */
[----:B------:R-:W-:Y:S01]  /*6eb0*/  ISETP.GT.U32.AND P6, PT, R28, R15, PT ;  /* 0x0000000f1c00720c */ /* 0x000fe20003fc4070 */
[--C-:B------:R-:W-:Y:S01]  /*6ec0*/  @!P5 IMAD.IADD R14, R14, 0x1, -R28.reuse ;  /* 0x000000010e0ed824 */ /* 0x100fe200078e0a1c */
[C---:B------:R-:W-:Y:S01]  /*6ed0*/  ISETP.GT.U32.AND P5, PT, R28.reuse, R21, PT ;  /* 0x000000151c00720c */ /* 0x040fe20003fa4070 */
[--C-:B------:R-:W-:Y:S01]  /*6ee0*/  @!P0 IMAD.IADD R3, R3, 0x1, -R28.reuse ;  /* 0x0000000103038824 */ /* 0x100fe200078e0a1c */
[----:B------:R-:W-:Y:S01]  /*6ef0*/  ISETP.GT.U32.AND P0, PT, R28, R20, PT ;  /* 0x000000141c00720c */ /* 0x000fe20003f04070 */
[--C-:B------:R-:W-:Y:S01]  /*6f00*/  @!P1 IMAD.IADD R4, R4, 0x1, -R28.reuse ;  /* 0x0000000104049824 */ /* 0x100fe200078e0a1c */
[----:B------:R0:W-:Y:S01]  /*6f10*/  STL [R1+0x144], R14 ;  /* 0x0001440e01007387 */ /* 0x0001e20000100800 */
[----:B------:R-:W-:Y:S01]  /*6f20*/  ISETP.GT.U32.AND P1, PT, R28, R19, PT ;  /* 0x000000131c00720c */ /* 0x000fe20003f24070 */
[--C-:B------:R-:W-:Y:S01]  /*6f30*/  @!P2 IMAD.IADD R6, R6, 0x1, -R28.reuse ;  /* 0x000000010606a824 */ /* 0x100fe200078e0a1c */
[C---:B------:R-:W-:Y:S01]  /*6f40*/  ISETP.GT.U32.AND P2, PT, R28.reuse, R18, PT ;  /* 0x000000121c00720c */ /* 0x040fe20003f44070 */
[----:B------:R-:W-:Y:S01]  /*6f50*/  @!P3 IMAD.IADD R23, R23, 0x1, -R28 ;  /* 0x000000011717b824 */ /* 0x000fe200078e0a1c */
[----:B------:R-:W-:-:S02]  /*6f60*/  ISETP.GT.U32.AND P3, PT, R28, R17, PT ;  /* 0x000000111c00720c */ /* 0x000fc40003f64070 */
[--C-:B------:R-:W-:Y:S01]  /*6f70*/  @!P6 IMAD.IADD R15, R15, 0x1, -R28.reuse ;  /* 0x000000010f0fe824 */ /* 0x100fe200078e0a1c */
[----:B0-----:R-:W2:Y:S01]  /*6f80*/  LDL.LU R14, [R1+0x20] ;  /* 0x00002000010e7983 */ /* 0x001ea20000300800 */
[----:B------:R-:W-:-:S03]  /*6f90*/  @!P4 IMAD.IADD R22, R22, 0x1, -R28 ;  /* 0x000000011616c824 */ /* 0x000fc600078e0a1c */
[----:B------:R-:W3:Y:S01]  /*6fa0*/  LDL.LU R7, [R1+0x1c] ;  /* 0x00001c0001077983 */ /* 0x000ee20000300800 */
[----:B------:R-:W-:-:S03]  /*6fb0*/  ISETP.GT.U32.AND P4, PT, R28, R16, PT ;  /* 0x000000101c00720c */ /* 0x000fc60003f84070 */
[----:B------:R0:W-:Y:S01]  /*6fc0*/  STL [R1+0x68], R3 ;  /* 0x0000680301007387 */ /* 0x0001e20000100800 */
[----:B------:R-:W-:Y:S01]  /*6fd0*/  ISETP.GT.U32.AND P6, PT, R28, R15, PT ;  /* 0x0000000f1c00720c */ /* 0x000fe20003fc4070 */
[--C-:B------:R-:W-:Y:S02]  /*6fe0*/  @!P5 IMAD.IADD R21, R21, 0x1, -R28.reuse ;  /* 0x000000011515d824 */ /* 0x100fe400078e0a1c */
[----:B0-----:R-:W4:Y:S04]  /*6ff0*/  LDL.LU R3, [R1+0x18] ;  /* 0x0000180001037983 */ /* 0x001f280000300800 */
[----:B------:R0:W-:Y:S01]  /*7000*/  STL [R1+0x64], R4 ;  /* 0x0000640401007387 */ /* 0x0001e20000100800 */
[--C-:B------:R-:W-:Y:S02]  /*7010*/  @!P0 IMAD.IADD R20, R20, 0x1, -R28.reuse ;  /* 0x0000000114148824 */ /* 0x100fe400078e0a1c */
[--C-:B------:R-:W-:Y:S01]  /*7020*/  @!P1 IMAD.IADD R19, R19, 0x1, -R28.reuse ;  /* 0x0000000113139824 */ /* 0x100fe200078e0a1c */
[----:B0-----:R-:W5:Y:S04]  /*7030*/  LDL.LU R4, [R1+0x14] ;  /* 0x0000140001047983 */ /* 0x001f680000300800 */
[----:B------:R-:W5:Y:S04]  /*7040*/  LDL.LU R5, [R1+0x10] ;  /* 0x0000100001057983 */ /* 0x000f680000300800 */
[----:B------:R0:W-:Y:S01]  /*7050*/  STL [R1+0x60], R6 ;  /* 0x0000600601007387 */ /* 0x0001e20000100800 */
[----:B------:R-:W-:-:S03]  /*7060*/  @!P2 IMAD.IADD R18, R18, 0x1, -R28 ;  /* 0x000000011212a824 */ /* 0x000fc600078e0a1c */
[----:B0-----:R-:W5:Y:S04]  /*7070*/  LDL.LU R6, [R1+0xc] ;  /* 0x00000c0001067983 */ /* 0x001f680000300800 */
        /* <DEDUP_REMOVED lines=9> */
[----:B------:R0:W-:Y:S04]  /*7110*/  STL [R1+0x50], R20 ;  /* 0x0000501401007387 */ /* 0x0001e80000100800 */
        /* <DEDUP_REMOVED lines=10> */
[----:B0-----:R-:W5:Y:S01]  /*71c0*/  LDL.LU R15, [R1+0xdc4] ;  /* 0x000dc400010f7983 */ /* 0x001f620000300800 */
[----:B------:R-:W-:-:S02]  /*71d0*/  ISETP.GT.U32.AND P5, PT, R28, R13, PT ;  /* 0x0000000d1c00720c */ /* 0x000fc40003fa4070 */
[C---:B------:R-:W-:Y:S02]  /*71e0*/  ISETP.GT.U32.AND P0, PT, R28.reuse, R12, PT ;  /* 0x0000000c1c00720c */ /* 0x040fe40003f04070 */
[C---:B------:R-:W-:Y:S02]  /*71f0*/  ISETP.GT.U32.AND P1, PT, R28.reuse, R11, PT ;  /* 0x0000000b1c00720c */ /* 0x040fe40003f24070 */
[C---:B------:R-:W-:Y:S02]  /*7200*/  ISETP.GT.U32.AND P2, PT, R28.reuse, R10, PT ;  /* 0x0000000a1c00720c */ /* 0x040fe40003f44070 */
[C---:B------:R-:W-:Y:S02]  /*7210*/  ISETP.GT.U32.AND P3, PT, R28.reuse, R9, PT ;  /* 0x000000091c00720c */ /* 0x040fe40003f64070 */
[----:B------:R-:W-:-:S03]  /*7220*/  ISETP.GT.U32.AND P4, PT, R28, R8, PT ;  /* 0x000000081c00720c */ /* 0x000fc60003f84070 */
[--C-:B------:R-:W-:Y:S02]  /*7230*/  @!P5 IMAD.IADD R13, R13, 0x1, -R28.reuse ;  /* 0x000000010d0dd824 */ /* 0x100fe400078e0a1c */
[--C-:B------:R-:W-:Y:S02]  /*7240*/  @!P0 IMAD.IADD R12, R12, 0x1, -R28.reuse ;  /* 0x000000010c0c8824 */ /* 0x100fe400078e0a1c */
[--C-:B------:R-:W-:Y:S02]  /*7250*/  @!P1 IMAD.IADD R11, R11, 0x1, -R28.reuse ;  /* 0x000000010b0b9824 */ /* 0x100fe400078e0a1c */
[--C-:B------:R-:W-:Y:S02]  /*7260*/  @!P2 IMAD.IADD R10, R10, 0x1, -R28.reuse ;  /* 0x000000010a0aa824 */ /* 0x100fe400078e0a1c */
[--C-:B------:R-:W-:Y:S02]  /*7270*/  @!P3 IMAD.IADD R9, R9, 0x1, -R28.reuse ;  /* 0x000000010909b824 */ /* 0x100fe400078e0a1c */
[----:B------:R-:W-:Y:S01]  /*7280*/  @!P4 IMAD.IADD R8, R8, 0x1, -R28 ;  /* 0x000000010808c824 */ /* 0x000fe200078e0a1c */
[----:B--2---:R-:W-:-:S02]  /*7290*/  ISETP.GT.U32.AND P6, PT, R28, R14, PT ;  /* 0x0000000e1c00720c */ /* 0x004fc40003fc4070 */
[C---:B---3--:R-:W-:Y:S02]  /*72a0*/  ISETP.GT.U32.AND P5, PT, R28.reuse, R7, PT ;  /* 0x000000071c00720c */ /* 0x048fe40003fa4070 */
[----:B----4-:R-:W-:-:S09]  /*72b0*/  ISETP.GT.U32.AND P0, PT, R28, R3, PT ;  /* 0x000000031c00720c */ /* 0x010fd20003f04070 */
[--C-:B------:R-:W-:Y:S01]  /*72c0*/  @!P6 IMAD.IADD R14, R14, 0x1, -R28.reuse ;  /* 0x000000010e0ee824 */ /* 0x100fe200078e0a1c */
[C---:B------:R-:W-:Y:S01]  /*72d0*/  ISETP.GT.U32.AND P6, PT, R28.reuse, R13, PT ;  /* 0x0000000d1c00720c */ /* 0x040fe20003fc4070 */
[--C-:B------:R-:W-:Y:S01]  /*72e0*/  @!P5 IMAD.IADD R7, R7, 0x1, -R28.reuse ;  /* 0x000000010707d824 */ /* 0x100fe200078e0a1c */
[C---:B------:R-:W-:Y:S02]  /*72f0*/  ISETP.GT.U32.AND P5, PT, R28.reuse, R12, PT ;  /* 0x0000000c1c00720c */ /* 0x040fe40003fa4070 */
[C---:B-----5:R-:W-:Y:S02]  /*7300*/  ISETP.GT.U32.AND P1, PT, R28.reuse, R4, PT ;  /* 0x000000041c00720c */ /* 0x060fe40003f24070 */
[C---:B------:R-:W-:Y:S01]  /*7310*/  ISETP.GT.U32.AND P2, PT, R28.reuse, R5, PT ;  /* 0x000000051c00720c */ /* 0x040fe20003f44070 */
[----:B------:R-:W-:Y:S01]  /*7320*/  @!P0 IMAD.IADD R3, R3, 0x1, -R28 ;  /* 0x0000000103038824 */ /* 0x000fe200078e0a1c */
[C---:B------:R-:W-:Y:S02]  /*7330*/  ISETP.GT.U32.AND P0, PT, R28.reuse, R11, PT ;  /* 0x0000000b1c00720c */ /* 0x040fe40003f04070 */
[----:B------:R-:W-:-:S07]  /*7340*/  ISETP.GT.U32.AND P3, PT, R28, R6, PT ;  /* 0x000000061c00720c */ /* 0x000fce0003f64070 */
[--C-:B------:R-:W-:Y:S01]  /*7350*/  @!P1 IMAD.IADD R4, R4, 0x1, -R28.reuse ;  /* 0x0000000104049824 */ /* 0x100fe200078e0a1c */
[C---:B------:R-:W-:Y:S01]  /*7360*/  ISETP.GT.U32.AND P1, PT, R28.reuse, R10, PT ;  /* 0x0000000a1c00720c */ /* 0x040fe20003f24070 */
[--C-:B------:R-:W-:Y:S01]  /*7370*/  @!P2 IMAD.IADD R5, R5, 0x1, -R28.reuse ;  /* 0x000000010505a824 */ /* 0x100fe200078e0a1c */
[----:B------:R-:W-:Y:S01]  /*7380*/  ISETP.GT.U32.AND P2, PT, R28, R9, PT ;  /* 0x000000091c00720c */ /* 0x000fe20003f44070 */
[--C-:B------:R-:W-:Y:S02]  /*7390*/  @!P6 IMAD.IADD R13, R13, 0x1, -R28.reuse ;  /* 0x000000010d0de824 */ /* 0x100fe400078e0a1c */
[--C-:B------:R-:W-:Y:S02]  /*73a0*/  @!P5 IMAD.IADD R12, R12, 0x1, -R28.reuse ;  /* 0x000000010c0cd824 */ /* 0x100fe400078e0a1c */
[--C-:B------:R-:W-:Y:S01]  /*73b0*/  @!P3 IMAD.IADD R6, R6, 0x1, -R28.reuse ;  /* 0x000000010606b824 */ /* 0x100fe200078e0a1c */
[----:B------:R-:W-:Y:S01]  /*73c0*/  ISETP.GT.U32.AND P3, PT, R28, R8, PT ;  /* 0x000000081c00720c */ /* 0x000fe20003f64070 */
[--C-:B------:R-:W-:Y:S01]  /*73d0*/  @!P0 IMAD.IADD R11, R11, 0x1, -R28.reuse ;  /* 0x000000010b0b8824 */ /* 0x100fe200078e0a1c */
[----:B------:R0:W-:Y:S03]  /*73e0*/  STL [R1+0x38], R13 ;  /* 0x0000380d01007387 */ /* 0x0001e60000100800 */
[----:B------:R-:W-:-:S02]  /*73f0*/  @!P1 IMAD.IADD R10, R10, 0x1, -R28 ;  /* 0x000000010a0a9824 */ /* 0x000fc400078e0a1c */
[--C-:B------:R-:W-:Y:S01]  /*7400*/  @!P2 IMAD.IADD R9, R9, 0x1, -R28.reuse ;  /* 0x000000010909a824 */ /* 0x100fe200078e0a1c */
[----:B------:R-:W-:Y:S01]  /*7410*/  ISETP.GT.U32.AND P5, PT, R28, R7, PT ;  /* 0x000000071c00720c */ /* 0x000fe20003fa4070 */
[----:B0-----:R-:W2:Y:S04]  /*7420*/  LDL.LU R13, [R1+0xdc0] ;  /* 0x000dc000010d7983 */ /* 0x001ea80000300800 */
[--C-:B------:R-:W-:Y:S01]  /*7430*/  @!P3 IMAD.IADD R8, R8, 0x1, -R28.reuse ;  /* 0x000000010808b824 */ /* 0x100fe200078e0a1c */
[----:B------:R0:W-:Y:S04]  /*7440*/  STL [R1+0x34], R12 ;  /* 0x0000340c01007387 */ /* 0x0001e80000100800 */
[----:B0-----:R-:W3:Y:S04]  /*7450*/  LDL.LU R12, [R1+0xdbc] ;  /* 0x000dbc00010c7983 */ /* 0x001ee80000300800 */
[----:B------:R0:W-:Y:S04]  /*7460*/  STL [R1+0x30], R11 ;  /* 0x0000300b01007387 */ /* 0x0001e80000100800 */
[----:B0-----:R-:W4:Y:S04]  /*7470*/  LDL.LU R11, [R1+0xdb8] ;  /* 0x000db800010b7983 */ /* 0x001f280000300800 */
[----:B------:R0:W-:Y:S04]  /*7480*/  STL [R1+0x2c], R10 ;  /* 0x00002c0a01007387 */ /* 0x0001e80000100800 */
[----:B0-----:R-:W5:Y:S04]  /*7490*/  LDL.LU R10, [R1+0xdb4] ;  /* 0x000db400010a7983 */ /* 0x001f680000300800 */
[----:B------:R0:W-:Y:S04]  /*74a0*/  STL [R1+0x28], R9 ;  /* 0x0000280901007387 */ /* 0x0001e80000100800 */
[----:B0-----:R-:W2:Y:S04]  /*74b0*/  LDL.LU R9, [R1+0xdb0] ;  /* 0x000db00001097983 */ /* 0x001ea80000300800 */
[----:B------:R0:W-:Y:S01]  /*74c0*/  STL [R1+0x24], R8 ;  /* 0x0000240801007387 */ /* 0x0001e20000100800 */
[----:B------:R-:W-:-:S03]  /*74d0*/  @!P5 IMAD.IADD R7, R7, 0x1, -R28 ;  /* 0x000000010707d824 */ /* 0x000fc600078e0a1c */
[----:B0-----:R-:W2:Y:S01]  /*74e0*/  LDL.LU R8, [R1+0xdac] ;  /* 0x000dac0001087983 */ /* 0x001ea20000300800 */
[----:B------:R-:W-:-:S13]  /*74f0*/  ISETP.GT.U32.AND P4, PT, R28, R15, PT ;  /* 0x0000000f1c00720c */ /* 0x000fda0003f84070 */
[----:B------:R-:W-:Y:S01]  /*7500*/  @!P4 IMAD.IADD R15, R15, 0x1, -R28 ;  /* 0x000000010f0fc824 */ /* 0x000fe200078e0a1c */
[----:B------:R-:W-:-:S13]  /*7510*/  ISETP.GT.U32.AND P4, PT, R28, R14, PT ;  /* 0x0000000e1c00720c */ /* 0x000fda0003f84070 */
[----:B------:R-:W-:-:S05]  /*7520*/  @!P4 IMAD.IADD R14, R14, 0x1, -R28 ;  /* 0x000000010e0ec824 */ /* 0x000fca00078e0a1c */
[----:B------:R0:W-:Y:S04]  /*7530*/  STL [R1+0x20], R14 ;  /* 0x0000200e01007387 */ /* 0x0001e80000100800 */
[----:B0-----:R-:W2:Y:S04]  /*7540*/  LDL.LU R14, [R1+0xda8] ;  /* 0x000da800010e7983 */ /* 0x001ea80000300800 */
[----:B------:R0:W-:Y:S04]  /*7550*/  STL [R1+0x1c], R7 ;  /* 0x00001c0701007387 */ /* 0x0001e80000100800 */
[----:B0-----:R-:W3:Y:S01]  /*7560*/  LDL.LU R7, [R1+0xda4] ;  /* 0x000da40001077983 */ /* 0x001ee20000300800 */
[----:B------:R-:W-:-:S02]  /*7570*/  ISETP.GT.U32.AND P0, PT, R28, R3, PT ;  /* 0x000000031c00720c */ /* 0x000fc40003f04070 */
[C---:B------:R-:W-:Y:S02]  /*7580*/  ISETP.GT.U32.AND P1, PT, R28.reuse, R4, PT ;  /* 0x000000041c00720c */ /* 0x040fe40003f24070 */
[----:B------:R-:W-:-:S09]  /*7590*/  ISETP.GT.U32.AND P2, PT, R28, R5, PT ;  /* 0x000000051c00720c */ /* 0x000fd20003f44070 */
[----:B------:R-:W-:-:S05]  /*75a0*/  @!P0 IMAD.IADD R3, R3, 0x1, -R28 ;  /* 0x0000000103038824 */ /* 0x000fca00078e0a1c */
[----:B------:R0:W-:Y:S01]  /*75b0*/  STL [R1+0x18], R3 ;  /* 0x0000180301007387 */ /* 0x0001e20000100800 */
[--C-:B------:R-:W-:Y:S01]  /*75c0*/  @!P1 IMAD.IADD R4, R4, 0x1, -R28.reuse ;  /* 0x0000000104049824 */ /* 0x100fe200078e0a1c */
[----:B------:R-:W-:Y:S02]  /*75d0*/  ISETP.GT.U32.AND P6, PT, R28, R6, PT ;  /* 0x000000061c00720c */ /* 0x000fe40003fc4070 */
[----:B0-----:R-:W4:Y:S01]  /*75e0*/  LDL.LU R3, [R1+0xda0] ;  /* 0x000da00001037983 */ /* 0x001f220000300800 */
[----:B------:R-:W-:-:S03]  /*75f0*/  @!P2 IMAD.IADD R5, R5, 0x1, -R28 ;  /* 0x000000010505a824 */ /* 0x000fc600078e0a1c */
[----:B------:R0:W-:Y:S07]  /*7600*/  STL [R1+0x14], R4 ;  /* 0x0000140401007387 */ /* 0x0001ee0000100800 */
[----:B------:R-:W-:Y:S01]  /*7610*/  @!P6 IMAD.IADD R6, R6, 0x1, -R28 ;  /* 0x000000010606e824 */ /* 0x000fe200078e0a1c */
[----:B0-----:R-:W4:Y:S04]  /*7620*/  LDL.LU R4, [R1+0xd9c] ;  /* 0x000d9c0001047983 */ /* 0x001f280000300800 */
[----:B------:R0:W-:Y:S04]  /*7630*/  STL [R1+0x10], R5 ;  /* 0x0000100501007387 */ /* 0x0001e80000100800 */
[----:B0-----:R-:W4:Y:S04]  /*7640*/  LDL.LU R5, [R1+0xd98] ;  /* 0x000d980001057983 */ /* 0x001f280000300800 */
[----:B------:R0:W-:Y:S04]  /*7650*/  STL [R1+0xc], R6 ;  /* 0x00000c0601007387 */ /* 0x0001e80000100800 */
[----:B0-----:R-:W5:Y:S01]  /*7660*/  LDL.LU R6, [R1+0xd94] ;  /* 0x000d940001067983 */ /* 0x001f620000300800 */
[----:B------:R-:W-:-:S02]  /*7670*/  ISETP.GT.U32.AND P3, PT, R28, R15, PT ;  /* 0x0000000f1c00720c */ /* 0x000fc40003f64070 */
[----:B------:R-:W-:-:S11]  /*7680*/  ISETP.GT.U32.AND P5, PT, R28, R29, PT ;  /* 0x0000001d1c00720c */ /* 0x000fd60003fa4070 */
[--C-:B------:R-:W-:Y:S02]  /*7690*/  @!P3 IMAD.IADD R15, R15, 0x1, -R28.reuse ;  /* 0x000000010f0fb824 */ /* 0x100fe400078e0a1c */
[----:B------:R-:W-:-:S03]  /*76a0*/  @!P5 IMAD.IADD R29, R29, 0x1, -R28 ;  /* 0x000000011d1dd824 */ /* 0x000fc600078e0a1c */
[----:B------:R0:W-:Y:S04]  /*76b0*/  STL [R1+0x8], R15 ;  /* 0x0000080f01007387 */ /* 0x0001e80000100800 */
[----:B0-----:R-:W5:Y:S01]  /*76c0*/  LDL.LU R15, [R1+0xd90] ;  /* 0x000d9000010f7983 */ /* 0x001f620000300800 */
[----:B--2---:R-:W-:-:S13]  /*76d0*/  ISETP.GT.U32.AND P4, PT, R28, R14, PT ;  /* 0x0000000e1c00720c */ /* 0x004fda0003f84070 */
[----:B------:R-:W-:Y:S01]  /*76e0*/  @!P4 IMAD.IADD R14, R14, 0x1, -R28 ;  /* 0x000000010e0ec824 */ /* 0x000fe200078e0a1c */
[C---:B---3--:R-:W-:Y:S02]  /*76f0*/  ISETP.GT.U32.AND P3, PT, R28.reuse, R7, PT ;  /* 0x000000071c00720c */ /* 0x048fe40003f64070 */
[----:B------:R-:W-:-:S11]  /*7700*/  ISETP.GT.U32.AND P4, PT, R28, R8, PT ;  /* 0x000000081c00720c */ /* 0x000fd60003f84070 */
[--C-:B------:R-:W-:Y:S01]  /*7710*/  @!P3 IMAD.IADD R7, R7, 0x1, -R28.reuse ;  /* 0x000000010707b824 */ /* 0x100fe200078e0a1c */
[----:B------:R-:W-:Y:S01]  /*7720*/  ISETP.GT.U32.AND P3, PT, R28, R14, PT ;  /* 0x0000000e1c00720c */ /* 0x000fe20003f64070 */
[----:B------:R-:W-:Y:S01]  /*7730*/  @!P4 IMAD.IADD R8, R8, 0x1, -R28 ;  /* 0x000000010808c824 */ /* 0x000fe200078e0a1c */
[----:B------:R-:W-:-:S11]  /*7740*/  ISETP.GT.U32.AND P4, PT, R28, R29, PT ;  /* 0x0000001d1c00720c */ /* 0x000fd60003f84070 */
[--C-:B------:R-:W-:Y:S02]  /*7750*/  @!P3 IMAD.IADD R14, R14, 0x1, -R28.reuse ;  /* 0x000000010e0eb824 */ /* 0x100fe400078e0a1c */
[----:B------:R-:W-:-:S03]  /*7760*/  @!P4 IMAD.IADD R29, R29, 0x1, -R28 ;  /* 0x000000011d1dc824 */ /* 0x000fc600078e0a1c */
[----:B------:R0:W-:Y:S04]  /*7770*/  STL [R1+0x4], R14 ;  /* 0x0000040e01007387 */ /* 0x0001e80000100800 */
[----:B0-----:R-:W2:Y:S04]  /*7780*/  LDL.LU R14, [R1+0xd8c] ;  /* 0x000d8c00010e7983 */ /* 0x001ea80000300800 */
[----:B------:R0:W-:Y:S04]  /*7790*/  STL [R1+0xd70], R29 ;  /* 0x000d701d01007387 */ /* 0x0001e80000100800 */
[----:B0-----:R-:W3:Y:S01]  /*77a0*/  LDL R29, [R1+0x9c0] ;  /* 0x0009c000011d7983 */ /* 0x001ee20000100800 */
[----:B----4-:R-:W-:-:S02]  /*77b0*/  ISETP.GT.U32.AND P0, PT, R28, R3, PT ;  /* 0x000000031c00720c */ /* 0x010fc40003f04070 */
[C---:B------:R-:W-:Y:S02]  /*77c0*/  ISETP.GT.U32.AND P1, PT, R28.reuse, R4, PT ;  /* 0x000000041c00720c */ /* 0x040fe40003f24070 */
[C---:B------:R-:W-:Y:S02]  /*77d0*/  ISETP.GT.U32.AND P2, PT, R28.reuse, R5, PT ;  /* 0x000000051c00720c */ /* 0x040fe40003f44070 */
[----:B------:R-:W-:-:S07]  /*77e0*/  ISETP.GT.U32.AND P5, PT, R28, R9, PT ;  /* 0x000000091c00720c */ /* 0x000fce0003fa4070 */
[--C-:B------:R-:W-:Y:S01]  /*77f0*/  @!P0 IMAD.IADD R3, R3, 0x1, -R28.reuse ;  /* 0x0000000103038824 */ /* 0x100fe200078e0a1c */
[----:B-----5:R-:W-:Y:S01]  /*7800*/  ISETP.GT.U32.AND P0, PT, R28, R10, PT ;  /* 0x0000000a1c00720c */ /* 0x020fe20003f04070 */
[--C-:B------:R-:W-:Y:S01]  /*7810*/  @!P1 IMAD.IADD R4, R4, 0x1, -R28.reuse ;  /* 0x0000000104049824 */ /* 0x100fe200078e0a1c */
[C---:B------:R-:W-:Y:S02]  /*7820*/  ISETP.GT.U32.AND P6, PT, R28.reuse, R6, PT ;  /* 0x000000061c00720c */ /* 0x040fe40003fc4070 */
[C---:B------:R-:W-:Y:S01]  /*7830*/  ISETP.GT.U32.AND P1, PT, R28.reuse, R11, PT ;  /* 0x0000000b1c00720c */ /* 0x040fe20003f24070 */
[--C-:B------:R-:W-:Y:S01]  /*7840*/  @!P2 IMAD.IADD R5, R5, 0x1, -R28.reuse ;  /* 0x000000010505a824 */ /* 0x100fe200078e0a1c */
[C---:B------:R-:W-:Y:S01]  /*7850*/  ISETP.GT.U32.AND P2, PT, R28.reuse, R12, PT ;  /* 0x0000000c1c00720c */ /* 0x040fe20003f44070 */
[----:B------:R-:W-:Y:S01]  /*7860*/  @!P5 IMAD.IADD R9, R9, 0x1, -R28 ;  /* 0x000000010909d824 */ /* 0x000fe200078e0a1c */
[----:B------:R-:W-:-:S05]  /*7870*/  ISETP.GT.U32.AND P5, PT, R28, R3, PT ;  /* 0x000000031c00720c */ /* 0x000fca0003fa4070 */
[--C-:B------:R-:W-:Y:S01]  /*7880*/  @!P0 IMAD.IADD R10, R10, 0x1, -R28.reuse ;  /* 0x000000010a0a8824 */ /* 0x100fe200078e0a1c */
[----:B------:R-:W-:Y:S01]  /*7890*/  ISETP.GT.U32.AND P0, PT, R28, R4, PT ;  /* 0x000000041c00720c */ /* 0x000fe20003f04070 */
        /* <DEDUP_REMOVED lines=8> */
[----:B------:R-:W-:-:S02]  /*7920*/  ISETP.GT.U32.AND P4, PT, R28, R8, PT ;  /* 0x000000081c00720c */ /* 0x000fc40003f84070 */
[----:B------:R-:W-:Y:S01]  /*7930*/  ISETP.GT.U32.AND P5, PT, R28, R9, PT ;  /* 0x000000091c00720c */ /* 0x000fe20003fa4070 */
[--C-:B------:R-:W-:Y:S01]  /*7940*/  @!P0 IMAD.IADD R4, R4, 0x1, -R28.reuse ;  /* 0x0000000104048824 */ /* 0x100fe200078e0a1c */
[C---:B------:R-:W-:Y:S01]  /*7950*/  ISETP.GT.U32.AND P0, PT, R28.reuse, R10, PT ;  /* 0x0000000a1c00720c */ /* 0x040fe20003f04070 */
[--C-:B------:R-:W-:Y:S01]  /*7960*/  @!P6 IMAD.IADD R13, R13, 0x1, -R28.reuse ;  /* 0x000000010d0de824 */ /* 0x100fe200078e0a1c */
[C---:B------:R-:W-:Y:S01]  /*7970*/  ISETP.GT.U32.AND P6, PT, R28.reuse, R12, PT ;  /* 0x0000000c1c00720c */ /* 0x040fe20003fc4070 */
        /* <DEDUP_REMOVED lines=26> */
[----:B------:R-:W-:-:S02]  /*7b20*/  @!P6 IMAD.IADD R21, R21, 0x1, -R28 ;  /* 0x000000011515e824 */ /* 0x000fc400078e0a1c */
        /* <DEDUP_REMOVED lines=10> */
[----:B------:R-:W-:Y:S01]  /*7bd0*/  @!P0 IMAD.IADD R26, R26, 0x1, -R28 ;  /* 0x000000011a1a8824 */ /* 0x000fe200078e0a1c */
[----:B------:R-:W-:-:S02]  /*7be0*/  ISETP.GT.U32.AND P5, PT, R28, R20, PT ;  /* 0x000000141c00720c */ /* 0x000fc40003fa4070 */
[C---:B------:R-:W-:Y:S01]  /*7bf0*/  ISETP.GT.U32.AND P0, PT, R28.reuse, R21, PT ;  /* 0x000000151c00720c */ /* 0x040fe20003f04070 */
[--C-:B------:R-:W-:Y:S01]  /*7c00*/  @!P1 IMAD.IADD R27, R27, 0x1, -R28.reuse ;  /* 0x000000011b1b9824 */ /* 0x100fe200078e0a1c */
[----:B------:R-:W-:Y:S01]  /*7c10*/  ISETP.GT.U32.AND P1, PT, R28, R22, PT ;  /* 0x000000161c00720c */ /* 0x000fe20003f24070 */
[--C-:B------:R-:W-:Y:S02]  /*7c20*/  @!P6 IMAD.IADD R16, R16, 0x1, -R28.reuse ;  /* 0x000000011010e824 */ /* 0x100fe400078e0a1c */
        /* <DEDUP_REMOVED lines=10> */
[----:B------:R0:W-:Y:S01]  /*7cd0*/  STL [R1+0xd74], R3 ;  /* 0x000d740301007387 */ /* 0x0001e20000100800 */
[----:B------:R-:W-:-:S03]  /*7ce0*/  @!P1 IMAD.IADD R22, R22, 0x1, -R28 ;  /* 0x0000000116169824 */ /* 0x000fc600078e0a1c */
[--C-:B------:R-:W-:Y:S01]  /*7cf0*/  @!P2 IMAD.IADD R23, R23, 0x1, -R28.reuse ;  /* 0x000000011717a824 */ /* 0x100fe200078e0a1c */
[----:B0-----:R-:W4:Y:S04]  /*7d00*/  LDL R3, [R1+0xbe8] ;  /* 0x000be80001037983 */ /* 0x001f280000100800 */
[----:B------:R0:W-:Y:S01]  /*7d10*/  STL [R1+0xd78], R4 ;  /* 0x000d780401007387 */ /* 0x0001e20000100800 */
[----:B------:R-:W-:-:S03]  /*7d20*/  @!P3 IMAD.IADD R24, R24, 0x1, -R28 ;  /* 0x000000011818b824 */ /* 0x000fc600078e0a1c */
[----:B------:R1:W-:Y:S01]  /*7d30*/  STL [R1+0xd7c], R5 ;  /* 0x000d7c0501007387 */ /* 0x0003e20000100800 */
[----:B------:R-:W-:Y:S02]  /*7d40*/  @!P4 IMAD.IADD R25, R25, 0x1, -R28 ;  /* 0x000000011919c824 */ /* 0x000fe400078e0a1c */
[----:B0-----:R-:W-:Y:S02]  /*7d50*/  IMAD.MOV.U32 R4, RZ, RZ, R0 ;  /* 0x000000ffff047224 */ /* 0x001fe400078e0000 */
[--C-:B------:R-:W-:Y:S01]  /*7d60*/  @!P5 IMAD.IADD R26, R26, 0x1, -R28.reuse ;  /* 0x000000011a1ad824 */ /* 0x100fe200078e0a1c */
[----:B-1----:R-:W5:Y:S01]  /*7d70*/  LDL R5, [R1+0xa70] ;  /* 0x000a700001057983 */ /* 0x002f620000100800 */
[----:B------:R-:W-:-:S03]  /*7d80*/  @!P0 IMAD.IADD R27, R27, 0x1, -R28 ;  /* 0x000000011b1b8824 */ /* 0x000fc600078e0a1c */
[----:B------:R0:W-:Y:S04]  /*7d90*/  STL [R1+0xd80], R6 ;  /* 0x000d800601007387 */ /* 0x0001e80000100800 */
[----:B------:R1:W-:Y:S04]  /*7da0*/  STL [R1+0xd84], R7 ;  /* 0x000d840701007387 */ /* 0x0003e80000100800 */
[----:B------:R-:W5:Y:S04]  /*7db0*/  LDL R0, [R1+0xbd8] ;  /* 0x000bd80001007983 */ /* 0x000f680000100800 */
[----:B0-----:R-:W5:Y:S04]  /*7dc0*/  LDL R6, [R1+0xbd4] ;  /* 0x000bd40001067983 */ /* 0x001f680000100800 */
[----:B-1----:R-:W5:Y:S04]  /*7dd0*/  LDL R7, [R1+0xbdc] ;  /* 0x000bdc0001077983 */ /* 0x002f680000100800 */
[----:B------:R-:W5:Y:S01]  /*7de0*/  LDL R28, [R1+0xbd0] ;  /* 0x000bd000011c7983 */ /* 0x000f620000100800 */
[----:B---3--:R-:W-:-:S03]  /*7df0*/  ISETP.GE.AND P6, PT, R29, RZ, PT ;  /* 0x000000ff1d00720c */ /* 0x008fc60003fc6270 */
[----:B------:R-:W3:Y:S10]  /*7e00*/  LDL R29, [R1+0xbe4] ;  /* 0x000be400011d7983 */ /* 0x000ef40000100800 */
[----:B------:R-:W-:Y:S01]  /*7e10*/  @!P6 IMAD.MOV R4, RZ, RZ, -R4 ;  /* 0x000000ffff04e224 */ /* 0x000fe200078e0a04 */
[----:B------:R-:W-:-:S02]  /*7e20*/  ISETP.GE.AND P6, PT, R15, RZ, PT ;  /* 0x000000ff0f00720c */ /* 0x000fc40003fc6270 */
[----:B------:R-:W3:Y:S01]  /*7e30*/  LDL.LU R15, [R1+0xd88] ;  /* 0x000d8800010f7983 */ /* 0x000ee20000300800 */
[----:B--2---:R-:W-:-:S13]  /*7e40*/  ISETP.NE.AND P1, PT, R14, RZ, PT ;  /* 0x000000ff0e00720c */ /* 0x004fda0003f25270 */
[----:B------:R-:W-:Y:S02]  /*7e50*/  @!P1 LOP3.LUT R4, RZ, R14, RZ, 0x33, !PT ;  /* 0x0000000eff049212 */ /* 0x000fe400078e33ff */
[----:B------:R-:W2:Y:S04]  /*7e60*/  LDL R14, [R1+0xbe0] ;  /* 0x000be000010e7983 */ /* 0x000ea80000100800 */
[----:B------:R0:W-:Y:S04]  /*7e70*/  STL [R1+0x1cc], R4 ;  /* 0x0001cc0401007387 */ /* 0x0001e80000100800 */
[----:B0-----:R-:W2:Y:S01]  /*7e80*/  LDL R4, [R1+0xbc8] ;  /* 0x000bc80001047983 */ /* 0x001ea20000100800 */
[----:B----4-:R-:W-:-:S03]  /*7e90*/  ISETP.GE.AND P3, PT, R3, RZ, PT ;  /* 0x000000ff0300720c */ /* 0x010fc60003f66270 */
[----:B------:R-:W4:Y:S01]  /*7ea0*/  LDL R3, [R1+0xbc4] ;  /* 0x000bc40001037983 */ /* 0x000f220000100800 */
[----:B-----5:R-:W-:-:S03]  /*7eb0*/  ISETP.GE.AND P5, PT, R5, RZ, PT ;  /* 0x000000ff0500720c */ /* 0x020fc60003fa6270 */
[----:B------:R-:W5:Y:S01]  /*7ec0*/  LDL R5, [R1+0xbcc] ;  /* 0x000bcc0001057983 */ /* 0x000f620000100800 */
[----:B------:R-:W-:Y:S02]  /*7ed0*/  ISETP.GE.AND P4, PT, R0, RZ, PT ;  /* 0x000000ff0000720c */ /* 0x000fe40003f86270 */
[----:B------:R-:W-:Y:S02]  /*7ee0*/  ISETP.GE.AND P1, PT, R7, RZ, PT ;  /* 0x000000ff0700720c */ /* 0x000fe40003f26270 */
[----:B---3--:R-:W-:Y:S02]  /*7ef0*/  ISETP.GE.AND P2, PT, R29, RZ, PT ;  /* 0x000000ff1d00720c */ /* 0x008fe40003f46270 */
[----:B------:R-:W-:-:S05]  /*7f00*/  LOP3.LUT R0, RZ, R15, RZ, 0x33, !PT ;  /* 0x0000000fff007212 */ /* 0x000fca00078e33ff */
[----:B------:R0:W-:Y:S04]  /*7f10*/  STL [R1+0x94], R0 ;  /* 0x0000940001007387 */ /* 0x0001e80000100800 */
[----:B------:R-:W3:Y:S01]  /*7f20*/  LDL R29, [R1+0xbc0] ;  /* 0x000bc000011d7983 */ /* 0x000ee20000100800 */
[----:B0-----:R-:W-:-:S03]  /*7f30*/  IMAD.MOV.U32 R0, RZ, RZ, R2 ;  /* 0x000000ffff007224 */ /* 0x001fc600078e0002 */
[----:B------:R-:W2:Y:S01]  /*7f40*/  LDL.LU R2, [R1+0x90] ;  /* 0x0000900001027983 */ /* 0x000ea20000300800 */
[----:B------:R-:W-:-:S03]  /*7f50*/  @!P6 IMAD.MOV R0, RZ, RZ, -R0 ;  /* 0x000000ffff00e224 */ /* 0x000fc600078e0a00 */
[----:B------:R-:W3:Y:S04]  /*7f60*/  LDL R7, [R1+0xbbc] ;  /* 0x000bbc0001077983 */ /* 0x000ee80000100800 */
[----:B------:R0:W-:Y:S04]  /*7f70*/  STL [R1+0x1f0], R0 ;  /* 0x0001f00001007387 */ /* 0x0001e80000100800 */
[----:B0-----:R-:W3:Y:S01]  /*7f80*/  LDL.LU R0, [R1+0x8c] ;  /* 0x00008c0001007983 */ /* 0x001ee20000300800 */
[----:B--2---:R-:W-:Y:S01]  /*7f90*/  @!P5 IMAD.MOV R2, RZ, RZ, -R2 ;  /* 0x000000ffff02d224 */ /* 0x004fe200078e0a02 */
[----:B------:R-:W-:-:S02]  /*7fa0*/  ISETP.GE.AND P5, PT, R14, RZ, PT ;  /* 0x000000ff0e00720c */ /* 0x000fc40003fa6270 */
[----:B------:R-:W2:Y:S04]  /*7fb0*/  LDL R14, [R1+0xbb8] ;  /* 0x000bb800010e7983 */ /* 0x000ea80000100800 */
[----:B------:R0:W-:Y:S04]  /*7fc0*/  STL [R1+0x1ec], R2 ;  /* 0x0001ec0201007387 */ /* 0x0001e80000100800 */
[----:B0-----:R-:W2:Y:S01]  /*7fd0*/  LDL.LU R2, [R1+0x88] ;  /* 0x0000880001027983 */ /* 0x001ea20000300800 */
[----:B---3--:R-:W-:Y:S01]  /*7fe0*/  @!P4 IMAD.MOV R0, RZ, RZ, -R0 ;  /* 0x000000ffff00c224 */ /* 0x008fe200078e0a00 */
[----:B------:R-:W-:-:S02]  /*7ff0*/  ISETP.GE.AND P4, PT, R6, RZ, PT ;  /* 0x000000ff0600720c */ /* 0x000fc40003f86270 */
        /* <DEDUP_REMOVED lines=14> */
[----:B-----5:R-:W-:-:S02]  /*80e0*/  ISETP.GE.AND P1, PT, R5, RZ, PT ;  /* 0x000000ff0500720c */ /* 0x020fc40003f26270 */
[----:B------:R-:W2:Y:S04]  /*80f0*/  LDL R5, [R1+0xba8] ;  /* 0x000ba80001057983 */ /* 0x000ea80000100800 */
[----:B------:R0:W-:Y:S04]  /*8100*/  STL [R1+0x1d8], R2 ;  /* 0x0001d80201007387 */ /* 0x0001e80000100800 */
[----:B0-----:R-:W5:Y:S01]  /*8110*/  LDL.LU R2, [R1+0x78] ;  /* 0x0000780001027983 */ /* 0x001f620000300800 */
[----:B---3--:R-:W-:Y:S01]  /*8120*/  @!P5 IMAD.MOV R0, RZ, RZ, -R0 ;  /* 0x000000ffff00d224 */ /* 0x008fe200078e0a00 */
[----:B----4-:R-:W-:-:S02]  /*8130*/  ISETP.GE.AND P5, PT, R3, RZ, PT ;  /* 0x000000ff0300720c */ /* 0x010fc40003fa6270 */
[----:B------:R-:W3:Y:S04]  /*8140*/  LDL R3, [R1+0xba4] ;  /* 0x000ba40001037983 */ /* 0x000ee80000100800 */
[----:B------:R0:W-:Y:S04]  /*8150*/  STL [R1+0x1c8], R0 ;  /* 0x0001c80001007387 */ /* 0x0001e80000100800 */
[----:B0-----:R-:W4:Y:S01]  /*8160*/  LDL.LU R0, [R1+0x74] ;  /* 0x0000740001007983 */ /* 0x001f220000300800 */
[----:B-----5:R-:W-:Y:S01]  /*8170*/  @!P4 IMAD.MOV R2, RZ, RZ, -R2 ;  /* 0x000000ffff02c224 */ /* 0x020fe200078e0a02 */
[----:B------:R-:W-:-:S02]  /*8180*/  ISETP.GE.AND P4, PT, R29, RZ, PT ;  /* 0x000000ff1d00720c */ /* 0x000fc40003f86270 */
[----:B------:R-:W5:Y:S04]  /*8190*/  LDL R29, [R1+0xba0] ;  /* 0x000ba000011d7983 */ /* 0x000f680000100800 */
[----:B------:R0:W-:Y:S04]  /*81a0*/  STL [R1+0x1c4], R2 ;  /* 0x0001c40201007387 */ /* 0x0001e80000100800 */
[----:B0-----:R-:W2:Y:S01]  /*81b0*/  LDL.LU R2, [R1+0x70] ;  /* 0x0000700001027983 */ /* 0x001ea20000300800 */
[----:B----4-:R-:W-:Y:S01]  /*81c0*/  @!P3 IMAD.MOV R0, RZ, RZ, -R0 ;  /* 0x000000ffff00b224 */ /* 0x010fe200078e0a00 */
[----:B------:R-:W-:-:S02]  /*81d0*/  ISETP.GE.AND P3, PT, R7, RZ, PT ;  /* 0x000000ff0700720c */ /* 0x000fc40003f66270 */
[----:B------:R-:W4:Y:S04]  /*81e0*/  LDL R7, [R1+0xb9c] ;  /* 0x000b9c0001077983 */ /* 0x000f280000100800 */
        /* <DEDUP_REMOVED lines=352> */
[----:B--2---:R-:W-:-:S05]  /*97f0*/  @!P2 IMAD.MOV R2, RZ, RZ, -R2 ;  /* 0x000000ffff02a224 */ /* 0x004fca00078e0a02 */
[----:B------:R0:W-:Y:S01]  /*9800*/  STL [R1+0x64], R2 ;  /* 0x0000640201007387 */ /* 0x0001e20000100800 */
[----:B------:R-:W-:-:S03]  /*9810*/  ISETP.GE.AND P2, PT, R29, RZ, PT ;  /* 0x000000ff1d00720c */ /* 0x000fc60003f46270 */
[----:B0-----:R-:W2:Y:S01]  /*9820*/  LDL.LU R2, [R1+0x5c] ;  /* 0x00005c0001027983 */ /* 0x001ea20000300800 */
[----:B---3--:R-:W-:-:S03]  /*9830*/  @!P1 IMAD.MOV R0, RZ, RZ, -R0 ;  /* 0x000000ffff009224 */ /* 0x008fc600078e0a00 */
[----:B------:R-:W3:Y:S01]  /*9840*/  LDL R29, [R1+0xa80] ;  /* 0x000a8000011d7983 */ /* 0x000ee20000100800 */
[----:B------:R-:W-:-:S03]  /*9850*/  ISETP.GE.AND P1, PT, R7, RZ, PT ;  /* 0x000000ff0700720c */ /* 0x000fc60003f26270 */
[----:B------:R-:W3:Y:S04]  /*9860*/  LDL.LU R7, [R1+0x58] ;  /* 0x0000580001077983 */ /* 0x000ee80000300800 */
[----:B------:R0:W-:Y:S01]  /*9870*/  STL [R1+0x60], R0 ;  /* 0x0000600001007387 */ /* 0x0001e20000100800 */
[----:B------:R-:W-:-:S03]  /*9880*/  ISETP.NE.AND P0, PT, R15, RZ, PT ;  /* 0x000000ff0f00720c */ /* 0x000fc60003f05270 */
[----:B0-----:R-:W4:Y:S01]  /*9890*/  LDL R0, [R1+0xa7c] ;  /* 0x000a7c0001007983 */ /* 0x001f220000100800 */
[----:B--2---:R-:W-:-:S05]  /*98a0*/  @!P5 IMAD.MOV R2, RZ, RZ, -R2 ;  /* 0x000000ffff02d224 */ /* 0x004fca00078e0a02 */
[----:B------:R0:W-:Y:S01]  /*98b0*/  STL [R1+0x5c], R2 ;  /* 0x00005c0201007387 */ /* 0x0001e20000100800 */
[----:B---3--:R-:W-:Y:S01]  /*98c0*/  @!P4 IMAD.MOV R7, RZ, RZ, -R7 ;  /* 0x000000ffff07c224 */ /* 0x008fe200078e0a07 */
[----:B------:R-:W-:Y:S02]  /*98d0*/  ISETP.GE.AND P4, PT, R6, RZ, PT ;  /* 0x000000ff0600720c */ /* 0x000fe40003f86270 */
[----:B0-----:R-:W2:Y:S04]  /*98e0*/  LDL.LU R2, [R1+0x54] ;  /* 0x0000540001027983 */ /* 0x001ea80000300800 */
[----:B------:R-:W3:Y:S04]  /*98f0*/  LDL R15, [R1+0xa78] ;  /* 0x000a7800010f7983 */ /* 0x000ee80000100800 */
[----:B------:R-:W3:Y:S04]  /*9900*/  LDL.LU R6, [R1+0x50] ;  /* 0x0000500001067983 */ /* 0x000ee80000300800 */
[----:B------:R0:W-:Y:S04]  /*9910*/  STL [R1+0x58], R7 ;  /* 0x0000580701007387 */ /* 0x0001e80000100800 */
[----:B0-----:R-:W4:Y:S01]  /*9920*/  LDL R7, [R1+0xa74] ;  /* 0x000a740001077983 */ /* 0x001f220000100800 */
[----:B--2---:R-:W-:Y:S01]  /*9930*/  @!P3 IMAD.MOV R2, RZ, RZ, -R2 ;  /* 0x000000ffff02b224 */ /* 0x004fe200078e0a02 */
[----:B------:R-:W-:-:S04]  /*9940*/  ISETP.GE.AND P3, PT, R28, RZ, PT ;  /* 0x000000ff1c00720c */ /* 0x000fc80003f66270 */
[----:B------:R0:W-:Y:S01]  /*9950*/  STL [R1+0x54], R2 ;  /* 0x0000540201007387 */ /* 0x0001e20000100800 */
[----:B---3--:R-:W-:Y:S01]  /*9960*/  @!P2 IMAD.MOV R6, RZ, RZ, -R6 ;  /* 0x000000ffff06a224 */ /* 0x008fe200078e0a06 */
[----:B------:R-:W-:Y:S02]  /*9970*/  ISETP.GE.AND P2, PT, R4, RZ, PT ;  /* 0x000000ff0400720c */ /* 0x000fe40003f46270 */
[----:B0-----:R-:W2:Y:S04]  /*9980*/  LDL.LU R2, [R1+0x4c] ;  /* 0x00004c0001027983 */ /* 0x001ea80000300800 */
[----:B------:R-:W3:Y:S04]  /*9990*/  LDL R28, [R1+0xa28] ;  /* 0x000a2800011c7983 */ /* 0x000ee80000100800 */
[----:B------:R-:W3:Y:S01]  /*99a0*/  LDL.LU R4, [R1+0x48] ;  /* 0x0000480001047983 */ /* 0x000ee20000300800 */
[----:B------:R-:W-:-:S03]  /*99b0*/  ISETP.GE.AND P5, PT, R14, RZ, PT ;  /* 0x000000ff0e00720c */ /* 0x000fc60003fa6270 */
[----:B------:R0:W-:Y:S04]  /*99c0*/  STL [R1+0x50], R6 ;  /* 0x0000500601007387 */ /* 0x0001e80000100800 */
[----:B0-----:R-:W4:Y:S01]  /*99d0*/  LDL R6, [R1+0xa24] ;  /* 0x000a240001067983 */ /* 0x001f220000100800 */
[----:B--2---:R-:W-:Y:S01]  /*99e0*/  @!P1 IMAD.MOV R2, RZ, RZ, -R2 ;  /* 0x000000ffff029224 */ /* 0x004fe200078e0a02 */
[----:B-----5:R-:W-:-:S04]  /*99f0*/  ISETP.GE.AND P1, PT, R5, RZ, PT ;  /* 0x000000ff0500720c */ /* 0x020fc80003f26270 */
[----:B------:R0:W-:Y:S01]  /*9a00*/  STL [R1+0x4c], R2 ;  /* 0x00004c0201007387 */ /* 0x0001e20000100800 */
[----:B---3--:R-:W-:-:S03]  /*9a10*/  @!P5 IMAD.MOV R4, RZ, RZ, -R4 ;  /* 0x000000ffff04d224 */ /* 0x008fc600078e0a04 */
[----:B0-----:R-:W2:Y:S04]  /*9a20*/  LDL.LU R2, [R1+0x44] ;  /* 0x0000440001027983 */ /* 0x001ea80000300800 */
[----:B------:R-:W3:Y:S04]  /*9a30*/  LDL R5, [R1+0xa20] ;  /* 0x000a200001057983 */ /* 0x000ee80000100800 */
[----:B------:R0:W-:Y:S04]  /*9a40*/  STL [R1+0x48], R4 ;  /* 0x0000480401007387 */ /* 0x0001e80000100800 */
[----:B0-----:R-:W5:Y:S04]  /*9a50*/  LDL R4, [R1+0xa1c] ;  /* 0x000a1c0001047983 */ /* 0x001f680000100800 */
[----:B------:R-:W3:Y:S01]  /*9a60*/  LDL.LU R14, [R1+0x40] ;  /* 0x00004000010e7983 */ /* 0x000ee20000300800 */
[----:B----4-:R-:W-:-:S03]  /*9a70*/  ISETP.GE.AND P5, PT, R3, RZ, PT ;  /* 0x000000ff0300720c */ /* 0x010fc60003fa6270 */
[----:B------:R-:W4:Y:S01]  /*9a80*/  LDL R3, [R1+0xa18] ;  /* 0x000a180001037983 */ /* 0x000f220000100800 */
[----:B--2---:R-:W-:Y:S01]  /*9a90*/  @!P4 IMAD.MOV R2, RZ, RZ, -R2 ;  /* 0x000000ffff02c224 */ /* 0x004fe200078e0a02 */
[----:B------:R-:W-:-:S04]  /*9aa0*/  ISETP.GE.AND P4, PT, R29, RZ, PT ;  /* 0x000000ff1d00720c */ /* 0x000fc80003f86270 */
[----:B------:R0:W-:Y:S04]  /*9ab0*/  STL [R1+0x44], R2 ;  /* 0x0000440201007387 */ /* 0x0001e80000100800 */
[----:B0-----:R-:W2:Y:S04]  /*9ac0*/  LDL.LU R2, [R1+0x3c] ;  /* 0x00003c0001027983 */ /* 0x001ea80000300800 */
[----:B------:R-:W4:Y:S01]  /*9ad0*/  LDL R29, [R1+0xa14] ;  /* 0x000a1400011d7983 */ /* 0x000f220000100800 */
[----:B---3--:R-:W-:Y:S01]  /*9ae0*/  @!P3 IMAD.MOV R14, RZ, RZ, -R14 ;  /* 0x000000ffff0eb224 */ /* 0x008fe200078e0a0e */
[----:B------:R-:W-:-:S02]  /*9af0*/  ISETP.GE.AND P3, PT, R0, RZ, PT ;  /* 0x000000ff0000720c */ /* 0x000fc40003f66270 */
[----:B------:R-:W3:Y:S04]  /*9b00*/  LDL R0, [R1+0xa10] ;  /* 0x000a100001007983 */ /* 0x000ee80000100800 */
[----:B------:R0:W-:Y:S04]  /*9b10*/  STL [R1+0x40], R14 ;  /* 0x0000400e01007387 */ /* 0x0001e80000100800 */
[----:B0-----:R-:W3:Y:S01]  /*9b20*/  LDL.LU R14, [R1+0x38] ;  /* 0x00003800010e7983 */ /* 0x001ee20000300800 */
[----:B--2---:R-:W-:Y:S01]  /*9b30*/  @!P2 IMAD.MOV R2, RZ, RZ, -R2 ;  /* 0x000000ffff02a224 */ /* 0x004fe200078e0a02 */
[----:B------:R-:W-:-:S04]  /*9b40*/  ISETP.GE.AND P2, PT, R15, RZ, PT ;  /* 0x000000ff0f00720c */ /* 0x000fc80003f46270 */
[----:B------:R0:W-:Y:S04]  /*9b50*/  STL [R1+0x3c], R2 ;  /* 0x00003c0201007387 */ /* 0x0001e80000100800 */
[----:B0-----:R-:W2:Y:S04]  /*9b60*/  LDL R2, [R1+0xa0c] ;  /* 0x000a0c0001027983 */ /* 0x001ea80000100800 */
[----:B------:R-:W2:Y:S01]  /*9b70*/  LDL.LU R15, [R1+0x34] ;  /* 0x00003400010f7983 */ /* 0x000ea20000300800 */
[----:B---3--:R-:W-:Y:S01]  /*9b80*/  @!P1 IMAD.MOV R14, RZ, RZ, -R14 ;  /* 0x000000ffff0e9224 */ /* 0x008fe200078e0a0e */
[----:B------:R-:W-:-:S04]  /*9b90*/  ISETP.GE.AND P1, PT, R7, RZ, PT ;  /* 0x000000ff0700720c */ /* 0x000fc80003f26270 */
[----:B------:R0:W-:Y:S04]  /*9ba0*/  STL [R1+0x38], R14 ;  /* 0x0000380e01007387 */ /* 0x0001e80000100800 */
[----:B0-----:R-:W3:Y:S04]  /*9bb0*/  LDL R14, [R1+0xa08] ;  /* 0x000a0800010e7983 */ /* 0x001ee80000100800 */
[----:B------:R-:W3:Y:S01]  /*9bc0*/  LDL.LU R7, [R1+0x30] ;  /* 0x0000300001077983 */ /* 0x000ee20000300800 */
[----:B--2---:R-:W-:Y:S01]  /*9bd0*/  @!P5 IMAD.MOV R15, RZ, RZ, -R15 ;  /* 0x000000ffff0fd224 */ /* 0x004fe200078e0a0f */
[----:B------:R-:W-:-:S02]  /*9be0*/  ISETP.GE.AND P5, PT, R28, RZ, PT ;  /* 0x000000ff1c00720c */ /* 0x000fc40003fa6270 */
[----:B------:R-:W2:Y:S04]  /*9bf0*/  LDL.LU R28, [R1+0x2c] ;  /* 0x00002c00011c7983 */ /* 0x000ea80000300800 */
[----:B------:R0:W-:Y:S04]  /*9c00*/  STL [R1+0x34], R15 ;  /* 0x0000340f01007387 */ /* 0x0001e80000100800 */
[----:B0-----:R-:W4:Y:S01]  /*9c10*/  LDL R15, [R1+0xa04] ;  /* 0x000a0400010f7983 */ /* 0x001f220000100800 */
[----:B---3--:R-:W-:Y:S01]  /*9c20*/  @!P4 IMAD.MOV R7, RZ, RZ, -R7 ;  /* 0x000000ffff07c224 */ /* 0x008fe200078e0a07 */
[----:B------:R-:W-:-:S04]  /*9c30*/  ISETP.GE.AND P4, PT, R6, RZ, PT ;  /* 0x000000ff0600720c */ /* 0x000fc80003f86270 */
[----:B------:R0:W-:Y:S04]  /*9c40*/  STL [R1+0x30], R7 ;  /* 0x0000300701007387 */ /* 0x0001e80000100800 */
[----:B0-----:R-:W3:Y:S04]  /*9c50*/  LDL.LU R7, [R1+0xd84] ;  /* 0x000d840001077983 */ /* 0x001ee80000300800 */
[----:B------:R-:W3:Y:S01]  /*9c60*/  LDL.LU R6, [R1+0x28] ;  /* 0x0000280001067983 */ /* 0x000ee20000300800 */
[----:B--2---:R-:W-:Y:S01]  /*9c70*/  @!P3 IMAD.MOV R28, RZ, RZ, -R28 ;  /* 0x000000ffff1cb224 */ /* 0x004fe200078e0a1c */
[----:B------:R-:W-:-:S04]  /*9c80*/  ISETP.GE.AND P3, PT, R5, RZ, PT ;  /* 0x000000ff0500720c */ /* 0x000fc80003f66270 */
[----:B------:R0:W-:Y:S04]  /*9c90*/  STL [R1+0x2c], R28 ;  /* 0x00002c1c01007387 */ /* 0x0001e80000100800 */
[----:B0-----:R-:W2:Y:S04]  /*9ca0*/  LDL R28, [R1+0xa00] ;  /* 0x000a0000011c7983 */ /* 0x001ea80000100800 */
[----:B------:R-:W2:Y:S01]  /*9cb0*/  LDL.LU R5, [R1+0x24] ;  /* 0x0000240001057983 */ /* 0x000ea20000300800 */
[----:B---3--:R-:W-:Y:S01]  /*9cc0*/  @!P2 IMAD.MOV R6, RZ, RZ, -R6 ;  /* 0x000000ffff06a224 */ /* 0x008fe200078e0a06 */
[----:B-----5:R-:W-:-:S04]  /*9cd0*/  ISETP.GE.AND P2, PT, R4, RZ, PT ;  /* 0x000000ff0400720c */ /* 0x020fc80003f46270 */
[----:B------:R0:W-:Y:S04]  /*9ce0*/  STL [R1+0x28], R6 ;  /* 0x0000280601007387 */ /* 0x0001e80000100800 */
[----:B0-----:R-:W3:Y:S04]  /*9cf0*/  LDL.LU R6, [R1+0xd80] ;  /* 0x000d800001067983 */ /* 0x001ee80000300800 */
[----:B------:R-:W5:Y:S01]  /*9d00*/  LDL.LU R4, [R1+0x20] ;  /* 0x0000200001047983 */ /* 0x000f620000300800 */
[----:B--2---:R-:W-:Y:S01]  /*9d10*/  @!P1 IMAD.MOV R5, RZ, RZ, -R5 ;  /* 0x000000ffff059224 */ /* 0x004fe200078e0a05 */
[----:B----4-:R-:W-:-:S04]  /*9d20*/  ISETP.GE.AND P1, PT, R3, RZ, PT ;  /* 0x000000ff0300720c */ /* 0x010fc80003f26270 */
[----:B------:R0:W-:Y:S04]  /*9d30*/  STL [R1+0x24], R5 ;  /* 0x0000240501007387 */ /* 0x0001e80000100800 */
[----:B0-----:R-:W2:Y:S04]  /*9d40*/  LDL.LU R5, [R1+0xd7c] ;  /* 0x000d7c0001057983 */ /* 0x001ea80000300800 */
[----:B------:R-:W4:Y:S01]  /*9d50*/  LDL.LU R3, [R1+0x1c] ;  /* 0x00001c0001037983 */ /* 0x000f220000300800 */
[----:B-----5:R-:W-:Y:S01]  /*9d60*/  @!P5 IMAD.MOV R4, RZ, RZ, -R4 ;  /* 0x000000ffff04d224 */ /* 0x020fe200078e0a04 */
[----:B------:R-:W-:-:S04]  /*9d70*/  ISETP.GE.AND P5, PT, R29, RZ, PT ;  /* 0x000000ff1d00720c */ /* 0x000fc80003fa6270 */
[----:B------:R0:W-:Y:S04]  /*9d80*/  STL [R1+0x20], R4 ;  /* 0x0000200401007387 */ /* 0x0001e80000100800 */
[----:B0-----:R-:W5:Y:S04]  /*9d90*/  LDL.LU R4, [R1+0xd78] ;  /* 0x000d780001047983 */ /* 0x001f680000300800 */
[----:B------:R-:W2:Y:S01]  /*9da0*/  LDL.LU R29, [R1+0x18] ;  /* 0x00001800011d7983 */ /* 0x000ea20000300800 */
[----:B----4-:R-:W-:Y:S01]  /*9db0*/  @!P4 IMAD.MOV R3, RZ, RZ, -R3 ;  /* 0x000000ffff03c224 */ /* 0x010fe200078e0a03 */
[----:B------:R-:W-:-:S04]  /*9dc0*/  ISETP.GE.AND P4, PT, R0, RZ, PT ;  /* 0x000000ff0000720c */ /* 0x000fc80003f86270 */
[----:B------:R0:W-:Y:S04]  /*9dd0*/  STL [R1+0x1c], R3 ;  /* 0x00001c0301007387 */ /* 0x0001e80000100800 */
[----:B0-----:R-:W4:Y:S04]  /*9de0*/  LDL.LU R3, [R1+0xd74] ;  /* 0x000d740001037983 */ /* 0x001f280000300800 */
[----:B------:R-:W3:Y:S01]  /*9df0*/  LDL.LU R0, [R1+0x14] ;  /* 0x0000140001007983 */ /* 0x000ee20000300800 */
[----:B--2---:R-:W-:Y:S01]  /*9e00*/  @!P3 IMAD.MOV R29, RZ, RZ, -R29 ;  /* 0x000000ffff1db224 */ /* 0x004fe200078e0a1d */
[----:B------:R-:W-:-:S04]  /*9e10*/  ISETP.GE.AND P3, PT, R2, RZ, PT ;  /* 0x000000ff0200720c */ /* 0x000fc80003f66270 */
[----:B------:R0:W-:Y:S04]  /*9e20*/  STL [R1+0x18], R29 ;  /* 0x0000181d01007387 */ /* 0x0001e80000100800 */
[----:B0-----:R-:W2:Y:S04]  /*9e30*/  LDL.LU R29, [R1+0xd70] ;  /* 0x000d7000011d7983 */ /* 0x001ea80000300800 */
[----:B------:R-:W2:Y:S01]  /*9e40*/  LDL.LU R2, [R1+0x10] ;  /* 0x0000100001027983 */ /* 0x000ea20000300800 */
[----:B---3--:R-:W-:Y:S01]  /*9e50*/  @!P2 IMAD.MOV R0, RZ, RZ, -R0 ;  /* 0x000000ffff00a224 */ /* 0x008fe200078e0a00 */
[----:B------:R-:W-:-:S04]  /*9e60*/  ISETP.GE.AND P2, PT, R14, RZ, PT ;  /* 0x000000ff0e00720c */ /* 0x000fc80003f46270 */
[----:B------:R0:W-:Y:S04]  /*9e70*/  STL [R1+0xcdc], R0 ;  /* 0x000cdc0001007387 */ /* 0x0001e80000100800 */
[----:B0-----:R-:W3:Y:S04]  /*9e80*/  LDL R0, [R1+0x9f0] ;  /* 0x0009f00001007983 */ /* 0x001ee80000100800 */
[----:B------:R-:W3:Y:S01]  /*9e90*/  LDL.LU R14, [R1+0xc] ;  /* 0x00000c00010e7983 */ /* 0x000ee20000300800 */
        /* <DEDUP_REMOVED lines=10> */
[----:B--2---:R-:W-:-:S05]  /*9f40*/  @!P4 IMAD.MOV R15, RZ, RZ, -R15 ;  /* 0x000000ffff0fc224 */ /* 0x004fca00078e0a0f */
[----:B------:R0:W-:Y:S04]  /*9f50*/  STL [R1+0xce8], R15 ;  /* 0x000ce80f01007387 */ /* 0x0001e80000100800 */
[----:B0-----:R-:W2:Y:S01]  /*9f60*/  LDL R15, [R1+0x9fc] ;  /* 0x0009fc00010f7983 */ /* 0x001ea20000100800 */
[----:B------:R-:W-:Y:S02]  /*9f70*/  @!P2 IMAD.MOV R29, RZ, RZ, -R29 ;  /* 0x000000ffff1da224 */ /* 0x000fe400078e0a1d */
[----:B----4-:R-:W-:Y:S01]  /*9f80*/  @!P1 IMAD.MOV R3, RZ, RZ, -R3 ;  /* 0x000000ffff039224 */ /* 0x010fe200078e0a03 */
[----:B------:R-:W-:Y:S01]  /*9f90*/  ISETP.GE.AND P2, PT, R2, RZ, PT ;  /* 0x000000ff0200720c */ /* 0x000fe20003f46270 */
[----:B---3--:R-:W-:Y:S01]  /*9fa0*/  @!P3 IMAD.MOV R28, RZ, RZ, -R28 ;  /* 0x000000ffff1cb224 */ /* 0x008fe200078e0a1c */
[----:B------:R-:W-:-:S02]  /*9fb0*/  ISETP.GE.AND P3, PT, R14, RZ, PT ;  /* 0x000000ff0e00720c */ /* 0x000fc40003f66270 */
[----:B--2---:R-:W-:Y:S02]  /*9fc0*/  ISETP.GE.AND P4, PT, R15, RZ, PT ;  /* 0x000000ff0f00720c */ /* 0x004fe40003f86270 */
[----:B------:R-:W2:Y:S04]  /*9fd0*/  LDL R15, [R1+0x9e0] ;  /* 0x0009e000010f7983 */ /* 0x000ea80000100800 */
[----:B------:R0:W-:Y:S04]  /*9fe0*/  STL [R1+0xcec], R28 ;  /* 0x000cec1c01007387 */ /* 0x0001e80000100800 */
[----:B------:R-:W3:Y:S04]  /*9ff0*/  LDL R14, [R1+0x9dc] ;  /* 0x0009dc00010e7983 */ /* 0x000ee80000100800 */
[----:B0-----:R-:W4:Y:S04]  /*a000*/  LDL R28, [R1+0x9e4] ;  /* 0x0009e400011c7983 */ /* 0x001f280000100800 */
[----:B------:R0:W-:Y:S04]  /*a010*/  STL [R1+0xcf0], R29 ;  /* 0x000cf01d01007387 */ /* 0x0001e80000100800 */
[----:B------:R-:W3:Y:S04]  /*a020*/  LDL R2, [R1+0x9d8] ;  /* 0x0009d80001027983 */ /* 0x000ee80000100800 */
[----:B0-----:R-:W3:Y:S04]  /*a030*/  LDL R29, [R1+0x9e8] ;  /* 0x0009e800011d7983 */ /* 0x001ee80000100800 */
[----:B------:R0:W-:Y:S04]  /*a040*/  STL [R1+0xcf4], R3 ;  /* 0x000cf40301007387 */ /* 0x0001e80000100800 */
[----:B0-----:R-:W4:Y:S01]  /*a050*/  LDL R3, [R1+0x9ec] ;  /* 0x0009ec0001037983 */ /* 0x001f220000100800 */
[----:B-----5:R-:W-:Y:S01]  /*a060*/  @!P5 IMAD.MOV R4, RZ, RZ, -R4 ;  /* 0x000000ffff04d224 */ /* 0x020fe200078e0a04 */
[----:B------:R-:W-:Y:S01]  /*a070*/  ISETP.GE.AND P1, PT, R0, RZ, PT ;  /* 0x000000ff0000720c */ /* 0x000fe20003f26270 */
[----:B------:R-:W-:Y:S01]  /*a080*/  @!P4 IMAD.MOV R5, RZ, RZ, -R5 ;  /* 0x000000ffff05c224 */ /* 0x000fe200078e0a05 */
[----:B------:R-:W5:Y:S04]  /*a090*/  LDL R0, [R1+0x9d4] ;  /* 0x0009d40001007983 */ /* 0x000f680000100800 */
[----:B------:R-:W-:Y:S01]  /*a0a0*/  STL [R1+0xcf8], R4 ;  /* 0x000cf80401007387 */ /* 0x000fe20000100800 */
[----:B------:R-:W-:-:S02]  /*a0b0*/  @!P3 IMAD.MOV R6, RZ, RZ, -R6 ;  /* 0x000000ffff06b224 */ /* 0x000fc400078e0a06 */
[----:B------:R-:W-:-:S04]  /*a0c0*/  @!P2 IMAD.MOV R7, RZ, RZ, -R7 ;  /* 0x000000ffff07a224 */ /* 0x000fc800078e0a07 */
[----:B------:R-:W-:Y:S01]  /*a0d0*/  @!P1 IMAD.MOV R8, RZ, RZ, -R8 ;  /* 0x000000ffff089224 */ /* 0x000fe200078e0a08 */
[----:B--2---:R-:W-:Y:S02]  /*a0e0*/  ISETP.GE.AND P2, PT, R15, RZ, PT ;  /* 0x000000ff0f00720c */ /* 0x004fe40003f46270 */
[----:B---3--:R-:W-:Y:S02]  /*a0f0*/  ISETP.GE.AND P4, PT, R29, RZ, PT ;  /* 0x000000ff1d00720c */ /* 0x008fe40003f86270 */
[----:B----4-:R-:W-:Y:S02]  /*a100*/  ISETP.GE.AND P5, PT, R3, RZ, PT ;  /* 0x000000ff0300720c */ /* 0x010fe40003fa6270 */
[----:B------:R-:W2:Y:S04]  /*a110*/  LDL R3, [R1+0x9d0] ;  /* 0x0009d00001037983 */ /* 0x000ea80000100800 */
[----:B------:R0:W-:Y:S04]  /*a120*/  STL [R1+0xcfc], R5 ;  /* 0x000cfc0501007387 */ /* 0x0001e80000100800 */
[----:B------:R-:W3:Y:S01]  /*a130*/  LDL R29, [R1+0x9cc] ;  /* 0x0009cc00011d7983 */ /* 0x000ee20000100800 */
[----:B------:R-:W-:-:S03]  /*a140*/  ISETP.GE.AND P3, PT, R28, RZ, PT ;  /* 0x000000ff1c00720c */ /* 0x000fc60003f66270 */
[----:B------:R-:W-:Y:S01]  /*a150*/  STL [R1+0xd00], R6 ;  /* 0x000d000601007387 */ /* 0x000fe20000100800 */
[----:B------:R-:W-:-:S03]  /*a160*/  ISETP.GE.AND P1, PT, R14, RZ, PT ;  /* 0x000000ff0e00720c */ /* 0x000fc60003f26270 */
[----:B------:R-:W4:Y:S04]  /*a170*/  LDL R28, [R1+0x9c8] ;  /* 0x0009c800011c7983 */ /* 0x000f280000100800 */
[----:B------:R1:W-:Y:S04]  /*a180*/  STL [R1+0xcd8], R7 ;  /* 0x000cd80701007387 */ /* 0x0003e80000100800 */
[----:B------:R-:W-:Y:S04]  /*a190*/  STL [R1+0xd04], R8 ;  /* 0x000d040801007387 */ /* 0x000fe80000100800 */
[----:B------:R-:W4:Y:S04]  /*a1a0*/  LDL R15, [R1+0x9ac] ;  /* 0x0009ac00010f7983 */ /* 0x000f280000100800 */
[----:B------:R-:W4:Y:S01]  /*a1b0*/  LDL R14, [R1+0x9b0] ;  /* 0x0009b000010e7983 */ /* 0x000f220000100800 */
[----:B------:R-:W-:-:S02]  /*a1c0*/  @!P5 IMAD.MOV R9, RZ, RZ, -R9 ;  /* 0x000000ffff09d224 */ /* 0x000fc400078e0a09 */
[----:B------:R-:W-:Y:S01]  /*a1d0*/  @!P4 IMAD.MOV R10, RZ, RZ, -R10 ;  /* 0x000000ffff0ac224 */ /* 0x000fe200078e0a0a */
[----:B------:R-:W-:Y:S01]  /*a1e0*/  ISETP.GE.AND P5, PT, R2, RZ, PT ;  /* 0x000000ff0200720c */ /* 0x000fe20003fa6270 */
[----:B------:R-:W-:Y:S01]  /*a1f0*/  @!P3 IMAD.MOV R11, RZ, RZ, -R11 ;  /* 0x000000ffff0bb224 */ /* 0x000fe200078e0a0b */
[----:B------:R-:W-:Y:S01]  /*a200*/  STL [R1+0xd08], R9 ;  /* 0x000d080901007387 */ /* 0x000fe20000100800 */
[----:B------:R-:W-:Y:S01]  /*a210*/  @!P2 IMAD.MOV R12, RZ, RZ, -R12 ;  /* 0x000000ffff0ca224 */ /* 0x000fe200078e0a0c */
[----:B-----5:R-:W-:Y:S01]  /*a220*/  ISETP.GE.AND P4, PT, R0, RZ, PT ;  /* 0x000000ff0000720c */ /* 0x020fe20003f86270 */
[----:B------:R-:W-:Y:S01]  /*a230*/  @!P1 IMAD.MOV R13, RZ, RZ, -R13 ;  /* 0x000000ffff0d9224 */ /* 0x000fe200078e0a0d */
[----:B------:R-:W5:Y:S04]  /*a240*/  LDL R2, [R1+0x9b4] ;  /* 0x0009b40001027983 */ /* 0x000f680000100800 */
[----:B------:R-:W-:Y:S04]  /*a250*/  STL [R1+0xd0c], R10 ;  /* 0x000d0c0a01007387 */ /* 0x000fe80000100800 */
[----:B------:R-:W5:Y:S04]  /*a260*/  LDL R0, [R1+0x9b8] ;  /* 0x0009b80001007983 */ /* 0x000f680000100800 */
[----:B------:R-:W-:Y:S04]  /*a270*/  STL [R1+0xd10], R11 ;  /* 0x000d100b01007387 */ /* 0x000fe80000100800 */
[----:B------:R-:W-:Y:S04]  /*a280*/  STL [R1+0xd14], R12 ;  /* 0x000d140c01007387 */ /* 0x000fe80000100800 */
[----:B0-----:R-:W5:Y:S04]  /*a290*/  LDL R5, [R1+0x9bc] ;  /* 0x0009bc0001057983 */ /* 0x001f680000100800 */
[----:B------:R-:W-:Y:S04]  /*a2a0*/  STL [R1+0xd18], R13 ;  /* 0x000d180d01007387 */ /* 0x000fe80000100800 */
[----:B------:R-:W5:Y:S01]  /*a2b0*/  LDL R4, [R1+0x9a8] ;  /* 0x0009a80001047983 */ /* 0x000f620000100800 */
[----:B------:R-:W-:-:S02]  /*a2c0*/  @!P5 IMAD.MOV R16, RZ, RZ, -R16 ;  /* 0x000000ffff10d224 */ /* 0x000fc400078e0a10 */
[----:B------:R-:W-:Y:S01]  /*a2d0*/  @!P4 IMAD.MOV R17, RZ, RZ, -R17 ;  /* 0x000000ffff11c224 */ /* 0x000fe200078e0a11 */
[----:B-1----:R-:W5:Y:S01]  /*a2e0*/  LDL R7, [R1+0x94] ;  /* 0x0000940001077983 */ /* 0x002f620000100800 */
[----:B--2---:R-:W-:-:S03]  /*a2f0*/  ISETP.GE.AND P3, PT, R3, RZ, PT ;  /* 0x000000ff0300720c */ /* 0x004fc60003f66270 */
[----:B------:R-:W2:Y:S01]  /*a300*/  LDL R3, [R1+0x9c4] ;  /* 0x0009c40001037983 */ /* 0x000ea20000100800 */
[----:B---3--:R-:W-:-:S03]  /*a310*/  ISETP.GE.AND P2, PT, R29, RZ, PT ;  /* 0x000000ff1d00720c */ /* 0x008fc60003f46270 */
[----:B------:R-:W-:Y:S06]  /*a320*/  STL [R1+0xd1c], R16 ;  /* 0x000d1c1001007387 */ /* 0x000fec0000100800 */
[----:B------:R-:W-:Y:S01]  /*a330*/  @!P3 IMAD.MOV R18, RZ, RZ, -R18 ;  /* 0x000000ffff12b224 */ /* 0x000fe200078e0a12 */
[----:B------:R-:W-:Y:S03]  /*a340*/  STL [R1+0xd20], R17 ;  /* 0x000d201101007387 */ /* 0x000fe60000100800 */
[----:B------:R-:W-:Y:S01]  /*a350*/  @!P2 IMAD.MOV R19, RZ, RZ, -R19 ;  /* 0x000000ffff13a224 */ /* 0x000fe200078e0a13 */
[----:B------:R-:W-:Y:S04]  /*a360*/  STL [R1+0xd24], R18 ;  /* 0x000d241201007387 */ /* 0x000fe80000100800 */
[----:B------:R-:W-:Y:S01]  /*a370*/  STL [R1+0xd28], R19 ;  /* 0x000d281301007387 */ /* 0x000fe20000100800 */
[----:B----4-:R-:W-:-:S03]  /*a380*/  ISETP.GE.AND P1, PT, R28, RZ, PT ;  /* 0x000000ff1c00720c */ /* 0x010fc60003f26270 */
[----:B------:R-:W3:Y:S01]  /*a390*/  LDL.LU R29, [R1+0x1f0] ;  /* 0x0001f000011d7983 */ /* 0x000ee20000300800 */
[----:B------:R-:W-:Y:S02]  /*a3a0*/  ISETP.GE.AND P5, PT, R15, RZ, PT ;  /* 0x000000ff0f00720c */ /* 0x000fe40003fa6270 */
[----:B------:R-:W-:Y:S01]  /*a3b0*/  ISETP.GE.AND P4, PT, R14, RZ, PT ;  /* 0x000000ff0e00720c */ /* 0x000fe20003f86270 */
[----:B------:R-:W4:Y:S04]  /*a3c0*/  LDL.LU R28, [R1+0x1ec] ;  /* 0x0001ec00011c7983 */ /* 0x000f280000300800 */
[----:B------:R-:W4:Y:S04]  /*a3d0*/  LDL.LU R15, [R1+0x1e4] ;  /* 0x0001e400010f7983 */ /* 0x000f280000300800 */
[----:B------:R-:W4:Y:S01]  /*a3e0*/  LDL.LU R14, [R1+0x1e0] ;  /* 0x0001e000010e7983 */ /* 0x000f220000300800 */
[----:B-----5:R-:W-:Y:S01]  /*a3f0*/  ISETP.GE.AND P3, PT, R2, RZ, PT ;  /* 0x000000ff0200720c */ /* 0x020fe20003f66270 */
[----:B------:R-:W-:-:S02]  /*a400*/  @!P1 IMAD.MOV R20, RZ, RZ, -R20 ;  /* 0x000000ffff149224 */ /* 0x000fc400078e0a14 */
[----:B------:R-:W-:Y:S01]  /*a410*/  @!P5 IMAD.MOV R21, RZ, RZ, -R21 ;  /* 0x000000ffff15d224 */ /* 0x000fe200078e0a15 */
[----:B------:R-:W5:Y:S01]  /*a420*/  LDL.LU R2, [R1+0x1dc] ;  /* 0x0001dc0001027983 */ /* 0x000f620000300800 */
[----:B------:R-:W-:Y:S01]  /*a430*/  ISETP.GE.AND P2, PT, R0, RZ, PT ;  /* 0x000000ff0000720c */ /* 0x000fe20003f46270 */
[----:B------:R-:W-:Y:S02]  /*a440*/  @!P4 IMAD.MOV R22, RZ, RZ, -R22 ;  /* 0x000000ffff16c224 */ /* 0x000fe400078e0a16 */
[----:B------:R-:W5:Y:S01]  /*a450*/  LDL.LU R0, [R1+0x1d8] ;  /* 0x0001d80001007983 */ /* 0x000f620000300800 */
[----:B------:R-:W-:Y:S02]  /*a460*/  ISETP.GE.AND P1, PT, R5, RZ, PT ;  /* 0x000000ff0500720c */ /* 0x000fe40003f26270 */
[----:B------:R-:W-:Y:S02]  /*a470*/  ISETP.GE.AND P5, PT, R4, RZ, PT ;  /* 0x000000ff0400720c */ /* 0x000fe40003fa6270 */
[----:B------:R-:W-:Y:S01]  /*a480*/  @!P3 IMAD.MOV R23, RZ, RZ, -R23 ;  /* 0x000000ffff17b224 */ /* 0x000fe200078e0a17 */
[----:B------:R-:W-:Y:S04]  /*a490*/  STL [R1+0xd2c], R20 ;  /* 0x000d2c1401007387 */ /* 0x000fe80000100800 */
[----:B------:R-:W-:-:S04]  /*a4a0*/  @!P2 IMAD.MOV R24, RZ, RZ, -R24 ;  /* 0x000000ffff18a224 */ /* 0x000fc800078e0a18 */
[----:B------:R-:W-:Y:S01]  /*a4b0*/  @!P1 IMAD.MOV R25, RZ, RZ, -R25 ;  /* 0x000000ffff199224 */ /* 0x000fe200078e0a19 */
[----:B------:R-:W-:Y:S04]  /*a4c0*/  STL [R1+0xd30], R21 ;  /* 0x000d301501007387 */ /* 0x000fe80000100800 */
[----:B------:R-:W-:Y:S01]  /*a4d0*/  STL [R1+0xd34], R22 ;  /* 0x000d341601007387 */ /* 0x000fe20000100800 */
[----:B------:R-:W-:-:S03]  /*a4e0*/  @!P5 IMAD.MOV R26, RZ, RZ, -R26 ;  /* 0x000000ffff1ad224 */ /* 0x000fc600078e0a1a */
[----:B------:R-:W-:Y:S04]  /*a4f0*/  STL [R1+0xd38], R23 ;  /* 0x000d381701007387 */ /* 0x000fe80000100800 */
[----:B------:R-:W-:Y:S04]  /*a500*/  STL [R1+0xd3c], R24 ;  /* 0x000d3c1801007387 */ /* 0x000fe80000100800 */
[----:B------:R-:W-:Y:S04]  /*a510*/  STL [R1+0xd40], R25 ;  /* 0x000d401901007387 */ /* 0x000fe80000100800 */
[----:B------:R-:W-:Y:S01]  /*a520*/  STL [R1+0xd44], R26 ;  /* 0x000d441a01007387 */ /* 0x000fe20000100800 */
[----:B--2---:R-:W-:-:S13]  /*a530*/  ISETP.GE.AND P6, PT, R3, RZ, PT ;  /* 0x000000ff0300720c */ /* 0x004fda0003fc6270 */
[----:B------:R-:W-:-:S05]  /*a540*/  @!P6 IMAD.MOV R27, RZ, RZ, -R27 ;  /* 0x000000ffff1be224 */ /* 0x000fca00078e0a1b */
[----:B------:R-:W-:Y:S01]  /*a550*/  STL [R1+0xd48], R27 ;  /* 0x000d481b01007387 */ /* 0x000fe20000100800 */
[C---:B---3--:R-:W-:Y:S02]  /*a560*/  SEL R3, R7.reuse, R29, !P0 ;  /* 0x0000001d07037207 */ /* 0x048fe40004000000 */
[----:B----4-:R-:W-:-:S03]  /*a570*/  SEL R5, R7, R28, !P0 ;  /* 0x0000001c07057207 */ /* 0x010fc60004000000 */
[----:B------:R0:W-:Y:S01]  /*a580*/  STL [R1+0x13c], R3 ;  /* 0x00013c0301007387 */ /* 0x0001e20000100800 */
[----:B------:R-:W-:-:S03]  /*a590*/  SEL R4, R7, R15, !P0 ;  /* 0x0000000f07047207 */ /* 0x000fc60004000000 */
[----:B------:R-:W-:Y:S01]  /*a5a0*/  STL [R1+0x208], R5 ;  /* 0x0002080501007387 */ /* 0x000fe20000100800 */
[----:B0-----:R-:W-:-:S03]  /*a5b0*/  SEL R3, R7, R14, !P0 ;  /* 0x0000000e07037207 */ /* 0x001fc60004000000 */
[----:B------:R-:W-:Y:S04]  /*a5c0*/  STL [R1+0x204], R4 ;  /* 0x0002040401007387 */ /* 0x000fe80000100800 */
[----:B------:R-:W-:Y:S04]  /*a5d0*/  STL [R1+0x200], R3 ;  /* 0x0002000301007387 */ /* 0x000fe80000100800 */
[----:B------:R-:W2:Y:S01]  /*a5e0*/  LDL.LU R27, [R1+0x1a8] ;  /* 0x0001a800011b7983 */ /* 0x000ea20000300800 */
[C---:B-----5:R-:W-:Y:S02]  /*a5f0*/  SEL R2, R7.reuse, R2, !P0 ;  /* 0x0000000207027207 */ /* 0x060fe40004000000 */
[----:B------:R-:W-:-:S03]  /*a600*/  SEL R0, R7, R0, !P0 ;  /* 0x0000000007007207 */ /* 0x000fc60004000000 */
[----:B------:R-:W-:Y:S04]  /*a610*/  STL [R1+0x1fc], R2 ;  /* 0x0001fc0201007387 */ /* 0x000fe80000100800 */
[----:B--2---:R0:W-:Y:S04]  /*a620*/  STL [R1+0xd64], R27 ;  /* 0x000d641b01007387 */ /* 0x0041e80000100800 */
[----:B------:R-:W-:Y:S04]  /*a630*/  STL [R1+0x1f8], R0 ;  /* 0x0001f80001007387 */ /* 0x000fe80000100800 */
[----:B0-----:R-:W2:Y:S04]  /*a640*/  LDL.LU R27, [R1+0x1c0] ;  /* 0x0001c000011b7983 */ /* 0x001ea80000300800 */
[----:B--2---:R0:W-:Y:S04]  /*a650*/  STL [R1+0xd68], R27 ;  /* 0x000d681b01007387 */ /* 0x0041e80000100800 */
[----:B0-----:R-:W2:Y:S04]  /*a660*/  LDL.LU R27, [R1+0x1c4] ;  /* 0x0001c400011b7983 */ /* 0x001ea80000300800 */
[----:B--2---:R0:W-:Y:S04]  /*a670*/  STL [R1+0xd6c], R27 ;  /* 0x000d6c1b01007387 */ /* 0x0041e80000100800 */
[----:B0-----:R-:W2:Y:S04]  /*a680*/  LDL.LU R27, [R1+0x1c8] ;  /* 0x0001c800011b7983 */ /* 0x001ea80000300800 */
[----:B------:R-:W3:Y:S04]  /*a690*/  LDL.LU R26, [R1+0x1a4] ;  /* 0x0001a400011a7983 */ /* 0x000ee80000300800 */
[----:B------:R-:W4:Y:S04]  /*a6a0*/  LDL.LU R25, [R1+0x1a0] ;  /* 0x0001a00001197983 */ /* 0x000f280000300800 */
[----:B------:R-:W5:Y:S04]  /*a6b0*/  LDL.LU R24, [R1+0x19c] ;  /* 0x00019c0001187983 */ /* 0x000f680000300800 */
[----:B------:R-:W3:Y:S04]  /*a6c0*/  LDL.LU R23, [R1+0x198] ;  /* 0x0001980001177983 */ /* 0x000ee80000300800 */
        /* <DEDUP_REMOVED lines=22> */
[----:B------:R-:W3:Y:S01]  /*a830*/  LDL.LU R0, [R1+0x114] ;  /* 0x0001140001007983 */ /* 0x000ee20000300800 */
[----:B--2---:R-:W-:-:S05]  /*a840*/  SEL R27, R7, R27, !P0 ;  /* 0x0000001b071b7207 */ /* 0x004fca0004000000 */
[----:B------:R0:W-:Y:S04]  /*a850*/  STL [R1+0x1f4], R27 ;  /* 0x0001f41b01007387 */ /* 0x0001e80000100800 */
[----:B0-----:R-:W2:Y:S02]  /*a860*/  LDL.LU R27, [R1+0xd6c] ;  /* 0x000d6c00011b7983 */ /* 0x001ea40000300800 */
[----:B--2---:R-:W-:-:S05]  /*a870*/  SEL R27, R7, R27, !P0 ;  /* 0x0000001b071b7207 */ /* 0x004fca0004000000 */
[----:B------:R0:W-:Y:S04]  /*a880*/  STL [R1+0x1f0], R27 ;  /* 0x0001f01b01007387 */ /* 0x0001e80000100800 */
[----:B0-----:R-:W2:Y:S02]  /*a890*/  LDL.LU R27, [R1+0xd68] ;  /* 0x000d6800011b7983 */ /* 0x001ea40000300800 */
[----:B--2---:R-:W-:-:S05]  /*a8a0*/  SEL R27, R7, R27, !P0 ;  /* 0x0000001b071b7207 */ /* 0x004fca0004000000 */
[----:B------:R0:W-:Y:S04]  /*a8b0*/  STL [R1+0x1ec], R27 ;  /* 0x0001ec1b01007387 */ /* 0x0001e80000100800 */
[----:B0-----:R-:W2:Y:S02]  /*a8c0*/  LDL.LU R27, [R1+0xd64] ;  /* 0x000d6400011b7983 */ /* 0x001ea40000300800 */
[----:B--2---:R-:W-:-:S05]  /*a8d0*/  SEL R27, R7, R27, !P0 ;  /* 0x0000001b071b7207 */ /* 0x004fca0004000000 */
[----:B------:R3:W-:Y:S02]  /*a8e0*/  STL [R1+0x1e8], R27 ;  /* 0x0001e81b01007387 */ /* 0x0007e40000100800 */
[C---:B---3--:R-:W-:Y:S02]  /*a8f0*/  SEL R27, R7.reuse, R26, !P0 ;  /* 0x0000001a071b7207 */ /* 0x048fe40004000000 */
[C---:B----4-:R-:W-:Y:S02]  /*a900*/  SEL R26, R7.reuse, R25, !P0 ;  /* 0x00000019071a7207 */ /* 0x050fe40004000000 */
[C---:B-----5:R-:W-:Y:S02]  /*a910*/  SEL R25, R7.reuse, R24, !P0 ;  /* 0x0000001807197207 */ /* 0x060fe40004000000 */
[C---:B------:R-:W-:Y:S01]  /*a920*/  SEL R24, R7.reuse, R23, !P0 ;  /* 0x0000001707187207 */ /* 0x040fe20004000000 */
[----:B------:R-:W-:Y:S01]  /*a930*/  STL [R1+0x1e4], R27 ;  /* 0x0001e41b01007387 */ /* 0x000fe20000100800 */
[----:B------:R-:W-:-:S02]  /*a940*/  SEL R23, R7, R22, !P0 ;  /* 0x0000001607177207 */ /* 0x000fc40004000000 */
[C---:B------:R-:W-:Y:S01]  /*a950*/  SEL R22, R7.reuse, R21, !P0 ;  /* 0x0000001507167207 */ /* 0x040fe20004000000 */
[----:B------:R-:W-:Y:S01]  /*a960*/  STL [R1+0x1e0], R26 ;  /* 0x0001e01a01007387 */ /* 0x000fe20000100800 */
[C---:B------:R-:W-:Y:S02]  /*a970*/  SEL R21, R7.reuse, R20, !P0 ;  /* 0x0000001407157207 */ /* 0x040fe40004000000 */
[C---:B------:R-:W-:Y:S01]  /*a980*/  SEL R20, R7.reuse, R19, !P0 ;  /* 0x0000001307147207 */ /* 0x040fe20004000000 */
[----:B------:R-:W-:Y:S01]  /*a990*/  STL [R1+0x1dc], R25 ;  /* 0x0001dc1901007387 */ /* 0x000fe20000100800 */
[C---:B------:R-:W-:Y:S02]  /*a9a0*/  SEL R19, R7.reuse, R18, !P0 ;  /* 0x0000001207137207 */ /* 0x040fe40004000000 */
[C---:B------:R-:W-:Y:S01]  /*a9b0*/  SEL R18, R7.reuse, R17, !P0 ;  /* 0x0000001107127207 */ /* 0x040fe20004000000 */
[----:B------:R-:W-:Y:S01]  /*a9c0*/  STL [R1+0x1d8], R24 ;  /* 0x0001d81801007387 */ /* 0x000fe20000100800 */
[----:B------:R-:W-:-:S03]  /*a9d0*/  SEL R17, R7, R16, !P0 ;  /* 0x0000001007117207 */ /* 0x000fc60004000000 */
        /* <DEDUP_REMOVED lines=22> */
[----:B------:R-:W-:Y:S04]  /*ab40*/  STL [R1+0x1a4], R10 ;  /* 0x0001a40a01007387 */ /* 0x000fe80000100800 */
[----:B------:R-:W-:Y:S04]  /*ab50*/  STL [R1+0x1a0], R9 ;  /* 0x0001a00901007387 */ /* 0x000fe80000100800 */
[----:B------:R-:W-:Y:S04]  /*ab60*/  STL [R1+0x19c], R8 ;  /* 0x00019c0801007387 */ /* 0x000fe80000100800 */
[----:B------:R-:W-:Y:S04]  /*ab70*/  STL [R1+0x198], R6 ;  /* 0x0001980601007387 */ /* 0x000fe80000100800 */
[----:B------:R0:W-:Y:S04]  /*ab80*/  STL [R1+0x194], R5 ;  /* 0x0001940501007387 */ /* 0x0001e80000100800 */
[----:B------:R1:W-:Y:S04]  /*ab90*/  STL [R1+0x190], R4 ;  /* 0x0001900401007387 */ /* 0x0003e80000100800 */
[----:B------:R2:W-:Y:S01]  /*aba0*/  STL [R1+0x130], R3 ;  /* 0x0001300301007387 */ /* 0x0005e20000100800 */
[----:B0-----:R-:W-:-:S02]  /*abb0*/  SEL R5, R7, R28, !P0 ;  /* 0x0000001c07057207 */ /* 0x001fc40004000000 */
[----:B-1----:R-:W-:-:S03]  /*abc0*/  SEL R4, R7, R15, !P0 ;  /* 0x0000000f07047207 */ /* 0x002fc60004000000 */
[----:B------:R-:W-:Y:S01]  /*abd0*/  STL [R1+0x18c], R5 ;  /* 0x00018c0501007387 */ /* 0x000fe20000100800 */
[----:B--2---:R-:W-:-:S03]  /*abe0*/  SEL R3, R7, R14, !P0 ;  /* 0x0000000e07037207 */ /* 0x004fc60004000000 */
[----:B------:R-:W-:Y:S04]  /*abf0*/  STL [R1+0x148], R4 ;  /* 0x0001480401007387 */ /* 0x000fe80000100800 */
[----:B------:R-:W-:Y:S04]  /*ac00*/  STL [R1+0x154], R3 ;  /* 0x0001540301007387 */ /* 0x000fe80000100800 */
[----:B------:R-:W2:Y:S01]  /*ac10*/  LDL.LU R27, [R1+0x104] ;  /* 0x00010400011b7983 */ /* 0x000ea20000300800 */
[C---:B------:R-:W-:Y:S02]  /*ac20*/  SEL R2, R7.reuse, R2, !P0 ;  /* 0x0000000207027207 */ /* 0x040fe40004000000 */
        /* <DEDUP_REMOVED lines=143> */
[----:B0-----:R-:W2:Y:S01]  /*b520*/  LDL.LU R27, [R1+0xd4c] ;  /* 0x000d4c00011b7983 */ /* 0x001ea20000300800 */
[C---:B---3--:R-:W-:Y:S02]  /*b530*/  SEL R26, R7.reuse, R26, !P0 ;  /* 0x0000001a071a7207 */ /* 0x048fe40004000000 */
[C---:B----4-:R-:W-:Y:S02]  /*b540*/  SEL R25, R7.reuse, R25, !P0 ;  /* 0x0000001907197207 */ /* 0x050fe40004000000 */
[C---:B-----5:R-:W-:Y:S02]  /*b550*/  SEL R24, R7.reuse, R24, !P0 ;  /* 0x0000001807187207 */ /* 0x060fe40004000000 */
[----:B------:R-:W-:-:S02]  /*b560*/  SEL R23, R7, R23, !P0 ;  /* 0x0000001707177207 */ /* 0x000fc40004000000 */
[C---:B------:R-:W-:Y:S02]  /*b570*/  SEL R22, R7.reuse, R22, !P0 ;  /* 0x0000001607167207 */ /* 0x040fe40004000000 */
[C---:B------:R-:W-:Y:S02]  /*b580*/  SEL R21, R7.reuse, R21, !P0 ;  /* 0x0000001507157207 */ /* 0x040fe40004000000 */
[C---:B------:R-:W-:Y:S02]  /*b590*/  SEL R20, R7.reuse, R20, !P0 ;  /* 0x0000001407147207 */ /* 0x040fe40004000000 */
[C---:B------:R-:W-:Y:S02]  /*b5a0*/  SEL R19, R7.reuse, R19, !P0 ;  /* 0x0000001307137207 */ /* 0x040fe40004000000 */
[C---:B------:R-:W-:Y:S02]  /*b5b0*/  SEL R18, R7.reuse, R18, !P0 ;  /* 0x0000001207127207 */ /* 0x040fe40004000000 */
        /* <DEDUP_REMOVED lines=18> */
[----:B--2---:R-:W-:-:S05]  /*b6e0*/  SEL R27, R7, R27, !P0 ;  /* 0x0000001b071b7207 */ /* 0x004fca0004000000 */
[----:B------:R0:W-:Y:S04]  /*b6f0*/  STL [R1+0xc8], R27 ;  /* 0x0000c81b01007387 */ /* 0x0001e80000100800 */
[----:B0-----:R-:W2:Y:S04]  /*b700*/  LDL.LU R27, [R1+0xd48] ;  /* 0x000d4800011b7983 */ /* 0x001ea80000300800 */
        /* <DEDUP_REMOVED lines=51> */
[----:B0-----:R-:W3:Y:S04]  /*ba40*/  LDL.LU R2, [R1+0xce0] ;  /* 0x000ce00001027983 */ /* 0x001ee80000300800 */
[----:B------:R0:W-:Y:S04]  /*ba50*/  STL [R1+0x3c], R0 ;  /* 0x00003c0001007387 */ /* 0x0001e80000100800 */
[----:B0-----:R-:W3:Y:S01]  /*ba60*/  LDL.LU R0, [R1+0xcdc] ;  /* 0x000cdc0001007983 */ /* 0x001ee20000300800 */
[----:B--2---:R-:W-:-:S02]  /*ba70*/  SEL R14, R7, R14, !P0 ;  /* 0x0000000e070e7207 */ /* 0x004fc40004000000 */
[----:B---3--:R-:W-:-:S05]  /*ba80*/  SEL R0, R7, R0, !P0 ;  /* 0x0000000007007207 */ /* 0x008fca0004000000 */
[----:B------:R0:W-:Y:S02]  /*ba90*/  STL [R1+0x38], R0 ;  /* 0x0000380001007387 */ /* 0x0001e40000100800 */
[C---:B0-----:R-:W-:Y:S02]  /*baa0*/  SEL R0, R7.reuse, R2, !P0 ;  /* 0x0000000207007207 */ /* 0x041fe40004000000 */
[----:B------:R-:W-:-:S03]  /*bab0*/  SEL R2, R7, R15, !P0 ;  /* 0x0000000f07027207 */ /* 0x000fc60004000000 */
[----:B------:R0:W-:Y:S04]  /*bac0*/  STL [R1+0x34], R0 ;  /* 0x0000340001007387 */ /* 0x0001e80000100800 */
[----:B------:R1:W-:Y:S01]  /*bad0*/  STL [R1+0x30], R14 ;  /* 0x0000300e01007387 */ /* 0x0003e20000100800 */
[----:B0-----:R-:W-:-:S03]  /*bae0*/  SEL R0, R7, R28, !P0 ;  /* 0x0000001c07007207 */ /* 0x001fc60004000000 */
[----:B------:R-:W2:Y:S04]  /*baf0*/  LDL.LU R7, [R1+0xcd8] ;  /* 0x000cd80001077983 */ /* 0x000ea80000300800 */
[----:B------:R0:W-:Y:S04]  /*bb00*/  STL [R1+0x2c], R2 ;  /* 0x00002c0201007387 */ /* 0x0001e80000100800 */
[----:B------:R-:W1:Y:S04]  /*bb10*/  LDL.LU R28, [R1+0x94] ;  /* 0x00009400011c7983 */ /* 0x000e680000300800 */
[----:B------:R3:W-:Y:S01]  /*bb20*/  STL [R1+0x28], R0 ;  /* 0x0000280001007387 */ /* 0x0007e20000100800 */
[----:B-1----:R-:W-:-:S02]  /*bb30*/  SEL R14, R28, R29, !P0 ;  /* 0x0000001d1c0e7207 */ /* 0x002fc40004000000 */
[C---:B0-----:R-:W-:Y:S02]  /*bb40*/  SEL R2, R28.reuse, R3, !P0 ;  /* 0x000000031c027207 */ /* 0x041fe40004000000 */
[C---:B---3--:R-:W-:Y:S01]  /*bb50*/  SEL R0, R28.reuse, R4, !P0 ;  /* 0x000000041c007207 */ /* 0x048fe20004000000 */
[----:B------:R-:W-:Y:S01]  /*bb60*/  STL [R1+0x20], R14 ;  /* 0x0000200e01007387 */ /* 0x000fe20000100800 */
[----:B------:R-:W-:-:S03]  /*bb70*/  SEL R3, R28, R5, !P0 ;  /* 0x000000051c037207 */ /* 0x000fc60004000000 */
[----:B------:R0:W-:Y:S04]  /*bb80*/  STL [R1+0x1c], R2 ;  /* 0x00001c0201007387 */ /* 0x0001e80000100800 */
[----:B------:R2:W-:Y:S04]  /*bb90*/  STL [R1+0x18], R0 ;  /* 0x0000180001007387 */ /* 0x0005e80000100800 */
[----:B------:R1:W-:Y:S01]  /*bba0*/  STL [R1+0x14], R3 ;  /* 0x0000140301007387 */ /* 0x0003e20000100800 */
[C---:B0-----:R-:W-:Y:S02]  /*bbb0*/  SEL R2, R28.reuse, R6, !P0 ;  /* 0x000000061c027207 */ /* 0x041fe40004000000 */
[----:B--2---:R-:W-:-:S03]  /*bbc0*/  SEL R0, R28, R7, !P0 ;  /* 0x000000071c007207 */ /* 0x004fc60004000000 */
[----:B------:R0:W-:Y:S01]  /*bbd0*/  STL [R1+0x10], R2 ;  /* 0x0000100201007387 */ /* 0x0001e20000100800 */
[----:B-1----:R-:W-:-:S03]  /*bbe0*/  SEL R3, R28, R8, !P0 ;  /* 0x000000081c037207 */ /* 0x002fc60004000000 */
[----:B------:R1:W-:Y:S04]  /*bbf0*/  STL [R1+0xc], R0 ;  /* 0x00000c0001007387 */ /* 0x0003e80000100800 */
[----:B------:R-:W-:Y:S01]  /*bc00*/  STL [R1+0x8], R3 ;  /* 0x0000080301007387 */ /* 0x000fe20000100800 */
[----:B0-----:R-:W-:-:S03]  /*bc10*/  SEL R2, R28, R9, !P0 ;  /* 0x000000091c027207 */ /* 0x001fc60004000000 */
[----:B------:R-:W2:Y:S04]  /*bc20*/  LDL.LU R15, [R1+0x13c] ;  /* 0x00013c00010f7983 */ /* 0x000ea80000300800 */
[----:B------:R-:W-:Y:S04]  /*bc30*/  STL [R1+0x4], R2 ;  /* 0x0000040201007387 */ /* 0x000fe80000100800 */
[----:B------:R-:W3:Y:S01]  /*bc40*/  LDL.LU R14, [R1+0x1cc] ;  /* 0x0001cc00010e7983 */ /* 0x000ee20000300800 */
[C---:B-1----:R-:W-:Y:S02]  /*bc50*/  SEL R0, R28.reuse, R10, !P0 ;  /* 0x0000000a1c007207 */ /* 0x042fe40004000000 */
[----:B------:R-:W-:-:S03]  /*bc60*/  SEL R29, R28, R11, !P0 ;  /* 0x0000000b1c1d7207 */ /* 0x000fc60004000000 */
[----:B------:R0:W-:Y:S01]  /*bc70*/  STL [R1], R0 ;  /* 0x0000000001007387 */ /* 0x0001e20000100800 */
[C---:B------:R-:W-:Y:S02]  /*bc80*/  SEL R12, R28.reuse, R12, !P0 ;  /* 0x0000000c1c0c7207 */ /* 0x040fe40004000000 */
[C---:B------:R-:W-:Y:S02]  /*bc90*/  SEL R13, R28.reuse, R13, !P0 ;  /* 0x0000000d1c0d7207 */ /* 0x040fe40004000000 */
[C---:B------:R-:W-:Y:S01]  /*bca0*/  SEL R16, R28.reuse, R16, !P0 ;  /* 0x000000101c107207 */ /* 0x040fe20004000000 */
[----:B0-----:R-:W3:Y:S04]  /*bcb0*/  LDL.LU R0, [R1+0x208] ;  /* 0x0002080001007983 */ /* 0x001ee80000300800 */
[----:B------:R-:W3:Y:S04]  /*bcc0*/  LDL.LU R2, [R1+0x204] ;  /* 0x0002040001027983 */ /* 0x000ee80000300800 */
[----:B------:R-:W3:Y:S01]  /*bcd0*/  LDL.LU R3, [R1+0x200] ;  /* 0x0002000001037983 */ /* 0x000ee20000300800 */
[----:B------:R-:W-:-:S03]  /*bce0*/  SEL R17, R28, R17, !P0 ;  /* 0x000000111c117207 */ /* 0x000fc60004000000 */
        /* <DEDUP_REMOVED lines=8> */
[----:B------:R-:W-:Y:S01]  /*bd70*/  STL [R1+0xc4c], R29 ;  /* 0x000c4c1d01007387 */ /* 0x000fe20000100800 */
[----:B------:R-:W-:-:S03]  /*bd80*/  SEL R22, R28, R22, !P0 ;  /* 0x000000161c167207 */ /* 0x000fc60004000000 */
[----:B------:R2:W-:Y:S01]  /*bd90*/  STL [R1+0xc50], R12 ;  /* 0x000c500c01007387 */ /* 0x0005e20000100800 */
[----:B------:R-:W-:-:S03]  /*bda0*/  SEL R23, R28, R23, !P0 ;  /* 0x000000171c177207 */ /* 0x000fc60004000000 */
[----:B------:R-:W-:Y:S01]  /*bdb0*/  STL [R1+0xc54], R13 ;  /* 0x000c540d01007387 */ /* 0x000fe20000100800 */
[----:B-----5:R-:W-:-:S03]  /*bdc0*/  SEL R24, R28, R24, !P0 ;  /* 0x000000181c187207 */ /* 0x020fc60004000000 */
[----:B------:R-:W-:Y:S01]  /*bdd0*/  STL [R1+0xc58], R16 ;  /* 0x000c581001007387 */ /* 0x000fe20000100800 */
[----:B----4-:R-:W-:-:S03]  /*bde0*/  SEL R25, R28, R25, !P0 ;  /* 0x000000191c197207 */ /* 0x010fc60004000000 */
[----:B------:R-:W-:Y:S01]  /*bdf0*/  STL [R1+0xc5c], R17 ;  /* 0x000c5c1101007387 */ /* 0x000fe20000100800 */
[----:B------:R-:W-:-:S03]  /*be00*/  SEL R26, R28, R26, !P0 ;  /* 0x0000001a1c1a7207 */ /* 0x000fc60004000000 */
[----:B------:R0:W-:Y:S04]  /*be10*/  STL [R1+0xc60], R18 ;  /* 0x000c601201007387 */ /* 0x0001e80000100800 */
[----:B------:R-:W-:Y:S04]  /*be20*/  STL [R1+0xc64], R19 ;  /* 0x000c641301007387 */ /* 0x000fe80000100800 */
[----:B------:R-:W-:Y:S04]  /*be30*/  STL [R1+0xc68], R20 ;  /* 0x000c681401007387 */ /* 0x000fe80000100800 */
[----:B------:R-:W-:Y:S01]  /*be40*/  STL [R1+0xc6c], R21 ;  /* 0x000c6c1501007387 */ /* 0x000fe20000100800 */
[----:B------:R-:W-:-:S03]  /*be50*/  SEL R28, R28, R27, !P0 ;  /* 0x0000001b1c1c7207 */ /* 0x000fc60004000000 */
[----:B------:R-:W-:Y:S04]  /*be60*/  STL [R1+0xc70], R22 ;  /* 0x000c701601007387 */ /* 0x000fe80000100800 */
[----:B------:R-:W-:Y:S04]  /*be70*/  STL [R1+0xc74], R23 ;  /* 0x000c741701007387 */ /* 0x000fe80000100800 */
[----:B------:R-:W-:Y:S04]  /*be80*/  STL [R1+0xc78], R24 ;  /* 0x000c781801007387 */ /* 0x000fe80000100800 */
[----:B------:R-:W-:Y:S04]  /*be90*/  STL [R1+0xc7c], R25 ;  /* 0x000c7c1901007387 */ /* 0x000fe80000100800 */
[----:B------:R-:W-:Y:S04]  /*bea0*/  STL [R1+0xc80], R26 ;  /* 0x000c801a01007387 */ /* 0x000fe80000100800 */
[----:B------:R-:W4:Y:S04]  /*beb0*/  LDL.LU R8, [R1+0x1ec] ;  /* 0x0001ec0001087983 */ /* 0x000f280000300800 */
[----:B------:R-:W5:Y:S04]  /*bec0*/  LDL.LU R9, [R1+0x1e8] ;  /* 0x0001e80001097983 */ /* 0x000f680000300800 */
[----:B------:R-:W5:Y:S04]  /*bed0*/  LDL.LU R10, [R1+0x1e4] ;  /* 0x0001e400010a7983 */ /* 0x000f680000300800 */
[----:B------:R-:W-:Y:S04]  /*bee0*/  STL [R1+0xc84], R28 ;  /* 0x000c841c01007387 */ /* 0x000fe80000100800 */
[----:B------:R-:W5:Y:S01]  /*bef0*/  LDL.LU R11, [R1+0x1e0] ;  /* 0x0001e000010b7983 */ /* 0x000f620000300800 */
[----:B--2---:R-:W-:-:S05]  /*bf00*/  IMAD R12, R15, UR7, RZ ;  /* 0x000000070f0c7c24 */ /* 0x004fca000f8e02ff */
[----:B------:R1:W-:Y:S01]  /*bf10*/  STL [R1+0x20c], R12 ;  /* 0x00020c0c01007387 */ /* 0x0003e20000100800 */
[----:B---3--:R-:W-:-:S03]  /*bf20*/  IMAD R27, R14, UR16, RZ ;  /* 0x000000100e1b7c24 */ /* 0x008fc6000f8e02ff */
[----:B------:R-:W2:Y:S04]  /*bf30*/  LDL.LU R14, [R1+0x1dc] ;  /* 0x0001dc00010e7983 */ /* 0x000ea80000300800 */
[----:B------:R-:W3:Y:S04]  /*bf40*/  LDL.LU R15, [R1+0x1d8] ;  /* 0x0001d800010f7983 */ /* 0x000ee80000300800 */
[----:B------:R-:W-:Y:S04]  /*bf50*/  STL [R1+0xc88], R27 ;  /* 0x000c881b01007387 */ /* 0x000fe80000100800 */
[----:B0-----:R-:W3:Y:S04]  /*bf60*/  LDL.LU R18, [R1+0x1d4] ;  /* 0x0001d40001127983 */ /* 0x001ee80000300800 */
[----:B------:R-:W3:Y:S04]  /*bf70*/  LDL.LU R17, [R1+0x1d0] ;  /* 0x0001d00001117983 */ /* 0x000ee80000300800 */
[----:B------:R-:W3:Y:S04]  /*bf80*/  LDL.LU R16, [R1+0x1c8] ;  /* 0x0001c80001107983 */ /* 0x000ee80000300800 */
[----:B------:R-:W3:Y:S01]  /*bf90*/  LDL.LU R13, [R1+0x1c4] ;  /* 0x0001c400010d7983 */ /* 0x000ee20000300800 */
[----:B------:R-:W-:-:S02]  /*bfa0*/  IMAD R0, R0, UR7, RZ ;  /* 0x0000000700007c24 */ /* 0x000fc4000f8e02ff */
[----:B------:R-:W-:Y:S01]  /*bfb0*/  IMAD R2, R2, UR7, RZ ;  /* 0x0000000702027c24 */ /* 0x000fe2000f8e02ff */
[----:B-1----:R-:W3:Y:S01]  /*bfc0*/  LDL.LU R12, [R1+0x1c0] ;  /* 0x0001c000010c7983 */ /* 0x002ee20000300800 */
[----:B------:R-:W-:Y:S02]  /*bfd0*/  IMAD R3, R3, UR7, RZ ;  /* 0x0000000703037c24 */ /* 0x000fe4000f8e02ff */
[----:B------:R-:W-:Y:S01]  /*bfe0*/  IMAD R4, R4, UR7, RZ ;  /* 0x0000000704047c24 */ /* 0x000fe2000f8e02ff */
[----:B------:R-:W3:Y:S01]  /*bff0*/  LDL.LU R29, [R1+0x1bc] ;  /* 0x0001bc00011d7983 */ /* 0x000ee20000300800 */
[----:B------:R-:W-:Y:S02]  /*c000*/  IMAD R5, R5, UR7, RZ ;  /* 0x0000000705057c24 */ /* 0x000fe4000f8e02ff */
[----:B------:R-:W-:Y:S01]  /*c010*/  IMAD R6, R6, UR7, RZ ;  /* 0x0000000706067c24 */ /* 0x000fe2000f8e02ff */
[----:B------:R-:W-:Y:S01]  /*c020*/  STL [R1+0xc8c], R0 ;  /* 0x000c8c0001007387 */ /* 0x000fe20000100800 */
[----:B------:R-:W-:-:S03]  /*c030*/  IMAD R7, R7, UR7, RZ ;  /* 0x0000000707077c24 */ /* 0x000fc6000f8e02ff */
[----:B------:R-:W-:Y:S04]  /*c040*/  STL [R1+0xc90], R2 ;  /* 0x000c900201007387 */ /* 0x000fe80000100800 */
[----:B------:R0:W-:Y:S04]  /*c050*/  STL [R1+0xc94], R3 ;  /* 0x000c940301007387 */ /* 0x0001e80000100800 */
[----:B------:R-:W-:Y:S04]  /*c060*/  STL [R1+0xc98], R4 ;  /* 0x000c980401007387 */ /* 0x000fe80000100800 */
[----:B------:R-:W-:Y:S04]  /*c070*/  STL [R1+0xc9c], R5 ;  /* 0x000c9c0501007387 */ /* 0x000fe80000100800 */
[----:B------:R-:W-:Y:S04]  /*c080*/  STL [R1+0xca0], R6 ;  /* 0x000ca00601007387 */ /* 0x000fe80000100800 */
[----:B------:R-:W-:Y:S01]  /*c090*/  STL [R1+0xca4], R7 ;  /* 0x000ca40701007387 */ /* 0x000fe20000100800 */
[----:B----4-:R-:W-:-:S02]  /*c0a0*/  IMAD R8, R8, UR7, RZ ;  /* 0x0000000708087c24 */ /* 0x010fc4000f8e02ff */
[----:B-----5:R-:W-:-:S03]  /*c0b0*/  IMAD R9, R9, UR7, RZ ;  /* 0x0000000709097c24 */ /* 0x020fc6000f8e02ff */
[----:B------:R-:W-:Y:S01]  /*c0c0*/  STL [R1+0xca8], R8 ;  /* 0x000ca80801007387 */ /* 0x000fe20000100800 */
[----:B------:R-:W-:-:S03]  /*c0d0*/  IMAD R10, R10, UR7, RZ ;  /* 0x000000070a0a7c24 */ /* 0x000fc6000f8e02ff */
[----:B------:R-:W-:Y:S01]  /*c0e0*/  STL [R1+0xcac], R9 ;  /* 0x000cac0901007387 */ /* 0x000fe20000100800 */
[----:B------:R-:W-:-:S03]  /*c0f0*/  IMAD R11, R11, UR7, RZ ;  /* 0x000000070b0b7c24 */ /* 0x000fc6000f8e02ff */
[----:B------:R-:W-:Y:S04]  /*c100*/  STL [R1+0xcb0], R10 ;  /* 0x000cb00a01007387 */ /* 0x000fe80000100800 */
[----:B------:R-:W-:Y:S01]  /*c110*/  STL [R1+0xcb4], R11 ;  /* 0x000cb40b01007387 */ /* 0x000fe20000100800 */
[----:B--2---:R-:W-:Y:S02]  /*c120*/  IMAD R14, R14, UR7, RZ ;  /* 0x000000070e0e7c24 */ /* 0x004fe4000f8e02ff */
[----:B---3--:R-:W-:-:S03]  /*c130*/  IMAD R15, R15, UR7, RZ ;  /* 0x000000070f0f7c24 */ /* 0x008fc6000f8e02ff */
[----:B------:R-:W-:Y:S01]  /*c140*/  STL [R1+0xcb8], R14 ;  /* 0x000cb80e01007387 */ /* 0x000fe20000100800 */
[----:B0-----:R-:W-:-:S03]  /*c150*/  IMAD R3, R18, UR7, RZ ;  /* 0x0000000712037c24 */ /* 0x001fc6000f8e02ff */
[----:B------:R-:W-:Y:S01]  /*c160*/  STL [R1+0xcbc], R15 ;  /* 0x000cbc0f01007387 */ /* 0x000fe20000100800 */
[----:B------:R-:W-:-:S03]  /*c170*/  IMAD R2, R17, UR7, RZ ;  /* 0x0000000711027c24 */ /* 0x000fc6000f8e02ff */
[----:B------:R0:W-:Y:S01]  /*c180*/  STL [R1+0x24], R3 ;  /* 0x0000240301007387 */ /* 0x0001e20000100800 */
[----:B------:R-:W-:-:S03]  /*c190*/  IMAD R0, R16, UR7, RZ ;  /* 0x0000000710007c24 */ /* 0x000fc6000f8e02ff */
[----:B------:R1:W-:Y:S01]  /*c1a0*/  STL [R1+0x64], R2 ;  /* 0x0000640201007387 */ /* 0x0003e20000100800 */
[----:B0-----:R-:W-:-:S03]  /*c1b0*/  IMAD R3, R13, UR7, RZ ;  /* 0x000000070d037c24 */ /* 0x001fc6000f8e02ff */
[----:B------:R0:W-:Y:S04]  /*c1c0*/  STL [R1+0x70], R0 ;  /* 0x0000700001007387 */ /* 0x0001e80000100800 */
[----:B------:R-:W-:Y:S04]  /*c1d0*/  STL [R1+0x7c], R3 ;  /* 0x00007c0301007387 */ /* 0x000fe80000100800 */
[----:B------:R-:W2:Y:S01]  /*c1e0*/  LDL.LU R15, [R1+0x1b0] ;  /* 0x0001b000010f7983 */ /* 0x000ea20000300800 */
[----:B-1----:R-:W-:Y:S02]  /*c1f0*/  IMAD R2, R12, UR7, RZ ;  /* 0x000000070c027c24 */ /* 0x002fe4000f8e02ff */
[----:B0-----:R-:W-:-:S03]  /*c200*/  IMAD R0, R29, UR7, RZ ;  /* 0x000000071d007c24 */ /* 0x001fc6000f8e02ff */
[----:B------:R-:W-:Y:S04]  /*c210*/  STL [R1+0x88], R2 ;  /* 0x0000880201007387 */ /* 0x000fe80000100800 */
[----:B--2---:R0:W-:Y:S04]  /*c220*/  STL [R1+0xcd0], R15 ;  /* 0x000cd00f01007387 */ /* 0x0041e80000100800 */
[----:B------:R-:W-:Y:S04]  /*c230*/  STL [R1+0x94], R0 ;  /* 0x0000940001007387 */ /* 0x000fe80000100800 */
        /* <DEDUP_REMOVED lines=31> */
[----:B--2---:R-:W-:-:S05]  /*c430*/  IMAD R15, R15, UR7, RZ ;  /* 0x000000070f0f7c24 */ /* 0x004fca000f8e02ff */
[----:B------:R0:W-:Y:S04]  /*c440*/  STL [R1+0xa4], R15 ;  /* 0x0000a40f01007387 */ /* 0x0001e80000100800 */
[----:B0-----:R-:W2:Y:S02]  /*c450*/  LDL.LU R15, [R1+0xcd4] ;  /* 0x000cd400010f7983 */ /* 0x001ea40000300800 */
[----:B--2---:R-:W-:-:S05]  /*c460*/  IMAD R15, R15, UR7, RZ ;  /* 0x000000070f0f7c24 */ /* 0x004fca000f8e02ff */
[----:B------:R0:W-:Y:S04]  /*c470*/  STL [R1+0xb0], R15 ;  /* 0x0000b00f01007387 */ /* 0x0001e80000100800 */
[----:B0-----:R-:W2:Y:S02]  /*c480*/  LDL.LU R15, [R1+0xcd0] ;  /* 0x000cd000010f7983 */ /* 0x001ea40000300800 */
[----:B--2---:R-:W-:-:S05]  /*c490*/  IMAD R15, R15, UR7, RZ ;  /* 0x000000070f0f7c24 */ /* 0x004fca000f8e02ff */
[----:B------:R3:W-:Y:S02]  /*c4a0*/  STL [R1+0xbc], R15 ;  /* 0x0000bc0f01007387 */ /* 0x0007e40000100800 */
[----:B---3--:R-:W-:Y:S02]  /*c4b0*/  IMAD R15, R14, UR7, RZ ;  /* 0x000000070e0f7c24 */ /* 0x008fe4000f8e02ff */
[----:B----4-:R-:W-:Y:S02]  /*c4c0*/  IMAD R14, R11, UR7, RZ ;  /* 0x000000070b0e7c24 */ /* 0x010fe4000f8e02ff */
[----:B-----5:R-:W-:Y:S02]  /*c4d0*/  IMAD R11, R10, UR7, RZ ;  /* 0x000000070a0b7c24 */ /* 0x020fe4000f8e02ff */
[----:B------:R-:W-:Y:S01]  /*c4e0*/  IMAD R10, R9, UR7, RZ ;  /* 0x00000007090a7c24 */ /* 0x000fe2000f8e02ff */
[----:B------:R-:W-:Y:S01]  /*c4f0*/  STL [R1+0xcc], R15 ;  /* 0x0000cc0f01007387 */ /* 0x000fe20000100800 */
[----:B------:R-:W-:-:S02]  /*c500*/  IMAD R9, R8, UR7, RZ ;  /* 0x0000000708097c24 */ /* 0x000fc4000f8e02ff */
[----:B------:R-:W-:Y:S01]  /*c510*/  IMAD R8, R7, UR7, RZ ;  /* 0x0000000707087c24 */ /* 0x000fe2000f8e02ff */
[----:B------:R-:W-:Y:S01]  /*c520*/  STL [R1+0xd4], R14 ;  /* 0x0000d40e01007387 */ /* 0x000fe20000100800 */
[----:B------:R-:W-:Y:S02]  /*c530*/  IMAD R7, R6, UR7, RZ ;  /* 0x0000000706077c24 */ /* 0x000fe4000f8e02ff */
[----:B------:R-:W-:Y:S01]  /*c540*/  IMAD R6, R5, UR7, RZ ;  /* 0x0000000705067c24 */ /* 0x000fe2000f8e02ff */
[----:B------:R-:W-:Y:S01]  /*c550*/  STL [R1+0xe4], R11 ;  /* 0x0000e40b01007387 */ /* 0x000fe20000100800 */
[----:B------:R-:W-:Y:S02]  /*c560*/  IMAD R5, R4, UR7, RZ ;  /* 0x0000000704057c24 */ /* 0x000fe4000f8e02ff */
[----:B------:R-:W-:Y:S01]  /*c570*/  IMAD R4, R3, UR7, RZ ;  /* 0x0000000703047c24 */ /* 0x000fe2000f8e02ff */
[----:B------:R-:W-:Y:S01]  /*c580*/  STL [R1+0xec], R10 ;  /* 0x0000ec0a01007387 */ /* 0x000fe20000100800 */
[----:B------:R-:W-:-:S03]  /*c590*/  IMAD R3, R2, UR7, RZ ;  /* 0x0000000702037c24 */ /* 0x000fc6000f8e02ff */
[----:B------:R-:W-:Y:S04]  /*c5a0*/  STL [R1+0xfc], R9 ;  /* 0x0000fc0901007387 */ /* 0x000fe80000100800 */
[----:B------:R-:W-:Y:S01]  /*c5b0*/  STL [R1+0x108], R8 ;  /* 0x0001080801007387 */ /* 0x000fe20000100800 */
[----:B------:R-:W-:-:S03]  /*c5c0*/  IMAD R2, R0, UR7, RZ ;  /* 0x0000000700027c24 */ /* 0x000fc6000f8e02ff */
[----:B------:R-:W-:Y:S01]  /*c5d0*/  STL [R1+0x114], R7 ;  /* 0x0001140701007387 */ /* 0x000fe20000100800 */
[----:B------:R-:W-:-:S03]  /*c5e0*/  IMAD R0, R27, UR7, RZ ;  /* 0x000000071b007c24 */ /* 0x000fc6000f8e02ff */
[----:B------:R-:W-:Y:S04]  /*c5f0*/  STL [R1+0x120], R6 ;  /* 0x0001200601007387 */ /* 0x000fe80000100800 */
[----:B------:R-:W-:Y:S04]  /*c600*/  STL [R1+0x130], R5 ;  /* 0x0001300501007387 */ /* 0x000fe80000100800 */
[----:B------:R-:W-:Y:S04]  /*c610*/  STL [R1+0x13c], R4 ;  /* 0x00013c0401007387 */ /* 0x000fe80000100800 */
[----:B------:R0:W-:Y:S04]  /*c620*/  STL [R1+0x148], R3 ;  /* 0x0001480301007387 */ /* 0x0001e80000100800 */
[----:B------:R1:W-:Y:S01]  /*c630*/  STL [R1+0x154], R2 ;  /* 0x0001540201007387 */ /* 0x0003e20000100800 */
[----:B0-----:R-:W-:-:S03]  /*c640*/  IMAD R3, R28, UR7, RZ ;  /* 0x000000071c037c24 */ /* 0x001fc6000f8e02ff */
[----:B------:R0:W-:Y:S01]  /*c650*/  STL [R1+0x164], R0 ;  /* 0x0001640001007387 */ /* 0x0001e20000100800 */
[----:B-1----:R-:W-:-:S03]  /*c660*/  IMAD R2, R26, UR7, RZ ;  /* 0x000000071a027c24 */ /* 0x002fc6000f8e02ff */
[----:B------:R1:W-:Y:S01]  /*c670*/  STL [R1+0x16c], R3 ;  /* 0x00016c0301007387 */ /* 0x0003e20000100800 */
[----:B0-----:R-:W-:-:S03]  /*c680*/  IMAD R0, R25, UR7, RZ ;  /* 0x0000000719007c24 */ /* 0x001fc6000f8e02ff */
[----:B------:R0:W-:Y:S01]  /*c690*/  STL [R1+0x17c], R2 ;  /* 0x00017c0201007387 */ /* 0x0001e20000100800 */
[----:B-1----:R-:W-:-:S03]  /*c6a0*/  IMAD R3, R24, UR7, RZ ;  /* 0x0000000718037c24 */ /* 0x002fc6000f8e02ff */
[----:B------:R1:W-:Y:S04]  /*c6b0*/  STL [R1+0x184], R0 ;  /* 0x0001840001007387 */ /* 0x0003e80000100800 */
[----:B------:R2:W-:Y:S01]  /*c6c0*/  STL [R1+0x188], R3 ;  /* 0x0001880301007387 */ /* 0x0005e20000100800 */
[----:B0-----:R-:W-:Y:S02]  /*c6d0*/  IMAD R2, R23, UR7, RZ ;  /* 0x0000000717027c24 */ /* 0x001fe4000f8e02ff */
[----:B-1----:R-:W-:-:S03]  /*c6e0*/  IMAD R0, R22, UR7, RZ ;  /* 0x0000000716007c24 */ /* 0x002fc6000f8e02ff */
[----:B------:R0:W-:Y:S01]  /*c6f0*/  STL [R1+0x180], R2 ;  /* 0x0001800201007387 */ /* 0x0001e20000100800 */
[----:B--2---:R-:W-:-:S03]  /*c700*/  IMAD R3, R21, UR7, RZ ;  /* 0x0000000715037c24 */ /* 0x004fc6000f8e02ff */
        /* <DEDUP_REMOVED lines=13> */
[----:B------:R-:W-:Y:S04]  /*c7e0*/  STL [R1+0x150], R3 ;  /* 0x0001500301007387 */ /* 0x000fe80000100800 */
[----:B------:R-:W2:Y:S01]  /*c7f0*/  LDL.LU R15, [R1+0x134] ;  /* 0x00013400010f7983 */ /* 0x000ea20000300800 */
[----:B0-----:R-:W-:Y:S02]  /*c800*/  IMAD R2, R12, UR7, RZ ;  /* 0x000000070c027c24 */ /* 0x001fe4000f8e02ff */
[----:B-1----:R-:W-:-:S03]  /*c810*/  IMAD R0, R29, UR7, RZ ;  /* 0x000000071d007c24 */ /* 0x002fc6000f8e02ff */
        /* <DEDUP_REMOVED lines=130> */
[----:B------:R-:W3:Y:S01]  /*d040*/  LDL.LU R29, [R1] ;  /* 0x00000000011d7983 */ /* 0x000ee20000300800 */
[----:B--2---:R-:W-:-:S05]  /*d050*/  IMAD R15, R15, UR7, RZ ;  /* 0x000000070f0f7c24 */ /* 0x004fca000f8e02ff */
[----:B------:R0:W-:Y:S04]  /*d060*/  STL [R1+0x8c], R15 ;  /* 0x00008c0f01007387 */ /* 0x0001e80000100800 */
[----:B0-----:R-:W2:Y:S02]  /*d070*/  LDL.LU R15, [R1+0xcc4] ;  /* 0x000cc400010f7983 */ /* 0x001ea40000300800 */
[----:B--2---:R-:W-:-:S05]  /*d080*/  IMAD R15, R15, UR7, RZ ;  /* 0x000000070f0f7c24 */ /* 0x004fca000f8e02ff */
[----:B------:R0:W-:Y:S04]  /*d090*/  STL [R1+0x84], R15 ;  /* 0x0000840f01007387 */ /* 0x0001e80000100800 */
[----:B0-----:R-:W2:Y:S01]  /*d0a0*/  LDL.LU R15, [R1+0xcc0] ;  /* 0x000cc000010f7983 */ /* 0x001ea20000300800 */
[----:B---3--:R-:W-:Y:S02]  /*d0b0*/  IMAD R14, R14, UR7, RZ ;  /* 0x000000070e0e7c24 */ /* 0x008fe4000f8e02ff */
[----:B----4-:R-:W-:Y:S02]  /*d0c0*/  IMAD R11, R11, UR7, RZ ;  /* 0x000000070b0b7c24 */ /* 0x010fe4000f8e02ff */
[----:B-----5:R-:W-:Y:S02]  /*d0d0*/  IMAD R10, R10, UR7, RZ ;  /* 0x000000070a0a7c24 */ /* 0x020fe4000f8e02ff */
[----:B------:R-:W-:-:S02]  /*d0e0*/  IMAD R9, R9, UR7, RZ ;  /* 0x0000000709097c24 */ /* 0x000fc4000f8e02ff */
[----:B------:R-:W-:Y:S02]  /*d0f0*/  IMAD R8, R8, UR7, RZ ;  /* 0x0000000708087c24 */ /* 0x000fe4000f8e02ff */
[----:B------:R-:W-:Y:S02]  /*d100*/  IMAD R7, R7, UR7, RZ ;  /* 0x0000000707077c24 */ /* 0x000fe4000f8e02ff */
[----:B------:R-:W-:Y:S02]  /*d110*/  IMAD R6, R6, UR7, RZ ;  /* 0x0000000706067c24 */ /* 0x000fe4000f8e02ff */
[----:B------:R-:W-:Y:S02]  /*d120*/  IMAD R5, R5, UR7, RZ ;  /* 0x0000000705057c24 */ /* 0x000fe4000f8e02ff */
[----:B------:R-:W-:Y:S02]  /*d130*/  IMAD R4, R4, UR7, RZ ;  /* 0x0000000704047c24 */ /* 0x000fe4000f8e02ff */
        /* <DEDUP_REMOVED lines=19> */
[----:B--2---:R-:W-:-:S05]  /*d270*/  IMAD R15, R15, UR7, RZ ;  /* 0x000000070f0f7c24 */ /* 0x004fca000f8e02ff */
        /* <DEDUP_REMOVED lines=56> */
[----:B------:R0:W-:Y:S04]  /*d600*/  STL [R1], R29 ;  /* 0x0000001d01007387 */ /* 0x0001e80000100800 */
[----:B0-----:R-:W5:Y:S01]  /*d610*/  LDL.LU R29, [R1+0xc4c] ;  /* 0x000c4c00011d7983 */ /* 0x001f620000300800 */
[----:B--2---:R-:W-:-:S02]  /*d620*/  IMAD R21, R21, UR7, RZ ;  /* 0x0000000715157c24 */ /* 0x004fc4000f8e02ff */
[----:B---3--:R-:W-:Y:S02]  /*d630*/  IMAD R20, R20, UR7, RZ ;  /* 0x0000000714147c24 */ /* 0x008fe4000f8e02ff */
[----:B----4-:R-:W-:Y:S02]  /*d640*/  IMAD R19, R19, UR7, RZ ;  /* 0x0000000713137c24 */ /* 0x010fe4000f8e02ff */
[----:B-----5:R-:W-:Y:S02]  /*d650*/  IMAD R18, R18, UR7, RZ ;  /* 0x0000000712127c24 */ /* 0x020fe4000f8e02ff */
[----:B------:R-:W-:Y:S02]  /*d660*/  IMAD R17, R17, UR7, RZ ;  /* 0x0000000711117c24 */ /* 0x000fe4000f8e02ff */
[----:B------:R-:W-:Y:S02]  /*d670*/  IMAD R16, R16, UR7, RZ ;  /* 0x0000000710107c24 */ /* 0x000fe4000f8e02ff */
[----:B------:R-:W-:-:S02]  /*d680*/  IMAD R13, R13, UR7, RZ ;  /* 0x000000070d0d7c24 */ /* 0x000fc4000f8e02ff */
[----:B------:R-:W-:Y:S02]  /*d690*/  IMAD R12, R12, UR7, RZ ;  /* 0x000000070c0c7c24 */ /* 0x000fe4000f8e02ff */
[----:B------:R-:W-:-:S05]  /*d6a0*/  IMAD R29, R29, UR7, RZ ;  /* 0x000000071d1d7c24 */ /* 0x000fca000f8e02ff */
[----:B------:R-:W-:Y:S04]  /*d6b0*/  STL [R1+0xc28], R29 ;  /* 0x000c281d01007387 */ /* 0x000fe80000100800 */
[----:B------:R0:W-:Y:S04]  /*d6c0*/  STL [R1+0xc2c], R12 ;  /* 0x000c2c0c01007387 */ /* 0x0001e80000100800 */
[----:B------:R1:W-:Y:S04]  /*d6d0*/  STL [R1+0xc30], R13 ;  /* 0x000c300d01007387 */ /* 0x0003e80000100800 */
[----:B------:R2:W-:Y:S01]  /*d6e0*/  STL [R1+0xc34], R16 ;  /* 0x000c341001007387 */ /* 0x0005e20000100800 */
[----:B0-----:R-:W-:Y:S01]  /*d6f0*/  LEA R12, P2, R27, UR8, 0x1 ;  /* 0x000000081b0c7c11 */ /* 0x001fe2000f8408ff */
[----:B------:R-:W-:-:S02]  /*d700*/  IMAD R22, R22, UR7, RZ ;  /* 0x0000000716167c24 */ /* 0x000fc4000f8e02ff */
[----:B------:R-:W-:Y:S01]  /*d710*/  STL [R1+0xc38], R17 ;  /* 0x000c381101007387 */ /* 0x000fe20000100800 */
[----:B------:R-:W-:Y:S01]  /*d720*/  IMAD R23, R23, UR7, RZ ;  /* 0x0000000717177c24 */ /* 0x000fe2000f8e02ff */
[----:B-1----:R-:W-:Y:S01]  /*d730*/  LEA R13, P4, R2, UR10, 0x1 ;  /* 0x0000000a020d7c11 */ /* 0x002fe2000f8808ff */
[----:B------:R-:W-:Y:S01]  /*d740*/  IMAD R24, R24, UR7, RZ ;  /* 0x0000000718187c24 */ /* 0x000fe2000f8e02ff */
[----:B------:R-:W-:Y:S01]  /*d750*/  STL [R1+0xc3c], R18 ;  /* 0x000c3c1201007387 */ /* 0x000fe20000100800 */
[----:B------:R-:W-:Y:S01]  /*d760*/  IMAD R25, R25, UR7, RZ ;  /* 0x0000000719197c24 */ /* 0x000fe2000f8e02ff */
[----:B--2---:R-:W-:Y:S01]  /*d770*/  LEA R16, P3, R0, UR10, 0x1 ;  /* 0x0000000a00107c11 */ /* 0x004fe2000f8608ff */
[----:B------:R-:W-:Y:S01]  /*d780*/  IMAD R26, R26, UR7, RZ ;  /* 0x000000071a1a7c24 */ /* 0x000fe2000f8e02ff */
[----:B------:R-:W-:Y:S01]  /*d790*/  STL [R1+0xc40], R19 ;  /* 0x000c401301007387 */ /* 0x000fe20000100800 */
[----:B------:R-:W-:Y:S01]  /*d7a0*/  IMAD R28, R28, UR7, RZ ;  /* 0x000000071c1c7c24 */ /* 0x000fe2000f8e02ff */
[----:B------:R-:W-:-:S02]  /*d7b0*/  USHF.R.S32.HI UR5, URZ, 0x1f, UR4 ;  /* 0x0000001fff057899 */ /* 0x000fc40008011404 */
[----:B------:R-:W-:Y:S01]  /*d7c0*/  STL [R1+0xc44], R20 ;  /* 0x000c441401007387 */ /* 0x000fe20000100800 */
[----:B------:R-:W0:Y:S03]  /*d7d0*/  LDCU UR8, c[0x0][0x3a8] ;  /* 0x00007500ff0877ac */ /* 0x000e260008000800 */
[----:B------:R-:W-:Y:S04]  /*d7e0*/  STL [R1+0xc48], R21 ;  /* 0x000c481501007387 */ /* 0x000fe80000100800 */
[----:B------:R1:W-:Y:S04]  /*d7f0*/  STL [R1+0x59c], R12 ;  /* 0x00059c0c01007387 */ /* 0x0003e80000100800 */
[----:B------:R2:W-:Y:S01]  /*d800*/  STL [R1+0x3b0], R16 ;  /* 0x0003b01001007387 */ /* 0x0005e20000100800 */
[----:B-1----:R-:W-:-:S03]  /*d810*/  LEA R12, P5, R3, UR10, 0x1 ;  /* 0x0000000a030c7c11 */ /* 0x002fc6000f8a08ff */
[----:B------:R1:W-:Y:S01]  /*d820*/  STL [R1+0x3b4], R13 ;  /* 0x0003b40d01007387 */ /* 0x0003e20000100800 */
[----:B--2---:R-:W-:-:S03]  /*d830*/  LEA R16, P6, R4, UR10, 0x1 ;  /* 0x0000000a04107c11 */ /* 0x004fc6000f8c08ff */
[----:B------:R2:W-:Y:S01]  /*d840*/  STL [R1+0x3b8], R12 ;  /* 0x0003b80c01007387 */ /* 0x0005e20000100800 */
[----:B-1----:R-:W-:-:S03]  /*d850*/  LEA R13, P0, R5, UR10, 0x1 ;  /* 0x0000000a050d7c11 */ /* 0x002fc6000f8008ff */
[----:B------:R1:W-:Y:S01]  /*d860*/  STL [R1+0x3bc], R16 ;  /* 0x0003bc1001007387 */ /* 0x0003e20000100800 */
[----:B--2---:R-:W-:-:S03]  /*d870*/  LEA R12, P1, R6, UR10, 0x1 ;  /* 0x0000000a060c7c11 */ /* 0x004fc6000f8208ff */
[----:B------:R2:W-:Y:S01]  /*d880*/  STL [R1+0x3c0], R13 ;  /* 0x0003c00d01007387 */ /* 0x0005e20000100800 */
[----:B-1----:R-:W-:-:S03]  /*d890*/  LEA.HI.X.SX32 R16, R27, UR9, 0x1, P2 ;  /* 0x000000091b107c11 */ /* 0x002fc600090f0eff */
[----:B------:R1:W-:Y:S01]  /*d8a0*/  STL [R1+0x3c4], R12 ;  /* 0x0003c40c01007387 */ /* 0x0003e20000100800 */
[----:B--2---:R-:W-:-:S03]  /*d8b0*/  LEA R13, P2, R7, UR10, 0x1 ;  /* 0x0000000a070d7c11 */ /* 0x004fc6000f8408ff */
[----:B------:R-:W-:Y:S01]  /*d8c0*/  STL [R1+0x598], R16 ;  /* 0x0005981001007387 */ /* 0x000fe20000100800 */
[----:B-1----:R-:W-:-:S03]  /*d8d0*/  LEA.HI.X.SX32 R12, R0, UR11, 0x1, P3 ;  /* 0x0000000b000c7c11 */ /* 0x002fc600098f0eff */
[----:B------:R-:W2:Y:S04]  /*d8e0*/  LDL.LU R0, [R1+0x7c] ;  /* 0x00007c0001007983 */ /* 0x000ea80000300800 */
[----:B------:R1:W-:Y:S04]  /*d8f0*/  STL [R1+0x3ac], R13 ;  /* 0x0003ac0d01007387 */ /* 0x0003e80000100800 */
[----:B------:R3:W-:Y:S01]  /*d900*/  STL [R1+0x978], R12 ;  /* 0x0009780c01007387 */ /* 0x0007e20000100800 */
[----:B-1----:R-:W-:Y:S02]  /*d910*/  LEA R13, P3, R8, UR10, 0x1 ;  /* 0x0000000a080d7c11 */ /* 0x002fe4000f8608ff */
[----:B---3--:R-:W-:-:S02]  /*d920*/  LEA.HI.X.SX32 R12, R2, UR11, 0x1, P4 ;  /* 0x0000000b020c7c11 */ /* 0x008fc4000a0f0eff */
[----:B------:R-:W3:Y:S04]  /*d930*/  LDL.LU R2, [R1+0x70] ;  /* 0x0000700001027983 */ /* 0x000ee80000300800 */
[----:B------:R1:W-:Y:S04]  /*d940*/  STL [R1+0x3a8], R13 ;  /* 0x0003a80d01007387 */ /* 0x0003e80000100800 */
[----:B------:R-:W4:Y:S04]  /*d950*/  LDL.LU R27, [R1+0x94] ;  /* 0x00009400011b7983 */ /* 0x000f280000300800 */
[----:B------:R5:W-:Y:S01]  /*d960*/  STL [R1+0x974], R12 ;  /* 0x0009740c01007387 */ /* 0x000be20000100800 */
[----:B-1----:R-:W-:-:S02]  /*d970*/  LEA R13, P4, R9, UR10, 0x1 ;  /* 0x0000000a090d7c11 */ /* 0x002fc4000f8808ff */
[----:B-----5:R-:W-:Y:S02]  /*d980*/  LEA.HI.X.SX32 R12, R3, UR11, 0x1, P5 ;  /* 0x0000000b030c7c11 */ /* 0x020fe4000a8f0eff */
[----:B------:R-:W5:Y:S04]  /*d990*/  LDL.LU R3, [R1+0x64] ;  /* 0x0000640001037983 */ /* 0x000f680000300800 */
[----:B------:R-:W-:Y:S04]  /*d9a0*/  STL [R1+0x3a4], R13 ;  /* 0x0003a40d01007387 */ /* 0x000fe80000100800 */
[----:B------:R1:W-:Y:S02]  /*d9b0*/  STL [R1+0x970], R12 ;  /* 0x0009700c01007387 */ /* 0x0003e40000100800 */
[----:B-1----:R-:W-:-:S02]  /*d9c0*/  LEA.HI.X.SX32 R12, R4, UR11, 0x1, P6 ;  /* 0x0000000b040c7c11 */ /* 0x002fc4000b0f0eff */
[----:B------:R-:W2:Y:S01]  /*d9d0*/  LDL.LU R4, [R1+0x24] ;  /* 0x0000240001047983 */ /* 0x000ea20000300800 */
[----:B------:R-:W-:-:S05]  /*d9e0*/  LEA R13, P5, R10, UR10, 0x1 ;  /* 0x0000000a0a0d7c11 */ /* 0x000fca000f8a08ff */
[----:B------:R1:W-:Y:S04]  /*d9f0*/  STL [R1+0x3a0], R13 ;  /* 0x0003a00d01007387 */ /* 0x0003e80000100800 */
[----:B------:R-:W3:Y:S04]  /*da00*/  LDL.LU R21, [R1+0xb0] ;  /* 0x0000b00001157983 */ /* 0x000ee80000300800 */
[----:B------:R0:W-:Y:S01]  /*da10*/  STL [R1+0x96c], R12 ;  /* 0x00096c0c01007387 */ /* 0x0001e20000100800 */
[----:B-1----:R-:W-:-:S03]  /*da20*/  LEA R13, P6, R11, UR10, 0x1 ;  /* 0x0000000a0b0d7c11 */ /* 0x002fc6000f8c08ff */
[----:B------:R-:W3:Y:S01]  /*da30*/  LDL.LU R20, [R1+0xbc] ;  /* 0x0000bc0001147983 */ /* 0x000ee20000300800 */
[----:B0-----:R-:W-:-:S03]  /*da40*/  LEA.HI.X.SX32 R12, R5, UR11, 0x1, P0 ;  /* 0x0000000b050c7c11 */ /* 0x001fc600080f0eff */
[----:B------:R-:W-:Y:S01]  /*da50*/  STL [R1+0x39c], R13 ;  /* 0x00039c0d01007387 */ /* 0x000fe20000100800 */
[----:B------:R-:W-:-:S03]  /*da60*/  LEA R5, P0, R14, UR10, 0x1 ;  /* 0x0000000a0e057c11 */ /* 0x000fc6000f8008ff */
[----:B------:R0:W-:Y:S02]  /*da70*/  STL [R1+0x968], R12 ;  /* 0x0009680c01007387 */ /* 0x0001e40000100800 */
[----:B0-----:R-:W-:Y:S02]  /*da80*/  LEA.HI.X.SX32 R12, R6, UR11, 0x1, P1 ;  /* 0x0000000b060c7c11 */ /* 0x001fe400088f0eff */
[----:B------:R-:W4:Y:S04]  /*da90*/  LDL.LU R6, [R1+0xa4] ;  /* 0x0000a40001067983 */ /* 0x000f280000300800 */
[----:B------:R0:W-:Y:S04]  /*daa0*/  STL [R1+0x398], R5 ;  /* 0x0003980501007387 */ /* 0x0001e80000100800 */
[----:B0-----:R-:W4:Y:S04]  /*dab0*/  LDL.LU R5, [R1+0xcc] ;  /* 0x0000cc0001057983 */ /* 0x001f280000300800 */
[----:B------:R0:W-:Y:S02]  /*dac0*/  STL [R1+0x964], R12 ;  /* 0x0009640c01007387 */ /* 0x0001e40000100800 */
[----:B0-----:R-:W-:-:S02]  /*dad0*/  LEA.HI.X.SX32 R12, R7, UR11, 0x1, P2 ;  /* 0x0000000b070c7c11 */ /* 0x001fc400090f0eff */
[----:B------:R-:W4:Y:S01]  /*dae0*/  LDL.LU R7, [R1+0x88] ;  /* 0x0000880001077983 */ /* 0x000f220000300800 */
[----:B------:R-:W-:-:S05]  /*daf0*/  LEA R13, P1, R15, UR10, 0x1 ;  /* 0x0000000a0f0d7c11 */ /* 0x000fca000f8208ff */
[----:B------:R-:W-:Y:S04]  /*db00*/  STL [R1+0x394], R13 ;  /* 0x0003940d01007387 */ /* 0x000fe80000100800 */
[----:B------:R-:W4:Y:S04]  /*db10*/  LDL.LU R19, [R1+0xd4] ;  /* 0x0000d40001137983 */ /* 0x000f280000300800 */
[----:B------:R2:W-:Y:S04]  /*db20*/  STL [R1+0x960], R12 ;  /* 0x0009600c01007387 */ /* 0x0005e80000100800 */
[----:B------:R-:W4:Y:S01]  /*db30*/  LDL.LU R18, [R1+0xe4] ;  /* 0x0000e40001127983 */ /* 0x000f220000300800 */
[----:B------:R-:W-:-:S02]  /*db40*/  LEA.HI.X.SX32 R8, R8, UR11, 0x1, P3 ;  /* 0x0000000b08087c11 */ /* 0x000fc400098f0eff */
[----:B--2---:R-:W-:-:S05]  /*db50*/  LEA R12, P2, R4, UR10, 0x1 ;  /* 0x0000000a040c7c11 */ /* 0x004fca000f8408ff */
[----:B------:R5:W-:Y:S04]  /*db60*/  STL [R1+0x390], R12 ;  /* 0x0003900c01007387 */ /* 0x000be80000100800 */
[----:B------:R0:W-:Y:S04]  /*db70*/  STL [R1+0x95c], R8 ;  /* 0x00095c0801007387 */ /* 0x0001e80000100800 */
[----:B------:R-:W2:Y:S01]  /*db80*/  LDL.LU R17, [R1+0xec] ;  /* 0x0000ec0001117983 */ /* 0x000ea20000300800 */
[----:B-----5:R-:W-:Y:S02]  /*db90*/  LEA R12, P3, R3, UR10, 0x1 ;  /* 0x0000000a030c7c11 */ /* 0x020fe4000f8608ff */
[----:B0-----:R-:W-:-:S03]  /*dba0*/  LEA.HI.X.SX32 R8, R9, UR11, 0x1, P4 ;  /* 0x0000000b09087c11 */ /* 0x001fc6000a0f0eff */
[----:B------:R-:W-:Y:S01]  /*dbb0*/  STL [R1+0x38c], R12 ;  /* 0x00038c0c01007387 */ /* 0x000fe20000100800 */
[----:B---3--:R-:W-:-:S03]  /*dbc0*/  LEA R9, P4, R2, UR10, 0x1 ;  /* 0x0000000a02097c11 */ /* 0x008fc6000f8808ff */
[----:B------:R0:W-:Y:S04]  /*dbd0*/  STL [R1+0x958], R8 ;  /* 0x0009580801007387 */ /* 0x0001e80000100800 */
[----:B------:R-:W3:Y:S01]  /*dbe0*/  LDL.LU R16, [R1+0xfc] ;  /* 0x0000fc0001107983 */ /* 0x000ee20000300800 */
[----:B0-----:R-:W-:-:S03]  /*dbf0*/  LEA.HI.X.SX32 R8, R10, UR11, 0x1, P5 ;  /* 0x0000000b0a087c11 */ /* 0x001fc6000a8f0eff */
[----:B------:R0:W-:Y:S04]  /*dc00*/  STL [R1+0x388], R9 ;  /* 0x0003880901007387 */ /* 0x0001e80000100800 */
[----:B------:R1:W-:Y:S04]  /*dc10*/  STL [R1+0x954], R8 ;  /* 0x0009540801007387 */ /* 0x0003e80000100800 */
[----:B------:R-:W5:Y:S01]  /*dc20*/  LDL.LU R13, [R1+0x108] ;  /* 0x00010800010d7983 */ /* 0x000f620000300800 */
[----:B0-----:R-:W-:Y:S02]  /*dc30*/  LEA R9, P5, R0, UR10, 0x1 ;  /* 0x0000000a00097c11 */ /* 0x001fe4000f8a08ff */
[----:B-1----:R-:W-:-:S03]  /*dc40*/  LEA.HI.X.SX32 R8, R11, UR11, 0x1, P6 ;  /* 0x0000000b0b087c11 */ /* 0x002fc6000b0f0eff */
[----:B------:R-:W-:Y:S04]  /*dc50*/  STL [R1+0x384], R9 ;  /* 0x0003840901007387 */ /* 0x000fe80000100800 */
[----:B------:R0:W-:Y:S04]  /*dc60*/  STL [R1+0x940], R8 ;  /* 0x0009400801007387 */ /* 0x0001e80000100800 */
[----:B------:R-:W5:Y:S01]  /*dc70*/  LDL.LU R12, [R1+0x114] ;  /* 0x00011400010c7983 */ /* 0x000f620000300800 */
[----:B0-----:R-:W-:Y:S02]  /*dc80*/  LEA.HI.X.SX32 R8, R14, UR11, 0x1, P0 ;  /* 0x0000000b0e087c11 */ /* 0x001fe400080f0eff */
[----:B----4-:R-:W-:-:S05]  /*dc90*/  LEA R9, P6, R7, UR10, 0x1 ;  /* 0x0000000a07097c11 */ /* 0x010fca000f8c08ff */
[----:B------:R0:W-:Y:S04]  /*dca0*/  STL [R1+0x380], R9 ;  /* 0x0003800901007387 */ /* 0x0001e80000100800 */
[----:B------:R1:W-:Y:S04]  /*dcb0*/  STL [R1+0x7a8], R8 ;  /* 0x0007a80801007387 */ /* 0x0003e80000100800 */
[----:B------:R-:W4:Y:S01]  /*dcc0*/  LDL.LU R29, [R1+0x120] ;  /* 0x00012000011d7983 */ /* 0x000f220000300800 */
[----:B0-----:R-:W-:Y:S02]  /*dcd0*/  LEA R9, P0, R27, UR10, 0x1 ;  /* 0x0000000a1b097c11 */ /* 0x001fe4000f8008ff */
[----:B-1----:R-:W-:-:S03]  /*dce0*/  LEA.HI.X.SX32 R8, R15, UR11, 0x1, P1 ;  /* 0x0000000b0f087c11 */ /* 0x002fc600088f0eff */
[----:B------:R0:W-:Y:S04]  /*dcf0*/  STL [R1+0x37c], R9 ;  /* 0x00037c0901007387 */ /* 0x0001e80000100800 */
[----:B------:R1:W-:Y:S01]  /*dd00*/  STL [R1+0x584], R8 ;  /* 0x0005840801007387 */ /* 0x0003e20000100800 */
[----:B0-----:R-:W-:Y:S02]  /*dd10*/  LEA R9, P1, R6, UR10, 0x1 ;  /* 0x0000000a06097c11 */ /* 0x001fe4000f8208ff */
[----:B-1----:R-:W-:Y:S02]  /*dd20*/  LEA.HI.X.SX32 R8, R4, UR11, 0x1, P2 ;  /* 0x0000000b04087c11 */ /* 0x002fe400090f0eff */
[----:B------:R-:W4:Y:S04]  /*dd30*/  LDL.LU R4, [R1+0x130] ;  /* 0x0001300001047983 */ /* 0x000f280000300800 */
[----:B------:R-:W-:Y:S04]  /*dd40*/  STL [R1+0x36c], R9 ;  /* 0x00036c0901007387 */ /* 0x000fe80000100800 */
[----:B------:R0:W-:Y:S02]  /*dd50*/  STL [R1+0x3c8], R8 ;  /* 0x0003c80801007387 */ /* 0x0001e40000100800 */
[----:B0-----:R-:W-:-:S02]  /*dd60*/  LEA.HI.X.SX32 R8, R3, UR11, 0x1, P3 ;  /* 0x0000000b03087c11 */ /* 0x001fc400098f0eff */
[----:B------:R-:W4:Y:S01]  /*dd70*/  LDL.LU R3, [R1+0x13c] ;  /* 0x00013c0001037983 */ /* 0x000f220000300800 */
[----:B------:R-:W-:-:S05]  /*dd80*/  LEA R9, P2, R21, UR10, 0x1 ;  /* 0x0000000a15097c11 */ /* 0x000fca000f8408ff */
[----:B------:R-:W-:Y:S04]  /*dd90*/  STL [R1+0x370], R9 ;  /* 0x0003700901007387 */ /* 0x000fe80000100800 */
[----:B------:R0:W-:Y:S02]  /*dda0*/  STL [R1+0x3cc], R8 ;  /* 0x0003cc0801007387 */ /* 0x0001e40000100800 */
[----:B0-----:R-:W-:Y:S02]  /*ddb0*/  LEA.HI.X.SX32 R8, R2, UR11, 0x1, P4 ;  /* 0x0000000b02087c11 */ /* 0x001fe4000a0f0eff */
[----:B------:R-:W4:Y:S01]  /*ddc0*/  LDL.LU R2, [R1+0x148] ;  /* 0x0001480001027983 */ /* 0x000f220000300800 */
[----:B------:R-:W-:-:S05]  /*ddd0*/  LEA R9, P3, R20, UR10, 0x1 ;  /* 0x0000000a14097c11 */ /* 0x000fca000f8608ff */
[----:B------:R0:W-:Y:S04]  /*dde0*/  STL [R1+0x374], R9 ;  /* 0x0003740901007387 */ /* 0x0001e80000100800 */
[----:B------:R1:W-:Y:S01]  /*ddf0*/  STL [R1+0x3d0], R8 ;  /* 0x0003d00801007387 */ /* 0x0003e20000100800 */
[----:B0-----:R-:W-:Y:S02]  /*de00*/  LEA R9, P4, R5, UR10, 0x1 ;  /* 0x0000000a05097c11 */ /* 0x001fe4000f8808ff */
[----:B-1----:R-:W-:Y:S02]  /*de10*/  LEA.HI.X.SX32 R8, R0, UR11, 0x1, P5 ;  /* 0x0000000b00087c11 */ /* 0x002fe4000a8f0eff */
[----:B------:R-:W4:Y:S04]  /*de20*/  LDL.LU R0, [R1+0x154] ;  /* 0x0001540001007983 */ /* 0x000f280000300800 */
[----:B------:R0:W-:Y:S04]  /*de30*/  STL [R1+0x378], R9 ;  /* 0x0003780901007387 */ /* 0x0001e80000100800 */
[----:B------:R1:W-:Y:S01]  /*de40*/  STL [R1+0x3d4], R8 ;  /* 0x0003d40801007387 */ /* 0x0003e20000100800 */
[----:B0-----:R-:W-:-:S02]  /*de50*/  LEA R9, P5, R19, UR10, 0x1 ;  /* 0x0000000a13097c11 */ /* 0x001fc4000f8a08ff */
[----:B-1----:R-:W-:Y:S02]  /*de60*/  LEA.HI.X.SX32 R8, R7, UR11, 0x1, P6 ;  /* 0x0000000b07087c11 */ /* 0x002fe4000b0f0eff */
[----:B------:R-:W4:Y:S04]  /*de70*/  LDL.LU R7, [R1+0x164] ;  /* 0x0001640001077983 */ /* 0x000f280000300800 */
[----:B------:R0:W-:Y:S04]  /*de80*/  STL [R1+0x7ac], R9 ;  /* 0x0007ac0901007387 */ /* 0x0001e80000100800 */
[----:B------:R1:W-:Y:S01]  /*de90*/  STL [R1+0x3d8], R8 ;  /* 0x0003d80801007387 */ /* 0x0003e20000100800 */
[----:B0-----:R-:W-:-:S02]  /*dea0*/  LEA R9, P6, R18, UR10, 0x1 ;  /* 0x0000000a12097c11 */ /* 0x001fc4000f8c08ff */
[----:B-1----:R-:W-:Y:S02]  /*deb0*/  LEA.HI.X.SX32 R8, R27, UR11, 0x1, P0 ;  /* 0x0000000b1b087c11 */ /* 0x002fe400080f0eff */
[----:B------:R-:W4:Y:S04]  /*dec0*/  LDL.LU R27, [R1+0x16c] ;  /* 0x00016c00011b7983 */ /* 0x000f280000300800 */
[----:B------:R-:W-:Y:S04]  /*ded0*/  STL [R1+0x7b0], R9 ;  /* 0x0007b00901007387 */ /* 0x000fe80000100800 */
[----:B------:R0:W-:Y:S02]  /*dee0*/  STL [R1+0x3dc], R8 ;  /* 0x0003dc0801007387 */ /* 0x0001e40000100800 */
[----:B0-----:R-:W-:-:S02]  /*def0*/  LEA.HI.X.SX32 R8, R6, UR11, 0x1, P1 ;  /* 0x0000000b06087c11 */ /* 0x001fc400088f0eff */
[----:B------:R-:W4:Y:S01]  /*df00*/  LDL.LU R6, [R1+0x17c] ;  /* 0x00017c0001067983 */ /* 0x000f220000300800 */
[----:B--2---:R-:W-:-:S05]  /*df10*/  LEA R9, P0, R17, UR10, 0x1 ;  /* 0x0000000a11097c11 */ /* 0x004fca000f8008ff */
[----:B------:R3:W-:Y:S04]  /*df20*/  STL [R1+0x7b4], R9 ;  /* 0x0007b40901007387 */ /* 0x0007e80000100800 */
[----:B------:R0:W-:Y:S01]  /*df30*/  STL [R1+0x3e0], R8 ;  /* 0x0003e00801007387 */ /* 0x0001e20000100800 */
[----:B---3--:R-:W-:Y:S02]  /*df40*/  LEA R9, P1, R16, UR10, 0x1 ;  /* 0x0000000a10097c11 */ /* 0x008fe4000f8208ff */
[----:B0-----:R-:W-:Y:S02]  /*df50*/  LEA.HI.X.SX32 R8, R21, UR11, 0x1, P2 ;  /* 0x0000000b15087c11 */ /* 0x001fe400090f0eff */
[----:B------:R-:W2:Y:S04]  /*df60*/  LDL.LU R21, [R1+0x184] ;  /* 0x0001840001157983 */ /* 0x000ea80000300800 */
[----:B------:R5:W-:Y:S04]  /*df70*/  STL [R1+0x7b8], R9 ;  /* 0x0007b80901007387 */ /* 0x000be80000100800 */
[----:B------:R0:W-:Y:S01]  /*df80*/  STL [R1+0x3e4], R8 ;  /* 0x0003e40801007387 */ /* 0x0001e20000100800 */
[----:B-----5:R-:W-:-:S02]  /*df90*/  LEA R9, P2, R13, UR10, 0x1 ;  /* 0x0000000a0d097c11 */ /* 0x020fc4000f8408ff */
[----:B0-----:R-:W-:Y:S02]  /*dfa0*/  LEA.HI.X.SX32 R8, R20, UR11, 0x1, P3 ;  /* 0x0000000b14087c11 */ /* 0x001fe400098f0eff */
[----:B------:R-:W3:Y:S04]  /*dfb0*/  LDL.LU R20, [R1+0x188] ;  /* 0x0001880001147983 */ /* 0x000ee80000300800 */
[----:B------:R0:W-:Y:S04]  /*dfc0*/  STL [R1+0x7bc], R9 ;  /* 0x0007bc0901007387 */ /* 0x0001e80000100800 */
[----:B------:R1:W-:Y:S01]  /*dfd0*/  STL [R1+0x3e8], R8 ;  /* 0x0003e80801007387 */ /* 0x0003e20000100800 */
[----:B0-----:R-:W-:-:S02]  /*dfe0*/  LEA R9, P3, R12, UR10, 0x1 ;  /* 0x0000000a0c097c11 */ /* 0x001fc4000f8608ff */
[----:B-1----:R-:W-:Y:S02]  /*dff0*/  LEA.HI.X.SX32 R8, R5, UR11, 0x1, P4 ;  /* 0x0000000b05087c11 */ /* 0x002fe4000a0f0eff */
[----:B------:R-:W5:Y:S04]  /*e000*/  LDL.LU R5, [R1+0x180] ;  /* 0x0001800001057983 */ /* 0x000f680000300800 */
[----:B------:R-:W-:Y:S04]  /*e010*/  STL [R1+0x7c0], R9 ;  /* 0x0007c00901007387 */ /* 0x000fe80000100800 */
[----:B------:R0:W-:Y:S02]  /*e020*/  STL [R1+0x3ec], R8 ;  /* 0x0003ec0801007387 */ /* 0x0001e40000100800 */
[----:B0-----:R-:W-:-:S02]  /*e030*/  LEA.HI.X.SX32 R8, R19, UR11, 0x1, P5 ;  /* 0x0000000b13087c11 */ /* 0x001fc4000a8f0eff */
[----:B------:R-:W5:Y:S01]  /*e040*/  LDL.LU R19, [R1+0x178] ;  /* 0x0001780001137983 */ /* 0x000f620000300800 */
[----:B----4-:R-:W-:-:S05]  /*e050*/  LEA R9, P4, R29, UR10, 0x1 ;  /* 0x0000000a1d097c11 */ /* 0x010fca000f8808ff */
        /* <DEDUP_REMOVED lines=39> */
[----:B------:R-:W-:Y:S02]  /*e2d0*/  LEA.HI.X.SX32 R7, R7, UR11, 0x1, P2 ;  /* 0x0000000b07077c11 */ /* 0x000fe400090f0eff */
[----:B------:R-:W-:Y:S02]  /*e2e0*/  LEA.HI.X.SX32 R6, R6, UR11, 0x1, P4 ;  /* 0x0000000b06067c11 */ /* 0x000fe4000a0f0eff */
[----:B--2---:R-:W-:-:S05]  /*e2f0*/  LEA R9, P5, R21, UR10, 0x1 ;  /* 0x0000000a15097c11 */ /* 0x004fca000f8a08ff */
[----:B------:R-:W-:Y:S04]  /*e300*/  STL [R1+0x7e4], R9 ;  /* 0x0007e40901007387 */ /* 0x000fe80000100800 */
[----:B------:R0:W-:Y:S02]  /*e310*/  STL [R1+0x410], R8 ;  /* 0x0004100801007387 */ /* 0x0001e40000100800 */
[----:B0-----:R-:W-:Y:S02]  /*e320*/  LEA.HI.X.SX32 R8, R2, UR11, 0x1, P0 ;  /* 0x0000000b02087c11 */ /* 0x001fe400080f0eff */
[----:B---3--:R-:W-:Y:S01]  /*e330*/  LEA R9, P6, R20, UR10, 0x1 ;  /* 0x0000000a14097c11 */ /* 0x008fe2000f8c08ff */
        /* <DEDUP_REMOVED lines=8> */
[----:B0-----:R-:W-:-:S03]  /*e3c0*/  LEA R9, P1, R19, UR10, 0x1 ;  /* 0x0000000a13097c11 */ /* 0x001fc6000f8208ff */
[----:B-1----:R-:W5:Y:S04]  /*e3d0*/  LDL.LU R8, [R1+0x138] ;  /* 0x0001380001087983 */ /* 0x002f680000300800 */
[----:B------:R-:W-:Y:S04]  /*e3e0*/  STL [R1+0x7f0], R9 ;  /* 0x0007f00901007387 */ /* 0x000fe80000100800 */
[----:B------:R0:W-:Y:S02]  /*e3f0*/  STL [R1+0x41c], R7 ;  /* 0x00041c0701007387 */ /* 0x0001e40000100800 */
[----:B0-----:R-:W-:-:S02]  /*e400*/  LEA.HI.X.SX32 R7, R27, UR11, 0x1, P3 ;  /* 0x0000000b1b077c11 */ /* 0x001fc400098f0eff */
[----:B------:R-:W5:Y:S01]  /*e410*/  LDL.LU R27, [R1+0x134] ;  /* 0x00013400011b7983 */ /* 0x000f620000300800 */
[----:B----4-:R-:W-:-:S05]  /*e420*/  LEA R9, P2, R18, UR10, 0x1 ;  /* 0x0000000a12097c11 */ /* 0x010fca000f8408ff */
[----:B------:R-:W-:Y:S04]  /*e430*/  STL [R1+0x7f4], R9 ;  /* 0x0007f40901007387 */ /* 0x000fe80000100800 */
[----:B------:R0:W-:Y:S04]  /*e440*/  STL [R1+0x420], R7 ;  /* 0x0004200701007387 */ /* 0x0001e80000100800 */
[----:B0-----:R-:W4:Y:S01]  /*e450*/  LDL.LU R7, [R1+0x12c] ;  /* 0x00012c0001077983 */ /* 0x001f220000300800 */
[----:B------:R-:W-:-:S05]  /*e460*/  LEA R9, P3, R17, UR10, 0x1 ;  /* 0x0000000a11097c11 */ /* 0x000fca000f8608ff */
        /* <DEDUP_REMOVED lines=11> */
[----:B------:R0:W-:Y:S04]  /*e520*/  STL [R1+0x42c], R6 ;  /* 0x00042c0601007387 */ /* 0x0001e80000100800 */
[----:B0-----:R-:W4:Y:S01]  /*e530*/  LDL.LU R6, [R1+0x11c] ;  /* 0x00011c0001067983 */ /* 0x001f220000300800 */
[----:B------:R-:W-:Y:S02]  /*e540*/  LEA R9, P6, R12, UR10, 0x1 ;  /* 0x0000000a0c097c11 */ /* 0x000fe4000f8c08ff */
[----:B------:R-:W-:-:S03]  /*e550*/  LEA.HI.X.SX32 R5, R5, UR11, 0x1, P0 ;  /* 0x0000000b05057c11 */ /* 0x000fc600080f0eff */
[----:B------:R-:W-:Y:S04]  /*e560*/  STL [R1+0x804], R9 ;  /* 0x0008040901007387 */ /* 0x000fe80000100800 */
[----:B------:R0:W-:Y:S02]  /*e570*/  STL [R1+0x430], R5 ;  /* 0x0004300501007387 */ /* 0x0001e40000100800 */
[----:B0-----:R-:W-:Y:S02]  /*e580*/  LEA.HI.X.SX32 R5, R19, UR11, 0x1, P1 ;  /* 0x0000000b13057c11 */ /* 0x001fe400088f0eff */
[----:B------:R-:W-:Y:S01]  /*e590*/  LEA R9, P0, R29, UR10, 0x1 ;  /* 0x0000000a1d097c11 */ /* 0x000fe2000f8008ff */
[----:B------:R-:W4:Y:S04]  /*e5a0*/  LDL.LU R19, [R1+0x118] ;  /* 0x0001180001137983 */ /* 0x000f280000300800 */
[----:B------:R0:W-:Y:S04]  /*e5b0*/  STL [R1+0x808], R9 ;  /* 0x0008080901007387 */ /* 0x0001e80000100800 */
[----:B------:R1:W-:Y:S01]  /*e5c0*/  STL [R1+0x434], R5 ;  /* 0x0004340501007387 */ /* 0x0003e20000100800 */
[----:B------:R-:W-:-:S02]  /*e5d0*/  LEA.HI.X.SX32 R10, R17, UR11, 0x1, P3 ;  /* 0x0000000b110a7c11 */ /* 0x000fc400098f0eff */
[----:B0-----:R-:W-:Y:S02]  /*e5e0*/  LEA R9, P1, R4, UR10, 0x1 ;  /* 0x0000000a04097c11 */ /* 0x001fe4000f8208ff */
[----:B-1----:R-:W-:Y:S02]  /*e5f0*/  LEA.HI.X.SX32 R5, R18, UR11, 0x1, P2 ;  /* 0x0000000b12057c11 */ /* 0x002fe400090f0eff */
[----:B------:R-:W4:Y:S04]  /*e600*/  LDL.LU R18, [R1+0x110] ;  /* 0x0001100001127983 */ /* 0x000f280000300800 */
[----:B------:R0:W-:Y:S04]  /*e610*/  STL [R1+0x80c], R9 ;  /* 0x00080c0901007387 */ /* 0x0001e80000100800 */
[----:B------:R1:W-:Y:S01]  /*e620*/  STL [R1+0x438], R5 ;  /* 0x0004380501007387 */ /* 0x0003e20000100800 */
[----:B0-----:R-:W-:-:S03]  /*e630*/  LEA R9, P2, R3, UR10, 0x1 ;  /* 0x0000000a03097c11 */ /* 0x001fc6000f8408ff */
[----:B-1----:R-:W4:Y:S04]  /*e640*/  LDL.LU R5, [R1+0x10c] ;  /* 0x00010c0001057983 */ /* 0x002f280000300800 */
[----:B------:R-:W-:Y:S04]  /*e650*/  STL [R1+0x810], R9 ;  /* 0x0008100901007387 */ /* 0x000fe80000100800 */
[----:B------:R0:W-:Y:S04]  /*e660*/  STL [R1+0x43c], R10 ;  /* 0x00043c0a01007387 */ /* 0x0001e80000100800 */
[----:B------:R-:W4:Y:S01]  /*e670*/  LDL.LU R17, [R1+0x104] ;  /* 0x0001040001117983 */ /* 0x000f220000300800 */
[----:B0-----:R-:W-:-:S02]  /*e680*/  LEA.HI.X.SX32 R10, R16, UR11, 0x1, P4 ;  /* 0x0000000b100a7c11 */ /* 0x001fc4000a0f0eff */
[----:B--2---:R-:W-:-:S05]  /*e690*/  LEA R9, P3, R2, UR10, 0x1 ;  /* 0x0000000a02097c11 */ /* 0x004fca000f8608ff */
[----:B------:R-:W-:Y:S04]  /*e6a0*/  STL [R1+0x814], R9 ;  /* 0x0008140901007387 */ /* 0x000fe80000100800 */
[----:B------:R0:W-:Y:S04]  /*e6b0*/  STL [R1+0x440], R10 ;  /* 0x0004400a01007387 */ /* 0x0001e80000100800 */
[----:B------:R-:W2:Y:S01]  /*e6c0*/  LDL.LU R16, [R1+0x100] ;  /* 0x0001000001107983 */ /* 0x000ea20000300800 */
[----:B0-----:R-:W-:Y:S02]  /*e6d0*/  LEA.HI.X.SX32 R10, R13, UR11, 0x1, P5 ;  /* 0x0000000b0d0a7c11 */ /* 0x001fe4000a8f0eff */
[----:B---3--:R-:W-:-:S05]  /*e6e0*/  LEA R9, P4, R0, UR10, 0x1 ;  /* 0x0000000a00097c11 */ /* 0x008fca000f8808ff */
[----:B------:R5:W-:Y:S04]  /*e6f0*/  STL [R1+0x818], R9 ;  /* 0x0008180901007387 */ /* 0x000be80000100800 */
[----:B------:R0:W-:Y:S04]  /*e700*/  STL [R1+0x444], R10 ;  /* 0x0004440a01007387 */ /* 0x0001e80000100800 */
[----:B------:R-:W3:Y:S01]  /*e710*/  LDL.LU R13, [R1+0xf8] ;  /* 0x0000f800010d7983 */ /* 0x000ee20000300800 */
[----:B-----5:R-:W-:Y:S02]  /*e720*/  LEA R9, P5, R8, UR10, 0x1 ;  /* 0x0000000a08097c11 */ /* 0x020fe4000f8a08ff */
[----:B0-----:R-:W-:-:S03]  /*e730*/  LEA.HI.X.SX32 R10, R12, UR11, 0x1, P6 ;  /* 0x0000000b0c0a7c11 */ /* 0x001fc6000b0f0eff */
[----:B------:R-:W-:Y:S04]  /*e740*/  STL [R1+0x81c], R9 ;  /* 0x00081c0901007387 */ /* 0x000fe80000100800 */
[----:B------:R0:W-:Y:S04]  /*e750*/  STL [R1+0x448], R10 ;  /* 0x0004480a01007387 */ /* 0x0001e80000100800 */
[----:B------:R-:W5:Y:S01]  /*e760*/  LDL.LU R12, [R1+0xf4] ;  /* 0x0000f400010c7983 */ /* 0x000f620000300800 */
[----:B0-----:R-:W-:Y:S02]  /*e770*/  LEA.HI.X.SX32 R10, R29, UR11, 0x1, P0 ;  /* 0x0000000b1d0a7c11 */ /* 0x001fe400080f0eff */
[----:B------:R-:W-:-:S05]  /*e780*/  LEA R9, P6, R27, UR10, 0x1 ;  /* 0x0000000a1b097c11 */ /* 0x000fca000f8c08ff */
[----:B------:R4:W-:Y:S04]  /*e790*/  STL [R1+0x820], R9 ;  /* 0x0008200901007387 */ /* 0x0009e80000100800 */
[----:B------:R0:W-:Y:S04]  /*e7a0*/  STL [R1+0x44c], R10 ;  /* 0x00044c0a01007387 */ /* 0x0001e80000100800 */
[----:B------:R-:W5:Y:S01]  /*e7b0*/  LDL.LU R29, [R1+0xf0] ;  /* 0x0000f000011d7983 */ /* 0x000f620000300800 */
[----:B----4-:R-:W-:Y:S02]  /*e7c0*/  LEA R9, P0, R7, UR10, 0x1 ;  /* 0x0000000a07097c11 */ /* 0x010fe4000f8008ff */
[----:B0-----:R-:W-:-:S03]  /*e7d0*/  LEA.HI.X.SX32 R10, R4, UR11, 0x1, P1 ;  /* 0x0000000b040a7c11 */ /* 0x001fc600088f0eff */
[----:B------:R0:W-:Y:S04]  /*e7e0*/  STL [R1+0x824], R9 ;  /* 0x0008240901007387 */ /* 0x0001e80000100800 */
[----:B------:R-:W4:Y:S04]  /*e7f0*/  LDL.LU R4, [R1+0xe8] ;  /* 0x0000e80001047983 */ /* 0x000f280000300800 */
[----:B------:R1:W-:Y:S01]  /*e800*/  STL [R1+0x450], R10 ;  /* 0x0004500a01007387 */ /* 0x0003e20000100800 */
[----:B0-----:R-:W-:Y:S02]  /*e810*/  LEA R9, P1, R21, UR10, 0x1 ;  /* 0x0000000a15097c11 */ /* 0x001fe4000f8208ff */
[----:B-1----:R-:W-:-:S03]  /*e820*/  LEA.HI.X.SX32 R10, R3, UR11, 0x1, P2 ;  /* 0x0000000b030a7c11 */ /* 0x002fc600090f0eff */
        /* <DEDUP_REMOVED lines=14> */
[----:B-1----:R-:W-:-:S02]  /*e910*/  LEA.HI.X.SX32 R10, R8, UR11, 0x1, P5 ;  /* 0x0000000b080a7c11 */ /* 0x002fc4000a8f0eff */
[----:B------:R-:W-:Y:S01]  /*e920*/  LEA.HI.X.SX32 R8, R27, UR11, 0x1, P6 ;  /* 0x0000000b1b087c11 */ /* 0x000fe2000b0f0eff */
[----:B------:R0:W-:Y:S04]  /*e930*/  STL [R1+0x834], R9 ;  /* 0x0008340901007387 */ /* 0x0001e80000100800 */
[----:B------:R-:W-:Y:S04]  /*e940*/  STL [R1+0x460], R10 ;  /* 0x0004600a01007387 */ /* 0x000fe80000100800 */
[----:B------:R-:W4:Y:S01]  /*e950*/  LDL.LU R27, [R1+0xd0] ;  /* 0x0000d000011b7983 */ /* 0x000f220000300800 */
[----:B0-----:R-:W-:-:S05]  /*e960*/  LEA R9, P5, R18, UR10, 0x1 ;  /* 0x0000000a12097c11 */ /* 0x001fca000f8a08ff */
[----:B------:R0:W-:Y:S04]  /*e970*/  STL [R1+0x838], R9 ;  /* 0x0008380901007387 */ /* 0x0001e80000100800 */
[----:B------:R1:W-:Y:S04]  /*e980*/  STL [R1+0x464], R8 ;  /* 0x0004640801007387 */ /* 0x0003e80000100800 */
[----:B0-----:R-:W4:Y:S01]  /*e990*/  LDL.LU R9, [R1+0xc8] ;  /* 0x0000c80001097983 */ /* 0x001f220000300800 */
[----:B------:R-:W-:Y:S02]  /*e9a0*/  LEA R10, P6, R5, UR10, 0x1 ;  /* 0x0000000a050a7c11 */ /* 0x000fe4000f8c08ff */
[----:B-1----:R-:W-:-:S03]  /*e9b0*/  LEA.HI.X.SX32 R8, R7, UR11, 0x1, P0 ;  /* 0x0000000b07087c11 */ /* 0x002fc600080f0eff */
[----:B------:R-:W-:Y:S04]  /*e9c0*/  STL [R1+0x83c], R10 ;  /* 0x00083c0a01007387 */ /* 0x000fe80000100800 */
[----:B------:R0:W-:Y:S01]  /*e9d0*/  STL [R1+0x468], R8 ;  /* 0x0004680801007387 */ /* 0x0001e20000100800 */
[----:B------:R-:W-:Y:S02]  /*e9e0*/  LEA R7, P0, R17, UR10, 0x1 ;  /* 0x0000000a11077c11 */ /* 0x000fe4000f8008ff */
[----:B0-----:R-:W-:Y:S02]  /*e9f0*/  LEA.HI.X.SX32 R8, R21, UR11, 0x1, P1 ;  /* 0x0000000b15087c11 */ /* 0x001fe400088f0eff */
[----:B------:R-:W4:Y:S04]  /*ea00*/  LDL.LU R21, [R1+0xc4] ;  /* 0x0000c40001157983 */ /* 0x000f280000300800 */
[----:B------:R-:W-:Y:S04]  /*ea10*/  STL [R1+0x840], R7 ;  /* 0x0008400701007387 */ /* 0x000fe80000100800 */
[----:B------:R0:W-:Y:S02]  /*ea20*/  STL [R1+0x46c], R8 ;  /* 0x00046c0801007387 */ /* 0x0001e40000100800 */
[----:B0-----:R-:W-:-:S02]  /*ea30*/  LEA.HI.X.SX32 R8, R20, UR11, 0x1, P2 ;  /* 0x0000000b14087c11 */ /* 0x001fc400090f0eff */
[----:B------:R-:W4:Y:S01]  /*ea40*/  LDL.LU R20, [R1+0xc0] ;  /* 0x0000c00001147983 */ /* 0x000f220000300800 */
[----:B------:R-:W-:Y:S02]  /*ea50*/  LEA.HI.X.SX32 R6, R6, UR11, 0x1, P3 ;  /* 0x0000000b06067c11 */ /* 0x000fe400098f0eff */
[----:B--2---:R-:W-:-:S05]  /*ea60*/  LEA R7, P1, R16, UR10, 0x1 ;  /* 0x0000000a10077c11 */ /* 0x004fca000f8208ff */
[----:B------:R-:W-:Y:S04]  /*ea70*/  STL [R1+0x844], R7 ;  /* 0x0008440701007387 */ /* 0x000fe80000100800 */
[----:B------:R0:W-:Y:S04]  /*ea80*/  STL [R1+0x470], R8 ;  /* 0x0004700801007387 */ /* 0x0001e80000100800 */
[----:B0-----:R-:W2:Y:S01]  /*ea90*/  LDL.LU R8, [R1+0xb8] ;  /* 0x0000b80001087983 */ /* 0x001ea20000300800 */
[----:B---3--:R-:W-:-:S05]  /*eaa0*/  LEA R7, P2, R13, UR10, 0x1 ;  /* 0x0000000a0d077c11 */ /* 0x008fca000f8408ff */
[----:B------:R-:W-:Y:S04]  /*eab0*/  STL [R1+0x848], R7 ;  /* 0x0008480701007387 */ /* 0x000fe80000100800 */
[----:B------:R0:W-:Y:S01]  /*eac0*/  STL [R1+0x474], R6 ;  /* 0x0004740601007387 */ /* 0x0001e20000100800 */
[----:B-----5:R-:W-:Y:S02]  /*ead0*/  LEA R10, P3, R12, UR10, 0x1 ;  /* 0x0000000a0c0a7c11 */ /* 0x020fe4000f8608ff */
[----:B0-----:R-:W-:-:S03]  /*eae0*/  LEA.HI.X.SX32 R6, R19, UR11, 0x1, P4 ;  /* 0x0000000b13067c11 */ /* 0x001fc6000a0f0eff */
[----:B------:R-:W-:Y:S04]  /*eaf0*/  STL [R1+0x84c], R10 ;  /* 0x00084c0a01007387 */ /* 0x000fe80000100800 */
[----:B------:R-:W3:Y:S04]  /*eb00*/  LDL.LU R19, [R1+0xb4] ;  /* 0x0000b40001137983 */ /* 0x000ee80000300800 */
[----:B------:R0:W-:Y:S01]  /*eb10*/  STL [R1+0x478], R6 ;  /* 0x0004780601007387 */ /* 0x0001e20000100800 */
[----:B------:R-:W-:Y:S02]  /*eb20*/  LEA R7, P4, R29, UR10, 0x1 ;  /* 0x0000000a1d077c11 */ /* 0x000fe4000f8808ff */
[----:B0-----:R-:W-:-:S03]  /*eb30*/  LEA.HI.X.SX32 R6, R18, UR11, 0x1, P5 ;  /* 0x0000000b12067c11 */ /* 0x001fc6000a8f0eff */
[----:B------:R4:W-:Y:S04]  /*eb40*/  STL [R1+0x850], R7 ;  /* 0x0008500701007387 */ /* 0x0009e80000100800 */
[----:B------:R-:W5:Y:S01]  /*eb50*/  LDL.LU R18, [R1+0xac] ;  /* 0x0000ac0001127983 */ /* 0x000f620000300800 */
[----:B----4-:R-:W-:-:S03]  /*eb60*/  LEA R7, P5, R4, UR10, 0x1 ;  /* 0x0000000a04077c11 */ /* 0x010fc6000f8a08ff */
[----:B------:R0:W-:Y:S04]  /*eb70*/  STL [R1+0x47c], R6 ;  /* 0x00047c0601007387 */ /* 0x0001e80000100800 */
[----:B------:R1:W-:Y:S01]  /*eb80*/  STL [R1+0x854], R7 ;  /* 0x0008540701007387 */ /* 0x0003e20000100800 */
[----:B0-----:R-:W-:-:S03]  /*eb90*/  LEA.HI.X.SX32 R6, R5, UR11, 0x1, P6 ;  /* 0x0000000b05067c11 */ /* 0x001fc6000b0f0eff */
[----:B-1----:R-:W4:Y:S04]  /*eba0*/  LDL.LU R7, [R1+0xa8] ;  /* 0x0000a80001077983 */ /* 0x002f280000300800 */
[----:B------:R0:W-:Y:S01]  /*ebb0*/  STL [R1+0x480], R6 ;  /* 0x0004800601007387 */ /* 0x0001e20000100800 */
[----:B------:R-:W-:Y:S02]  /*ebc0*/  LEA R5, P6, R3, UR10, 0x1 ;  /* 0x0000000a03057c11 */ /* 0x000fe4000f8c08ff */
        /* <DEDUP_REMOVED lines=9> */
[----:B0-----:R-:W-:-:S05]  /*ec60*/  LEA R5, P1, R0, UR10, 0x1 ;  /* 0x0000000a00057c11 */ /* 0x001fca000f8208ff */
[----:B------:R-:W-:Y:S04]  /*ec70*/  STL [R1+0x860], R5 ;  /* 0x0008600501007387 */ /* 0x000fe80000100800 */
[----:B-1----:R-:W4:Y:S01]  /*ec80*/  LDL.LU R6, [R1+0x98] ;  /* 0x0000980001067983 */ /* 0x002f220000300800 */
[----:B------:R-:W-:-:S05]  /*ec90*/  LEA.HI.X.SX32 R10, R13, UR11, 0x1, P2 ;  /* 0x0000000b0d0a7c11 */ /* 0x000fca00090f0eff */
[----:B------:R0:W-:Y:S04]  /*eca0*/  STL [R1+0x48c], R10 ;  /* 0x00048c0a01007387 */ /* 0x0001e80000100800 */
[----:B------:R-:W4:Y:S01]  /*ecb0*/  LDL.LU R13, [R1+0x90] ;  /* 0x00009000010d7983 */ /* 0x000f220000300800 */
[----:B0-----:R-:W-:Y:S02]  /*ecc0*/  LEA.HI.X.SX32 R10, R12, UR11, 0x1, P3 ;  /* 0x0000000b0c0a7c11 */ /* 0x001fe400098f0eff */
[----:B------:R-:W-:-:S05]  /*ecd0*/  LEA R5, P2, R27, UR10, 0x1 ;  /* 0x0000000a1b057c11 */ /* 0x000fca000f8408ff */
[----:B------:R-:W-:Y:S04]  /*ece0*/  STL [R1+0x864], R5 ;  /* 0x0008640501007387 */ /* 0x000fe80000100800 */
        /* <DEDUP_REMOVED lines=9> */
[----:B------:R0:W-:Y:S04]  /*ed80*/  STL [R1+0x86c], R5 ;  /* 0x00086c0501007387 */ /* 0x0001e80000100800 */
[----:B0-----:R-:W4:Y:S01]  /*ed90*/  LDL.LU R5, [R1+0x80] ;  /* 0x0000800001057983 */ /* 0x001f220000300800 */
[----:B------:R-:W-:-:S03]  /*eda0*/  LEA R4, P5, R20, UR10, 0x1 ;  /* 0x0000000a14047c11 */ /* 0x000fc6000f8a08ff */
[----:B------:R-:W-:Y:S04]  /*edb0*/  STL [R1+0x498], R10 ;  /* 0x0004980a01007387 */ /* 0x000fe80000100800 */
[----:B------:R0:W-:Y:S04]  /*edc0*/  STL [R1+0x870], R4 ;  /* 0x0008700401007387 */ /* 0x0001e80000100800 */
[----:B0-----:R-:W4:Y:S01]  /*edd0*/  LDL.LU R4, [R1+0x78] ;  /* 0x0000780001047983 */ /* 0x001f220000300800 */
[----:B------:R-:W-:Y:S02]  /*ede0*/  LEA.HI.X.SX32 R10, R3, UR11, 0x1, P6 ;  /* 0x0000000b030a7c11 */ /* 0x000fe4000b0f0eff */
[----:B------:R-:W-:-:S03]  /*edf0*/  LEA.HI.X.SX32 R2, R2, UR11, 0x1, P0 ;  /* 0x0000000b02027c11 */ /* 0x000fc600080f0eff */
[----:B------:R-:W-:Y:S01]  /*ee00*/  STL [R1+0x49c], R10 ;  /* 0x00049c0a01007387 */ /* 0x000fe20000100800 */
[----:B------:R-:W-:Y:S02]  /*ee10*/  LEA.HI.X.SX32 R11, R27, UR11, 0x1, P2 ;  /* 0x0000000b1b0b7c11 */ /* 0x000fe400090f0eff */
[----:B--2---:R-:W-:-:S05]  /*ee20*/  LEA R3, P6, R8, UR10, 0x1 ;  /* 0x0000000a08037c11 */ /* 0x004fca000f8c08ff */
[----:B------:R0:W-:Y:S04]  /*ee30*/  STL [R1+0x874], R3 ;  /* 0x0008740301007387 */ /* 0x0001e80000100800 */
[----:B0-----:R-:W2:Y:S04]  /*ee40*/  LDL.LU R3, [R1+0x74] ;  /* 0x0000740001037983 */ /* 0x001ea80000300800 */
[----:B------:R0:W-:Y:S02]  /*ee50*/  STL [R1+0x4a0], R2 ;  /* 0x0004a00201007387 */ /* 0x0001e40000100800 */
[----:B0-----:R-:W-:-:S02]  /*ee60*/  LEA.HI.X.SX32 R2, R0, UR11, 0x1, P1 ;  /* 0x0000000b00027c11 */ /* 0x001fc400088f0eff */
[----:B---3--:R-:W-:Y:S01]  /*ee70*/  LEA R10, P0, R19, UR10, 0x1 ;  /* 0x0000000a130a7c11 */ /* 0x008fe2000f8008ff */
[----:B------:R-:W3:Y:S04]  /*ee80*/  LDL.LU R0, [R1+0x6c] ;  /* 0x00006c0001007983 */ /* 0x000ee80000300800 */
[----:B------:R-:W-:Y:S04]  /*ee90*/  STL [R1+0x878], R10 ;  /* 0x0008780a01007387 */ /* 0x000fe80000100800 */
[----:B------:R0:W-:Y:S04]  /*eea0*/  STL [R1+0x4a4], R2 ;  /* 0x0004a40201007387 */ /* 0x0001e80000100800 */
[----:B0-----:R-:W3:Y:S01]  /*eeb0*/  LDL.LU R2, [R1+0x68] ;  /* 0x0000680001027983 */ /* 0x001ee20000300800 */
[----:B-----5:R-:W-:-:S05]  /*eec0*/  LEA R10, P1, R18, UR10, 0x1 ;  /* 0x0000000a120a7c11 */ /* 0x020fca000f8208ff */
[----:B------:R-:W-:Y:S04]  /*eed0*/  STL [R1+0x87c], R10 ;  /* 0x00087c0a01007387 */ /* 0x000fe80000100800 */
[----:B------:R0:W-:Y:S04]  /*eee0*/  STL [R1+0x4a8], R11 ;  /* 0x0004a80b01007387 */ /* 0x0001e80000100800 */
[----:B------:R-:W5:Y:S01]  /*eef0*/  LDL.LU R27, [R1+0x60] ;  /* 0x00006000011b7983 */ /* 0x000f620000300800 */
[----:B0-----:R-:W-:Y:S02]  /*ef00*/  LEA.HI.X.SX32 R11, R9, UR11, 0x1, P3 ;  /* 0x0000000b090b7c11 */ /* 0x001fe400098f0eff */
[----:B----4-:R-:W-:-:S02]  /*ef10*/  LEA R10, P2, R7, UR10, 0x1 ;  /* 0x0000000a070a7c11 */ /* 0x010fc4000f8408ff */
[----:B------:R-:W-:-:S03]  /*ef20*/  LEA.HI.X.SX32 R9, R21, UR11, 0x1, P4 ;  /* 0x0000000b15097c11 */ /* 0x000fc6000a0f0eff */
[----:B------:R0:W-:Y:S04]  /*ef30*/  STL [R1+0x880], R10 ;  /* 0x0008800a01007387 */ /* 0x0001e80000100800 */
[----:B------:R1:W-:Y:S04]  /*ef40*/  STL [R1+0x4ac], R11 ;  /* 0x0004ac0b01007387 */ /* 0x0003e80000100800 */
[----:B------:R-:W4:Y:S01]  /*ef50*/  LDL.LU R21, [R1+0x5c] ;  /* 0x00005c0001157983 */ /* 0x000f220000300800 */
[----:B0-----:R-:W-:-:S05]  /*ef60*/  LEA R10, P3, R17, UR10, 0x1 ;  /* 0x0000000a110a7c11 */ /* 0x001fca000f8608ff */
[----:B------:R0:W-:Y:S04]  /*ef70*/  STL [R1+0x884], R10 ;  /* 0x0008840a01007387 */ /* 0x0001e80000100800 */
[----:B------:R0:W-:Y:S01]  /*ef80*/  STL [R1+0x4b0], R9 ;  /* 0x0004b00901007387 */ /* 0x0001e20000100800 */
[----:B-1----:R-:W-:Y:S02]  /*ef90*/  LEA R11, P4, R16, UR10, 0x1 ;  /* 0x0000000a100b7c11 */ /* 0x002fe4000f8808ff */
[----:B0-----:R-:W-:-:S03]  /*efa0*/  LEA.HI.X.SX32 R10, R20, UR11, 0x1, P5 ;  /* 0x0000000b140a7c11 */ /* 0x001fc6000a8f0eff */
[----:B------:R-:W-:Y:S04]  /*efb0*/  STL [R1+0x888], R11 ;  /* 0x0008880b01007387 */ /* 0x000fe80000100800 */
[----:B------:R-:W4:Y:S04]  /*efc0*/  LDL.LU R20, [R1+0x58] ;  /* 0x0000580001147983 */ /* 0x000f280000300800 */
[----:B------:R0:W-:Y:S01]  /*efd0*/  STL [R1+0x4b4], R10 ;  /* 0x0004b40a01007387 */ /* 0x0001e20000100800 */
[----:B------:R-:W-:Y:S02]  /*efe0*/  LEA R9, P5, R6, UR10, 0x1 ;  /* 0x0000000a06097c11 */ /* 0x000fe4000f8a08ff */
[----:B0-----:R-:W-:-:S03]  /*eff0*/  LEA.HI.X.SX32 R10, R8, UR11, 0x1, P6 ;  /* 0x0000000b080a7c11 */ /* 0x001fc6000b0f0eff */
[----:B------:R0:W-:Y:S01]  /*f000*/  STL [R1+0x88c], R9 ;  /* 0x00088c0901007387 */ /* 0x0001e20000100800 */
[----:B------:R-:W-:-:S03]  /*f010*/  LEA.HI.X.SX32 R8, R19, UR11, 0x1, P0 ;  /* 0x0000000b13087c11 */ /* 0x000fc600080f0eff */
        /* <DEDUP_REMOVED lines=11> */
[----:B0-----:R-:W-:-:S02]  /*f0d0*/  LEA.HI.X.SX32 R9, R7, UR11, 0x1, P2 ;  /* 0x0000000b07097c11 */ /* 0x001fc400090f0eff */
[----:B------:R-:W-:Y:S01]  /*f0e0*/  LEA.HI.X.SX32 R7, R17, UR11, 0x1, P3 ;  /* 0x0000000b11077c11 */ /* 0x000fe200098f0eff */
[----:B------:R0:W-:Y:S04]  /*f0f0*/  STL [R1+0x898], R8 ;  /* 0x0008980801007387 */ /* 0x0001e80000100800 */
[----:B------:R-:W-:Y:S04]  /*f100*/  STL [R1+0x4c4], R9 ;  /* 0x0004c40901007387 */ /* 0x000fe80000100800 */
[----:B------:R-:W4:Y:S01]  /*f110*/  LDL.LU R17, [R1+0x4c] ;  /* 0x00004c0001117983 */ /* 0x000f220000300800 */
[----:B0-----:R-:W-:-:S05]  /*f120*/  LEA R8, P2, R5, UR10, 0x1 ;  /* 0x0000000a05087c11 */ /* 0x001fca000f8408ff */
[----:B------:R0:W-:Y:S04]  /*f130*/  STL [R1+0x89c], R8 ;  /* 0x00089c0801007387 */ /* 0x0001e80000100800 */
[----:B------:R-:W-:Y:S01]  /*f140*/  STL [R1+0x4c8], R7 ;  /* 0x0004c80701007387 */ /* 0x000fe20000100800 */
[----:B0-----:R-:W-:Y:S02]  /*f150*/  LEA.HI.X.SX32 R8, R16, UR11, 0x1, P4 ;  /* 0x0000000b10087c11 */ /* 0x001fe4000a0f0eff */
[----:B------:R-:W-:-:S05]  /*f160*/  LEA R9, P3, R4, UR10, 0x1 ;  /* 0x0000000a04097c11 */ /* 0x000fca000f8608ff */
[----:B------:R-:W-:Y:S04]  /*f170*/  STL [R1+0x8a0], R9 ;  /* 0x0008a00901007387 */ /* 0x000fe80000100800 */
[----:B------:R-:W4:Y:S04]  /*f180*/  LDL.LU R16, [R1+0x48] ;  /* 0x0000480001107983 */ /* 0x000f280000300800 */
[----:B------:R0:W-:Y:S02]  /*f190*/  STL [R1+0x4cc], R8 ;  /* 0x0004cc0801007387 */ /* 0x0001e40000100800 */
[----:B0-----:R-:W-:-:S02]  /*f1a0*/  LEA.HI.X.SX32 R8, R6, UR11, 0x1, P5 ;  /* 0x0000000b06087c11 */ /* 0x001fc4000a8f0eff */
[----:B------:R-:W-:Y:S02]  /*f1b0*/  LEA.HI.X.SX32 R6, R13, UR11, 0x1, P6 ;  /* 0x0000000b0d067c11 */ /* 0x000fe4000b0f0eff */
[----:B------:R-:W-:Y:S02]  /*f1c0*/  LEA.HI.X.SX32 R4, R4, UR11, 0x1, P3 ;  /* 0x0000000b04047c11 */ /* 0x000fe400098f0eff */
[----:B--2---:R-:W-:-:S05]  /*f1d0*/  LEA R7, P4, R3, UR10, 0x1 ;  /* 0x0000000a03077c11 */ /* 0x004fca000f8808ff */
[----:B------:R3:W-:Y:S04]  /*f1e0*/  STL [R1+0x8a4], R7 ;  /* 0x0008a40701007387 */ /* 0x0007e80000100800 */
[----:B------:R0:W-:Y:S04]  /*f1f0*/  STL [R1+0x4d0], R8 ;  /* 0x0004d00801007387 */ /* 0x0001e80000100800 */
[----:B------:R-:W2:Y:S01]  /*f200*/  LDL.LU R13, [R1+0x44] ;  /* 0x00004400010d7983 */ /* 0x000ea20000300800 */
[----:B---3--:R-:W-:-:S05]  /*f210*/  LEA R7, P5, R0, UR10, 0x1 ;  /* 0x0000000a00077c11 */ /* 0x008fca000f8a08ff */
[----:B------:R-:W-:Y:S04]  /*f220*/  STL [R1+0x8a8], R7 ;  /* 0x0008a80701007387 */ /* 0x000fe80000100800 */
[----:B------:R1:W-:Y:S01]  /*f230*/  STL [R1+0x4d4], R6 ;  /* 0x0004d40601007387 */ /* 0x0003e20000100800 */
[----:B0-----:R-:W-:Y:S02]  /*f240*/  LEA R8, P6, R2, UR10, 0x1 ;  /* 0x0000000a02087c11 */ /* 0x001fe4000f8c08ff */
[----:B-1----:R-:W-:-:S03]  /*f250*/  LEA.HI.X.SX32 R6, R12, UR11, 0x1, P0 ;  /* 0x0000000b0c067c11 */ /* 0x002fc600080f0eff */
[----:B------:R-:W-:Y:S04]  /*f260*/  STL [R1+0x8ac], R8 ;  /* 0x0008ac0801007387 */ /* 0x000fe80000100800 */
[----:B------:R-:W3:Y:S01]  /*f270*/  LDL.LU R12, [R1+0x40] ;  /* 0x00004000010c7983 */ /* 0x000ee20000300800 */
[----:B-----5:R-:W-:-:S03]  /*f280*/  LEA R7, P0, R27, UR10, 0x1 ;  /* 0x0000000a1b077c11 */ /* 0x020fc6000f8008ff */
[----:B------:R0:W-:Y:S04]  /*f290*/  STL [R1+0x4d8], R6 ;  /* 0x0004d80601007387 */ /* 0x0001e80000100800 */
[----:B------:R4:W-:Y:S01]  /*f2a0*/  STL [R1+0x8b0], R7 ;  /* 0x0008b00701007387 */ /* 0x0009e20000100800 */
[----:B0-----:R-:W-:-:S03]  /*f2b0*/  LEA.HI.X.SX32 R6, R29, UR11, 0x1, P1 ;  /* 0x0000000b1d067c11 */ /* 0x001fc600088f0eff */
[----:B------:R-:W5:Y:S04]  /*f2c0*/  LDL.LU R29, [R1+0x3c] ;  /* 0x00003c00011d7983 */ /* 0x000f680000300800 */
[----:B------:R0:W-:Y:S04]  /*f2d0*/  STL [R1+0x4dc], R6 ;  /* 0x0004dc0601007387 */ /* 0x0001e80000100800 */
[----:B------:R-:W5:Y:S01]  /*f2e0*/  LDL.LU R15, [R1+0x38] ;  /* 0x00003800010f7983 */ /* 0x000f620000300800 */
[----:B----4-:R-:W-:-:S05]  /*f2f0*/  LEA R7, P1, R21, UR10, 0x1 ;  /* 0x0000000a15077c11 */ /* 0x010fca000f8208ff */
[----:B------:R-:W-:Y:S01]  /*f300*/  STL [R1+0x8b4], R7 ;  /* 0x0008b40701007387 */ /* 0x000fe20000100800 */
[----:B0-----:R-:W-:-:S03]  /*f310*/  LEA.HI.X.SX32 R6, R5, UR11, 0x1, P2 ;  /* 0x0000000b05067c11 */ /* 0x001fc600090f0eff */
[----:B------:R-:W4:Y:S04]  /*f320*/  LDL.LU R14, [R1+0x34] ;  /* 0x00003400010e7983 */ /* 0x000f280000300800 */
[----:B------:R-:W-:Y:S04]  /*f330*/  STL [R1+0x4e0], R6 ;  /* 0x0004e00601007387 */ /* 0x000fe80000100800 */
[----:B------:R-:W4:Y:S01]  /*f340*/  LDL.LU R11, [R1+0x30] ;  /* 0x00003000010b7983 */ /* 0x000f220000300800 */
[----:B------:R-:W-:-:S05]  /*f350*/  LEA R5, P2, R20, UR10, 0x1 ;  /* 0x0000000a14057c11 */ /* 0x000fca000f8408ff */
[----:B------:R0:W-:Y:S04]  /*f360*/  STL [R1+0x8b8], R5 ;  /* 0x0008b80501007387 */ /* 0x0001e80000100800 */
[----:B------:R-:W4:Y:S04]  /*f370*/  LDL.LU R10, [R1+0x2c] ;  /* 0x00002c00010a7983 */ /* 0x000f280000300800 */
[----:B------:R1:W-:Y:S04]  /*f380*/  STL [R1+0x4e4], R4 ;  /* 0x0004e40401007387 */ /* 0x0003e80000100800 */
[----:B------:R-:W4:Y:S01]  /*f390*/  LDL.LU R9, [R1+0x28] ;  /* 0x0000280001097983 */ /* 0x000f220000300800 */
[----:B0-----:R-:W-:-:S02]  /*f3a0*/  LEA R5, P3, R19, UR10, 0x1 ;  /* 0x0000000a13057c11 */ /* 0x001fc4000f8608ff */
[----:B-1----:R-:W-:-:S03]  /*f3b0*/  LEA.HI.X.SX32 R4, R3, UR11, 0x1, P4 ;  /* 0x0000000b03047c11 */ /* 0x002fc6000a0f0eff */
[----:B------:R-:W-:Y:S04]  /*f3c0*/  STL [R1+0x8bc], R5 ;  /* 0x0008bc0501007387 */ /* 0x000fe80000100800 */
[----:B------:R-:W4:Y:S04]  /*f3d0*/  LDL.LU R8, [R1+0x20] ;  /* 0x0000200001087983 */ /* 0x000f280000300800 */
[----:B------:R0:W-:Y:S04]  /*f3e0*/  STL [R1+0x4e8], R4 ;  /* 0x0004e80401007387 */ /* 0x0001e80000100800 */
[----:B------:R-:W4:Y:S01]  /*f3f0*/  LDL.LU R7, [R1+0x1c] ;  /* 0x00001c0001077983 */ /* 0x000f220000300800 */
[----:B------:R-:W-:-:S02]  /*f400*/  LEA R3, P4, R18, UR10, 0x1 ;  /* 0x0000000a12037c11 */ /* 0x000fc4000f8808ff */
[----:B0-----:R-:W-:-:S03]  /*f410*/  LEA.HI.X.SX32 R4, R0, UR11, 0x1, P5 ;  /* 0x0000000b00047c11 */ /* 0x001fc6000a8f0eff */
[----:B------:R0:W-:Y:S04]  /*f420*/  STL [R1+0x8c0], R3 ;  /* 0x0008c00301007387 */ /* 0x0001e80000100800 */
[----:B------:R-:W4:Y:S01]  /*f430*/  LDL.LU R0, [R1+0x18] ;  /* 0x0000180001007983 */ /* 0x000f220000300800 */
[----:B------:R-:W-:-:S03]  /*f440*/  LEA.HI.X.SX32 R2, R2, UR11, 0x1, P6 ;  /* 0x0000000b02027c11 */ /* 0x000fc6000b0f0eff */
[----:B------:R1:W-:Y:S04]  /*f450*/  STL [R1+0x4ec], R4 ;  /* 0x0004ec0401007387 */ /* 0x0003e80000100800 */
[----:B------:R-:W4:Y:S01]  /*f460*/  LDL.LU R6, [R1+0x14] ;  /* 0x0000140001067983 */ /* 0x000f220000300800 */
[----:B0-----:R-:W-:-:S05]  /*f470*/  LEA R3, P5, R17, UR10, 0x1 ;  /* 0x0000000a11037c11 */ /* 0x001fca000f8a08ff */
[----:B------:R-:W-:Y:S04]  /*f480*/  STL [R1+0x8c4], R3 ;  /* 0x0008c40301007387 */ /* 0x000fe80000100800 */
[----:B------:R-:W4:Y:S04]  /*f490*/  LDL.LU R5, [R1+0x10] ;  /* 0x0000100001057983 */ /* 0x000f280000300800 */
[----:B------:R0:W-:Y:S04]  /*f4a0*/  STL [R1+0x4f0], R2 ;  /* 0x0004f00201007387 */ /* 0x0001e80000100800 */
[----:B-1----:R-:W4:Y:S01]  /*f4b0*/  LDL.LU R4, [R1+0xc] ;  /* 0x00000c0001047983 */ /* 0x002f220000300800 */
[----:B0-----:R-:W-:-:S02]  /*f4c0*/  LEA.HI.X.SX32 R2, R27, UR11, 0x1, P0 ;  /* 0x0000000b1b027c11 */ /* 0x001fc400080f0eff */
[----:B------:R-:W-:-:S05]  /*f4d0*/  LEA R3, P6, R16, UR10, 0x1 ;  /* 0x0000000a10037c11 */ /* 0x000fca000f8c08ff */
[----:B------:R0:W-:Y:S04]  /*f4e0*/  STL [R1+0x8c8], R3 ;  /* 0x0008c80301007387 */ /* 0x0001e80000100800 */
[----:B0-----:R-:W4:Y:S04]  /*f4f0*/  LDL.LU R3, [R1+0x8] ;  /* 0x0000080001037983 */ /* 0x001f280000300800 */
[----:B------:R0:W-:Y:S04]  /*f500*/  STL [R1+0x4f4], R2 ;  /* 0x0004f40201007387 */ /* 0x0001e80000100800 */
[----:B0-----:R-:W4:Y:S01]  /*f510*/  LDL.LU R2, [R1+0x4] ;  /* 0x0000040001027983 */ /* 0x001f220000300800 */
[----:B------:R-:W-:-:S02]  /*f520*/  LEA.HI.X.SX32 R21, R21, UR11, 0x1, P1 ;  /* 0x0000000b15157c11 */ /* 0x000fc400088f0eff */
[----:B------:R-:W-:Y:S02]  /*f530*/  LEA.HI.X.SX32 R20, R20, UR11, 0x1, P2 ;  /* 0x0000000b14147c11 */ /* 0x000fe400090f0eff */
[----:B------:R-:W-:Y:S02]  /*f540*/  LEA.HI.X.SX32 R19, R19, UR11, 0x1, P3 ;  /* 0x0000000b13137c11 */ /* 0x000fe400098f0eff */
[----:B------:R-:W-:Y:S02]  /*f550*/  LEA.HI.X.SX32 R18, R18, UR11, 0x1, P4 ;  /* 0x0000000b12127c11 */ /* 0x000fe4000a0f0eff */
[----:B------:R-:W-:Y:S02]  /*f560*/  LEA.HI.X.SX32 R17, R17, UR11, 0x1, P5 ;  /* 0x0000000b11117c11 */ /* 0x000fe4000a8f0eff */
[----:B------:R-:W-:Y:S02]  /*f570*/  LEA.HI.X.SX32 R16, R16, UR11, 0x1, P6 ;  /* 0x0000000b10107c11 */ /* 0x000fe4000b0f0eff */
[----:B--2---:R-:W-:-:S05]  /*f580*/  LEA R27, P0, R13, UR10, 0x1 ;  /* 0x0000000a0d1b7c11 */ /* 0x004fca000f8008ff */
[----:B------:R0:W-:Y:S04]  /*f590*/  STL [R1+0x8cc], R27 ;  /* 0x0008cc1b01007387 */ /* 0x0001e80000100800 */
[----:B0-----:R-:W2:Y:S04]  /*f5a0*/  LDL.LU R27, [R1] ;  /* 0x00000000011b7983 */ /* 0x001ea80000300800 */
[----:B------:R3:W-:Y:S02]  /*f5b0*/  STL [R1+0x4f8], R21 ;  /* 0x0004f81501007387 */ /* 0x0007e40000100800 */
[----:B---3--:R-:W-:-:S05]  /*f5c0*/  LEA R21, P1, R12, UR10, 0x1 ;  /* 0x0000000a0c157c11 */ /* 0x008fca000f8208ff */
[----:B------:R0:W-:Y:S04]  /*f5d0*/  STL [R1+0x8d0], R21 ;  /* 0x0008d01501007387 */ /* 0x0001e80000100800 */
[----:B0-----:R-:W3:Y:S04]  /*f5e0*/  LDL.LU R21, [R1+0xc48] ;  /* 0x000c480001157983 */ /* 0x001ee80000300800 */
[----:B------:R5:W-:Y:S02]  /*f5f0*/  STL [R1+0x4fc], R20 ;  /* 0x0004fc1401007387 */ /* 0x000be40000100800 */
[----:B-----5:R-:W-:-:S05]  /*f600*/  LEA R20, P2, R29, UR10, 0x1 ;  /* 0x0000000a1d147c11 */ /* 0x020fca000f8408ff */
[----:B------:R0:W-:Y:S04]  /*f610*/  STL [R1+0x8d4], R20 ;  /* 0x0008d41401007387 */ /* 0x0001e80000100800 */
[----:B0-----:R-:W5:Y:S04]  /*f620*/  LDL.LU R20, [R1+0xc44] ;  /* 0x000c440001147983 */ /* 0x001f680000300800 */
[----:B------:R0:W-:Y:S02]  /*f630*/  STL [R1+0x500], R19 ;  /* 0x0005001301007387 */ /* 0x0001e40000100800 */
[----:B0-----:R-:W-:-:S05]  /*f640*/  LEA R19, P3, R15, UR10, 0x1 ;  /* 0x0000000a0f137c11 */ /* 0x001fca000f8608ff */
[----:B------:R0:W-:Y:S04]  /*f650*/  STL [R1+0x8d8], R19 ;  /* 0x0008d81301007387 */ /* 0x0001e80000100800 */
[----:B0-----:R-:W3:Y:S04]  /*f660*/  LDL.LU R19, [R1+0xc40] ;  /* 0x000c400001137983 */ /* 0x001ee80000300800 */
[----:B------:R4:W-:Y:S02]  /*f670*/  STL [R1+0x504], R18 ;  /* 0x0005041201007387 */ /* 0x0009e40000100800 */
[----:B----4-:R-:W-:-:S05]  /*f680*/  LEA R18, P4, R14, UR10, 0x1 ;  /* 0x0000000a0e127c11 */ /* 0x010fca000f8808ff */
[----:B------:R0:W-:Y:S04]  /*f690*/  STL [R1+0x8dc], R18 ;  /* 0x0008dc1201007387 */ /* 0x0001e80000100800 */
[----:B0-----:R-:W4:Y:S04]  /*f6a0*/  LDL.LU R18, [R1+0xc3c] ;  /* 0x000c3c0001127983 */ /* 0x001f280000300800 */
[----:B------:R0:W-:Y:S02]  /*f6b0*/  STL [R1+0x508], R17 ;  /* 0x0005081101007387 */ /* 0x0001e40000100800 */
[----:B0-----:R-:W-:-:S05]  /*f6c0*/  LEA R17, P5, R11, UR10, 0x1 ;  /* 0x0000000a0b117c11 */ /* 0x001fca000f8a08ff */
[----:B------:R0:W-:Y:S01]  /*f6d0*/  STL [R1+0x8e0], R17 ;  /* 0x0008e01101007387 */ /* 0x0001e20000100800 */
[----:B------:R-:W-:-:S03]  /*f6e0*/  LEA.HI.X.SX32 R13, R13, UR11, 0x1, P0 ;  /* 0x0000000b0d0d7c11 */ /* 0x000fc600080f0eff */
[----:B0-----:R-:W3:Y:S04]  /*f6f0*/  LDL.LU R17, [R1+0xc38] ;  /* 0x000c380001117983 */ /* 0x001ee80000300800 */
        /* <DEDUP_REMOVED lines=12> */
[----:B------:R0:W-:Y:S04]  /*f7c0*/  STL [R1+0x8ec], R12 ;  /* 0x0008ec0c01007387 */ /* 0x0001e80000100800 */
[----:B0-----:R-:W3:Y:S04]  /*f7d0*/  LDL.LU R12, [R1+0xc2c] ;  /* 0x000c2c00010c7983 */ /* 0x001ee80000300800 */
[----:B------:R0:W-:Y:S02]  /*f7e0*/  STL [R1+0x518], R29 ;  /* 0x0005181d01007387 */ /* 0x0001e40000100800 */
[----:B0-----:R-:W-:-:S05]  /*f7f0*/  LEA R29, P2, R7, UR10, 0x1 ;  /* 0x0000000a071d7c11 */ /* 0x001fca000f8408ff */
[----:B------:R0:W-:Y:S04]  /*f800*/  STL [R1+0x8f0], R29 ;  /* 0x0008f01d01007387 */ /* 0x0001e80000100800 */
[----:B0-----:R-:W4:Y:S01]  /*f810*/  LDL.LU R29, [R1+0xc28] ;  /* 0x000c2800011d7983 */ /* 0x001f220000300800 */
[----:B------:R-:W-:-:S05]  /*f820*/  LEA.HI.X.SX32 R15, R15, UR11, 0x1, P3 ;  /* 0x0000000b0f0f7c11 */ /* 0x000fca00098f0eff */
[----:B------:R0:W-:Y:S02]  /*f830*/  STL [R1+0x51c], R15 ;  /* 0x00051c0f01007387 */ /* 0x0001e40000100800 */
[----:B0-----:R-:W-:-:S05]  /*f840*/  LEA R15, P3, R0, UR10, 0x1 ;  /* 0x0000000a000f7c11 */ /* 0x001fca000f8608ff */
[----:B------:R0:W-:Y:S02]  /*f850*/  STL [R1+0x8f4], R15 ;  /* 0x0008f40f01007387 */ /* 0x0001e40000100800 */
[----:B0-----:R-:W-:Y:S02]  /*f860*/  LEA.HI.X.SX32 R15, R14, UR11, 0x1, P4 ;  /* 0x0000000b0e0f7c11 */ /* 0x001fe4000a0f0eff */
[----:B------:R-:W-:-:S03]  /*f870*/  LEA R14, P4, R6, UR10, 0x1 ;  /* 0x0000000a060e7c11 */ /* 0x000fc6000f8808ff */
[----:B------:R0:W-:Y:S04]  /*f880*/  STL [R1+0x520], R15 ;  /* 0x0005200f01007387 */ /* 0x0001e80000100800 */
[----:B------:R1:W-:Y:S01]  /*f890*/  STL [R1+0x8f8], R14 ;  /* 0x0008f80e01007387 */ /* 0x0003e20000100800 */
[----:B0-----:R-:W-:Y:S02]  /*f8a0*/  LEA.HI.X.SX32 R15, R11, UR11, 0x1, P5 ;  /* 0x0000000b0b0f7c11 */ /* 0x001fe4000a8f0eff */
[----:B------:R-:W-:Y:S02]  /*f8b0*/  LEA R11, P5, R5, UR10, 0x1 ;  /* 0x0000000a050b7c11 */ /* 0x000fe4000f8a08ff */
[----:B-1----:R-:W-:Y:S01]  /*f8c0*/  LEA.HI.X.SX32 R14, R10, UR11, 0x1, P6 ;  /* 0x0000000b0a0e7c11 */ /* 0x002fe2000b0f0eff */
[----:B------:R-:W-:Y:S01]  /*f8d0*/  STL [R1+0x524], R15 ;  /* 0x0005240f01007387 */ /* 0x000fe20000100800 */
[----:B------:R-:W-:-:S03]  /*f8e0*/  LEA R10, P6, R4, UR10, 0x1 ;  /* 0x0000000a040a7c11 */ /* 0x000fc6000f8c08ff */
[----:B------:R0:W-:Y:S04]  /*f8f0*/  STL [R1+0x8fc], R11 ;  /* 0x0008fc0b01007387 */ /* 0x0001e80000100800 */
[----:B------:R-:W-:Y:S01]  /*f900*/  STL [R1+0x528], R14 ;  /* 0x0005280e01007387 */ /* 0x000fe20000100800 */
[----:B0-----:R-:W-:Y:S02]  /*f910*/  LEA.HI.X.SX32 R11, R9, UR11, 0x1, P0 ;  /* 0x0000000b090b7c11 */ /* 0x001fe400080f0eff */
[----:B------:R-:W-:Y:S01]  /*f920*/  LEA R9, P0, R3, UR10, 0x1 ;  /* 0x0000000a03097c11 */ /* 0x000fe2000f8008ff */
[----:B------:R0:W-:Y:S04]  /*f930*/  STL [R1+0x900], R10 ;  /* 0x0009000a01007387 */ /* 0x0001e80000100800 */
[----:B------:R-:W-:Y:S04]  /*f940*/  STL [R1+0x52c], R11 ;  /* 0x00052c0b01007387 */ /* 0x000fe80000100800 */
[----:B------:R1:W-:Y:S01]  /*f950*/  STL [R1+0x904], R9 ;  /* 0x0009040901007387 */ /* 0x0003e20000100800 */
[----:B0-----:R-:W-:-:S02]  /*f960*/  LEA.HI.X.SX32 R10, R8, UR11, 0x1, P1 ;  /* 0x0000000b080a7c11 */ /* 0x001fc400088f0eff */
[----:B------:R-:W-:-:S03]  /*f970*/  LEA R8, P1, R2, UR10, 0x1 ;  /* 0x0000000a02087c11 */ /* 0x000fc6000f8208ff */
[----:B------:R-:W-:Y:S01]  /*f980*/  STL [R1+0x530], R10 ;  /* 0x0005300a01007387 */ /* 0x000fe20000100800 */
[----:B-1----:R-:W-:-:S03]  /*f990*/  LEA.HI.X.SX32 R9, R7, UR11, 0x1, P2 ;  /* 0x0000000b07097c11 */ /* 0x002fc600090f0eff */
[----:B------:R0:W-:Y:S04]  /*f9a0*/  STL [R1+0x908], R8 ;  /* 0x0009080801007387 */ /* 0x0001e80000100800 */
[----:B------:R-:W-:Y:S01]  /*f9b0*/  STL [R1+0x534], R9 ;  /* 0x0005340901007387 */ /* 0x000fe20000100800 */
[----:B0-----:R-:W-:-:S03]  /*f9c0*/  LEA.HI.X.SX32 R8, R0, UR11, 0x1, P3 ;  /* 0x0000000b00087c11 */ /* 0x001fc600098f0eff */
[----:B------:R-:W5:Y:S01]  /*f9d0*/  LDL.LU R0, [R1+0x20c] ;  /* 0x00020c0001007983 */ /* 0x000f620000300800 */
[----:B--2---:R-:W-:Y:S02]  /*f9e0*/  LEA R7, P2, R27, UR10, 0x1 ;  /* 0x0000000a1b077c11 */ /* 0x004fe4000f8408ff */
[----:B------:R-:W-:-:S03]  /*f9f0*/  LEA.HI.X.SX32 R6, R6, UR11, 0x1, P4 ;  /* 0x0000000b06067c11 */ /* 0x000fc6000a0f0eff */
[----:B------:R-:W-:Y:S04]  /*fa00*/  STL [R1+0x90c], R7 ;  /* 0x00090c0701007387 */ /* 0x000fe80000100800 */
[----:B------:R3:W-:Y:S01]  /*fa10*/  STL [R1+0x538], R8 ;  /* 0x0005380801007387 */ /* 0x0007e20000100800 */
[----:B------:R-:W-:Y:S02]  /*fa20*/  LEA.HI.X.SX32 R3, R3, UR11, 0x1, P0 ;  /* 0x0000000b03037c11 */ /* 0x000fe400080f0eff */
[----:B---3--:R-:W-:Y:S02]  /*fa30*/  LEA R8, P4, R12, UR10, 0x1 ;  /* 0x0000000a0c087c11 */ /* 0x008fe4000f8808ff */
[----:B----4-:R-:W-:-:S05]  /*fa40*/  LEA R7, P3, R29, UR10, 0x1 ;  /* 0x0000000a1d077c11 */ /* 0x010fca000f8608ff */
[----:B------:R0:W-:Y:S04]  /*fa50*/  STL [R1+0x910], R7 ;  /* 0x0009100701007387 */ /* 0x0001e80000100800 */
[----:B------:R1:W-:Y:S01]  /*fa60*/  STL [R1+0x53c], R6 ;  /* 0x00053c0601007387 */ /* 0x0003e20000100800 */
[----:B0-----:R-:W-:Y:S02]  /*fa70*/  LEA.HI.X.SX32 R7, R5, UR11, 0x1, P5 ;  /* 0x0000000b05077c11 */ /* 0x001fe4000a8f0eff */
[----:B------:R-:W-:Y:S02]  /*fa80*/  LEA.HI.X.SX32 R5, R4, UR11, 0x1, P6 ;  /* 0x0000000b04057c11 */ /* 0x000fe4000b0f0eff */
[----:B-1----:R-:W-:Y:S01]  /*fa90*/  LEA R6, P5, R13, UR10, 0x1 ;  /* 0x0000000a0d067c11 */ /* 0x002fe2000f8a08ff */
[----:B------:R-:W-:Y:S01]  /*faa0*/  STL [R1+0x914], R8 ;  /* 0x0009140801007387 */ /* 0x000fe20000100800 */
[----:B------:R-:W-:-:S03]  /*fab0*/  LEA R4, P6, R16, UR10, 0x1 ;  /* 0x0000000a10047c11 */ /* 0x000fc6000f8c08ff */
[----:B------:R-:W-:Y:S04]  /*fac0*/  STL [R1+0x540], R7 ;  /* 0x0005400701007387 */ /* 0x000fe80000100800 */
[----:B------:R-:W-:Y:S04]  /*fad0*/  STL [R1+0x918], R6 ;  /* 0x0009180601007387 */ /* 0x000fe80000100800 */
[----:B------:R0:W-:Y:S04]  /*fae0*/  STL [R1+0x544], R5 ;  /* 0x0005440501007387 */ /* 0x0001e80000100800 */
[----:B------:R1:W-:Y:S04]  /*faf0*/  STL [R1+0x91c], R4 ;  /* 0x00091c0401007387 */ /* 0x0003e80000100800 */
[----:B------:R2:W-:Y:S01]  /*fb00*/  STL [R1+0x548], R3 ;  /* 0x0005480301007387 */ /* 0x0005e20000100800 */
[----:B0-----:R-:W-:-:S02]  /*fb10*/  LEA R5, P0, R17, UR10, 0x1 ;  /* 0x0000000a11057c11 */ /* 0x001fc4000f8008ff */
[----:B-1----:R-:W-:Y:S02]  /*fb20*/  LEA.HI.X.SX32 R4, R2, UR11, 0x1, P1 ;  /* 0x0000000b02047c11 */ /* 0x002fe400088f0eff */
[----:B------:R-:W-:Y:S02]  /*fb30*/  LEA.HI.X.SX32 R2, R27, UR11, 0x1, P2 ;  /* 0x0000000b1b027c11 */ /* 0x000fe400090f0eff */
[----:B--2---:R-:W-:Y:S01]  /*fb40*/  LEA R3, P1, R18, UR10, 0x1 ;  /* 0x0000000a12037c11 */ /* 0x004fe2000f8208ff */
[----:B------:R-:W-:Y:S04]  /*fb50*/  STL [R1+0x920], R5 ;  /* 0x0009200501007387 */ /* 0x000fe80000100800 */
[----:B------:R0:W-:Y:S04]  /*fb60*/  STL [R1+0x54c], R4 ;  /* 0x00054c0401007387 */ /* 0x0001e80000100800 */
[----:B------:R1:W-:Y:S04]  /*fb70*/  STL [R1+0x924], R3 ;  /* 0x0009240301007387 */ /* 0x0003e80000100800 */
[----:B------:R5:W-:Y:S01]  /*fb80*/  STL [R1+0x550], R2 ;  /* 0x0005500201007387 */ /* 0x000be20000100800 */
[----:B0-----:R-:W-:-:S02]  /*fb90*/  LEA R4, P2, R19, UR10, 0x1 ;  /* 0x0000000a13047c11 */ /* 0x001fc4000f8408ff */
[----:B-1----:R-:W-:-:S03]  /*fba0*/  LEA.HI.X.SX32 R3, R29, UR11, 0x1, P3 ;  /* 0x0000000b1d037c11 */ /* 0x002fc600098f0eff */
[----:B------:R0:W-:Y:S01]  /*fbb0*/  STL [R1+0x928], R4 ;  /* 0x0009280401007387 */ /* 0x0001e20000100800 */
[----:B-----5:R-:W-:-:S03]  /*fbc0*/  LEA R2, P3, R20, UR10, 0x1 ;  /* 0x0000000a14027c11 */ /* 0x020fc6000f8608ff */
[----:B------:R1:W-:Y:S04]  /*fbd0*/  STL [R1+0x554], R3 ;  /* 0x0005540301007387 */ /* 0x0003e80000100800 */
[----:B------:R2:W-:Y:S01]  /*fbe0*/  STL [R1+0x92c], R2 ;  /* 0x00092c0201007387 */ /* 0x0005e20000100800 */
[----:B0-----:R-:W-:Y:S02]  /*fbf0*/  LEA.HI.X.SX32 R4, R12, UR11, 0x1, P4 ;  /* 0x0000000b0c047c11 */ /* 0x001fe4000a0f0eff */
[----:B-1----:R-:W-:-:S03]  /*fc00*/  LEA R3, P4, R21, UR10, 0x1 ;  /* 0x0000000a15037c11 */ /* 0x002fc6000f8808ff */
[----:B------:R0:W-:Y:S01]  /*fc10*/  STL [R1+0x558], R4 ;  /* 0x0005580401007387 */ /* 0x0001e20000100800 */
[----:B--2---:R-:W-:-:S03]  /*fc20*/  LEA.HI.X.SX32 R2, R13, UR11, 0x1, P5 ;  /* 0x0000000b0d027c11 */ /* 0x004fc6000a8f0eff */
[----:B------:R1:W-:Y:S04]  /*fc30*/  STL [R1+0x930], R3 ;  /* 0x0009300301007387 */ /* 0x0003e80000100800 */
[----:B------:R2:W-:Y:S01]  /*fc40*/  STL [R1+0x55c], R2 ;  /* 0x00055c0201007387 */ /* 0x0005e20000100800 */
[----:B0-----:R-:W-:Y:S02]  /*fc50*/  LEA R4, P5, R22, UR10, 0x1 ;  /* 0x0000000a16047c11 */ /* 0x001fe4000f8a08ff */
[----:B-1----:R-:W-:-:S03]  /*fc60*/  LEA.HI.X.SX32 R3, R16, UR11, 0x1, P6 ;  /* 0x0000000b10037c11 */ /* 0x002fc6000b0f0eff */
[----:B------:R0:W-:Y:S01]  /*fc70*/  STL [R1+0x934], R4 ;  /* 0x0009340401007387 */ /* 0x0001e20000100800 */
[----:B--2---:R-:W-:-:S03]  /*fc80*/  LEA R2, P6, R23, UR10, 0x1 ;  /* 0x0000000a17027c11 */ /* 0x004fc6000f8c08ff */
[----:B------:R1:W-:Y:S04]  /*fc90*/  STL [R1+0x560], R3 ;  /* 0x0005600301007387 */ /* 0x0003e80000100800 */
[----:B------:R2:W-:Y:S01]  /*fca0*/  STL [R1+0x938], R2 ;  /* 0x0009380201007387 */ /* 0x0005e20000100800 */
[----:B0-----:R-:W-:Y:S01]  /*fcb0*/  LEA.HI.X.SX32 R4, R17, UR11, 0x1, P0 ;  /* 0x0000000b11047c11 */ /* 0x001fe200080f0eff */
[----:B------:R-:W0:Y:S01]  /*fcc0*/  S2R R27, SR_TID.X ;  /* 0x00000000001b7919 */ /* 0x000e220000002100 */
[----:B-1----:R-:W-:Y:S02]  /*fcd0*/  LEA R3, P0, R24, UR10, 0x1 ;  /* 0x0000000a18037c11 */ /* 0x002fe4000f8008ff */
[----:B--2---:R-:W-:Y:S01]  /*fce0*/  LEA.HI.X.SX32 R2, R18, UR11, 0x1, P1 ;  /* 0x0000000b12027c11 */ /* 0x004fe200088f0eff */
[----:B------:R1:W-:Y:S04]  /*fcf0*/  STL [R1+0x564], R4 ;  /* 0x0005640401007387 */ /* 0x0003e80000100800 */
[----:B------:R2:W-:Y:S04]  /*fd00*/  STL [R1+0x93c], R3 ;  /* 0x00093c0301007387 */ /* 0x0005e80000100800 */
[----:B------:R3:W-:Y:S01]  /*fd10*/  STL [R1+0x568], R2 ;  /* 0x0005680201007387 */ /* 0x0007e20000100800 */
[----:B-1----:R-:W-:-:S02]  /*fd20*/  LEA R4, P1, R25, UR10, 0x1 ;  /* 0x0000000a19047c11 */ /* 0x002fc4000f8208ff */
[----:B--2---:R-:W-:-:S03]  /*fd30*/  LEA.HI.X.SX32 R3, R19, UR11, 0x1, P2 ;  /* 0x0000000b13037c11 */ /* 0x004fc600090f0eff */
[----:B------:R1:W-:Y:S01]  /*fd40*/  STL [R1+0x944], R4 ;  /* 0x0009440401007387 */ /* 0x0003e20000100800 */
[----:B---3--:R-:W-:-:S03]  /*fd50*/  LEA R2, P2, R26, UR10, 0x1 ;  /* 0x0000000a1a027c11 */ /* 0x008fc6000f8408ff */
[----:B------:R2:W-:Y:S04]  /*fd60*/  STL [R1+0x56c], R3 ;  /* 0x00056c0301007387 */ /* 0x0005e80000100800 */
[----:B------:R3:W-:Y:S01]  /*fd70*/  STL [R1+0x948], R2 ;  /* 0x0009480201007387 */ /* 0x0007e20000100800 */
[----:B-1----:R-:W-:Y:S02]  /*fd80*/  LEA.HI.X.SX32 R4, R20, UR11, 0x1, P3 ;  /* 0x0000000b14047c11 */ /* 0x002fe400098f0eff */
[----:B--2---:R-:W-:-:S03]  /*fd90*/  LEA R3, P3, R28, UR10, 0x1 ;  /* 0x0000000a1c037c11 */ /* 0x004fc6000f8608ff */
[----:B------:R1:W-:Y:S01]  /*fda0*/  STL [R1+0x570], R4 ;  /* 0x0005700401007387 */ /* 0x0003e20000100800 */
[----:B---3--:R-:W-:-:S03]  /*fdb0*/  LEA.HI.X.SX32 R2, R21, UR11, 0x1, P4 ;  /* 0x0000000b15027c11 */ /* 0x008fc6000a0f0eff */
[----:B------:R2:W-:Y:S04]  /*fdc0*/  STL [R1+0x94c], R3 ;  /* 0x00094c0301007387 */ /* 0x0005e80000100800 */
[----:B------:R3:W-:Y:S01]  /*fdd0*/  STL [R1+0x574], R2 ;  /* 0x0005740201007387 */ /* 0x0007e20000100800 */
[----:B-1----:R-:W-:Y:S02]  /*fde0*/  LEA R4, P4, R0, UR10, 0x1 ;  /* 0x0000000a00047c11 */ /* 0x002fe4000f8808ff */
[----:B--2---:R-:W-:-:S03]  /*fdf0*/  LEA.HI.X.SX32 R3, R22, UR11, 0x1, P5 ;  /* 0x0000000b16037c11 */ /* 0x004fc6000a8f0eff */
[----:B------:R1:W-:Y:S01]  /*fe00*/  STL [R1+0x950], R4 ;  /* 0x0009500401007387 */ /* 0x0003e20000100800 */
[----:B---3--:R-:W-:-:S03]  /*fe10*/  LEA.HI.X.SX32 R2, R23, UR11, 0x1, P6 ;  /* 0x0000000b17027c11 */ /* 0x008fc6000b0f0eff */
[----:B------:R2:W-:Y:S04]  /*fe20*/  STL [R1+0x578], R3 ;  /* 0x0005780301007387 */ /* 0x0005e80000100800 */
[----:B------:R3:W-:Y:S01]  /*fe30*/  STL [R1+0x57c], R2 ;  /* 0x00057c0201007387 */ /* 0x0007e20000100800 */
[----:B-1----:R-:W-:Y:S02]  /*fe40*/  LEA.HI.X.SX32 R4, R24, UR11, 0x1, P0 ;  /* 0x0000000b18047c11 */ /* 0x002fe400080f0eff */
[----:B--2---:R-:W-:-:S03]  /*fe50*/  LEA.HI.X.SX32 R3, R25, UR11, 0x1, P1 ;  /* 0x0000000b19037c11 */ /* 0x004fc600088f0eff */
[----:B------:R-:W-:Y:S01]  /*fe60*/  STL [R1+0x580], R4 ;  /* 0x0005800401007387 */ /* 0x000fe20000100800 */
[----:B---3--:R-:W-:-:S03]  /*fe70*/  LEA.HI.X.SX32 R2, R26, UR11, 0x1, P2 ;  /* 0x0000000b1a027c11 */ /* 0x008fc600090f0eff */
[----:B------:R1:W-:Y:S04]  /*fe80*/  STL [R1+0x588], R3 ;  /* 0x0005880301007387 */ /* 0x0003e80000100800 */
[----:B------:R2:W-:Y:S01]  /*fe90*/  STL [R1+0x58c], R2 ;  /* 0x00058c0201007387 */ /* 0x0005e20000100800 */
[----:B-1----:R-:W-:Y:S02]  /*fea0*/  LEA.HI.X.SX32 R3, R28, UR11, 0x1, P3 ;  /* 0x0000000b1c037c11 */ /* 0x002fe400098f0eff */
[----:B--2---:R-:W-:Y:S01]  /*feb0*/  LEA.HI.X.SX32 R2, R0, UR11, 0x1, P4 ;  /* 0x0000000b00027c11 */ /* 0x004fe2000a0f0eff */
[----:B0-----:R-:W-:Y:S02]  /*fec0*/  IMAD.SHL.U32 R0, R27, 0x80, RZ ;  /* 0x000000801b007824 */ /* 0x001fe400078e00ff */
[----:B------:R-:W-:Y:S04]  /*fed0*/  STL [R1+0x590], R3 ;  /* 0x0005900301007387 */ /* 0x000fe80000100800 */
[----:B------:R-:W-:Y:S04]  /*fee0*/  STL [R1+0x594], R2 ;  /* 0x0005940201007387 */ /* 0x000fe80000100800 */
[----:B------:R-:W-:Y:S04]  /*fef0*/  STL [R1+0x790], RZ ;  /* 0x000790ff01007387 */ /* 0x000fe80000100800 */
[----:B------:R0:W-:Y:S02]  /*ff00*/  STL [R1+0xa6c], R0 ;  /* 0x000a6c0001007387 */ /* 0x0001e40000100800 */
[----:B0-----:R-:W0:Y:S02]  /*ff10*/  S2R R0, SR_TID.X ;  /* 0x0000000000007919 */ /* 0x001e240000002100 */
[----:B------:R1:W-:Y:S04]  /*ff20*/  STL [R1+0x794], RZ ;  /* 0x000794ff01007387 */ /* 0x0003e80000100800 */
[----:B------:R1:W-:Y:S04]  /*ff30*/  STL [R1+0x798], RZ ;  /* 0x000798ff01007387 */ /* 0x0003e80000100800 */
[----:B------:R1:W-:Y:S04]  /*ff40*/  STL [R1+0x79c], RZ ;  /* 0x00079cff01007387 */ /* 0x0003e80000100800 */
[----:B------:R1:W-:Y:S04]  /*ff50*/  STL [R1+0x770], RZ ;  /* 0x000770ff01007387 */ /* 0x0003e80000100800 */
[----:B------:R1:W-:Y:S01]  /*ff60*/  STL [R1+0x774], RZ ;  /* 0x000774ff01007387 */ /* 0x0003e20000100800 */
[----:B0-----:R-:W-:-:S02]  /*ff70*/  SHF.R.U32.HI R3, RZ, 0x7, R0 ;  /* 0x00000007ff037819 */ /* 0x001fc40000011600 */
[--C-:B------:R-:W-:Y:S02]  /*ff80*/  SHF.R.U32.HI R2, RZ, 0x7, R0.reuse ;  /* 0x00000007ff027819 */ /* 0x100fe40000011600 */
[----:B------:R-:W-:-:S04]  /*ff90*/  SHF.R.U32.HI R0, RZ, 0x7, R0 ;  /* 0x00000007ff007819 */ /* 0x000fc80000011600 */
[----:B------:R-:W-:Y:S01]  /*ffa0*/  SGXT.U32 R0, R0, 0x2 ;  /* 0x000000020000781a */ /* 0x000fe20000000000 */
[----:B------:R1:W-:Y:S03]  /*ffb0*/  STL [R1+0x778], RZ ;  /* 0x000778ff01007387 */ /* 0x0003e60000100800 */
[C---:B------:R-:W-:Y:S02]  /*ffc0*/  LOP3.LUT R5, R0.reuse, 0x64, RZ, 0xfc, !PT ;  /* 0x0000006400057812 */ /* 0x040fe400078efcff */
[----:B------:R-:W-:Y:S02]  /*ffd0*/  LOP3.LUT R4, R0, 0x60, RZ, 0xfc, !PT ;  /* 0x0000006000047812 */ /* 0x000fe400078efcff */
[----:B------:R-:W0:Y:S01]  /*ffe0*/  S2R R0, SR_TID.X ;  /* 0x0000000000007919 */ /* 0x000e220000002100 */
        /* <DEDUP_REMOVED lines=17> */
[----:B------:R-:W-:-:S03]  /*10100*/  SGXT.U32 R3, R3, 0x2 ;  /* 0x000000020303781a */ /* 0x000fc60000000000 */
[----:B------:R1:W-:Y:S04]  /*10110*/  STL [R1+0x6b0], RZ ;  /* 0x0006b0ff01007387 */ /* 0x0003e80000100800 */
[----:B------:R1:W-:Y:S04]  /*10120*/  STL [R1+0x6b4], RZ ;  /* 0x0006b4ff01007387 */ /* 0x0003e80000100800 */
[----:B------:R1:W-:Y:S04]  /*10130*/  STL [R1+0x6b8], RZ ;  /* 0x0006b8ff01007387 */ /* 0x0003e80000100800 */
[----:B------:R1:W-:Y:S01]  /*10140*/  STL [R1+0x6bc], RZ ;  /* 0x0006bcff01007387 */ /* 0x0003e20000100800 */
[----:B------:R-:W-:-:S03]  /*10150*/  LOP3.LUT R3, R3, 0x68, RZ, 0xfc, !PT ;  /* 0x0000006803037812 */ /* 0x000fc600078efcff */
[----:B------:R1:W-:Y:S04]  /*10160*/  STL [R1+0x680], RZ ;  /* 0x000680ff01007387 */ /* 0x0003e80000100800 */
[----:B------:R1:W-:Y:S01]  /*10170*/  STL [R1+0x684], RZ ;  /* 0x000684ff01007387 */ /* 0x0003e20000100800 */
[----:B------:R-:W-:-:S03]  /*10180*/  SGXT.U32 R2, R2, 0x2 ;  /* 0x000000020202781a */ /* 0x000fc60000000000 */
[----:B------:R1:W-:Y:S04]  /*10190*/  STL [R1+0x688], RZ ;  /* 0x000688ff01007387 */ /* 0x0003e80000100800 */
[----:B------:R1:W-:Y:S01]  /*101a0*/  STL [R1+0x68c], RZ ;  /* 0x00068cff01007387 */ /* 0x0003e20000100800 */
[----:B------:R-:W-:-:S03]  /*101b0*/  IMAD R4, R4, UR15, RZ ;  /* 0x0000000f04047c24 */ /* 0x000fc6000f8e02ff */
[----:B------:R1:W-:Y:S01]  /*101c0*/  STL [R1+0x780], RZ ;  /* 0x000780ff01007387 */ /* 0x0003e20000100800 */
[----:B------:R-:W-:-:S03]  /*101d0*/  IMAD R3, R3, UR15, RZ ;  /* 0x0000000f03037c24 */ /* 0x000fc6000f8e02ff */
[----:B------:R1:W-:Y:S01]  /*101e0*/  STL [R1+0x784], RZ ;  /* 0x000784ff01007387 */ /* 0x0003e20000100800 */
[----:B0-----:R-:W-:-:S03]  /*101f0*/  SHF.R.U32.HI R4, RZ, 0x7, R0 ;  /* 0x00000007ff047819 */ /* 0x001fc60000011600 */
[----:B------:R1:W-:Y:S01]  /*10200*/  STL [R1+0x788], RZ ;  /* 0x000788ff01007387 */ /* 0x0003e20000100800 */
[----:B------:R-:W-:-:S03]  /*10210*/  LOP3.LUT R3, R2, 0x5c, RZ, 0xfc, !PT ;  /* 0x0000005c02037812 */ /* 0x000fc600078efcff */
[----:B------:R1:W-:Y:S01]  /*10220*/  STL [R1+0x78c], RZ ;  /* 0x00078cff01007387 */ /* 0x0003e20000100800 */
[----:B------:R-:W-:-:S03]  /*10230*/  LOP3.LUT R2, R2, 0x58, RZ, 0xfc, !PT ;  /* 0x0000005802027812 */ /* 0x000fc600078efcff */
        /* <DEDUP_REMOVED lines=8> */
[----:B------:R-:W-:Y:S01]  /*102c0*/  IMAD R2, R2, UR18, RZ ;  /* 0x0000001202027c24 */ /* 0x000fe2000f8e02ff */
[----:B------:R-:W-:Y:S02]  /*102d0*/  SHF.R.U32.HI R3, RZ, 0x7, R0 ;  /* 0x00000007ff037819 */ /* 0x000fe40000011600 */
[----:B------:R1:W-:Y:S01]  /*102e0*/  STL [R1+0x714], RZ ;  /* 0x000714ff01007387 */ /* 0x0003e20000100800 */
[----:B------:R-:W-:-:S03]  /*102f0*/  LOP3.LUT R5, R4, 0x54, RZ, 0xfc, !PT ;  /* 0x0000005404057812 */ /* 0x000fc600078efcff */
[----:B------:R1:W-:Y:S01]  /*10300*/  STL [R1+0x718], RZ ;  /* 0x000718ff01007387 */ /* 0x0003e20000100800 */
[----:B------:R-:W-:-:S03]  /*10310*/  LOP3.LUT R2, R4, 0x50, RZ, 0xfc, !PT ;  /* 0x0000005004027812 */ /* 0x000fc600078efcff */
[----:B------:R1:W-:Y:S01]  /*10320*/  STL [R1+0x71c], RZ ;  /* 0x00071cff01007387 */ /* 0x0003e20000100800 */
[----:B------:R-:W-:-:S03]  /*10330*/  LOP3.LUT R4, R4, 0x4c, RZ, 0xfc, !PT ;  /* 0x0000004c04047812 */ /* 0x000fc600078efcff */
[----:B------:R1:W-:Y:S01]  /*10340*/  STL [R1+0x6d0], RZ ;  /* 0x0006d0ff01007387 */ /* 0x0003e20000100800 */
[----:B------:R-:W-:-:S03]  /*10350*/  SGXT.U32 R3, R3, 0x2 ;  /* 0x000000020303781a */ /* 0x000fc60000000000 */
[----:B------:R1:W-:Y:S01]  /*10360*/  STL [R1+0x6d4], RZ ;  /* 0x0006d4ff01007387 */ /* 0x0003e20000100800 */
[----:B------:R-:W-:-:S03]  /*10370*/  IMAD R5, R5, UR19, RZ ;  /* 0x0000001305057c24 */ /* 0x000fc6000f8e02ff */
[----:B------:R1:W-:Y:S01]  /*10380*/  STL [R1+0x6d8], RZ ;  /* 0x0006d8ff01007387 */ /* 0x0003e20000100800 */
[----:B------:R-:W-:-:S03]  /*10390*/  IMAD R5, R4, UR21, RZ ;  /* 0x0000001504057c24 */ /* 0x000fc6000f8e02ff */
[----:B------:R1:W-:Y:S01]  /*103a0*/  STL [R1+0x6dc], RZ ;  /* 0x0006dcff01007387 */ /* 0x0003e20000100800 */
[----:B------:R-:W-:-:S03]  /*103b0*/  LOP3.LUT R4, R3, 0x44, RZ, 0xfc, !PT ;  /* 0x0000004403047812 */ /* 0x000fc600078efcff */
[----:B------:R1:W-:Y:S04]  /*103c0*/  STL [R1+0x5f0], RZ ;  /* 0x0005f0ff01007387 */ /* 0x0003e80000100800 */
[----:B------:R1:W-:Y:S04]  /*103d0*/  STL [R1+0x5f4], RZ ;  /* 0x0005f4ff01007387 */ /* 0x0003e80000100800 */
[----:B------:R1:W-:Y:S04]  /*103e0*/  STL [R1+0x5f8], RZ ;  /* 0x0005f8ff01007387 */ /* 0x0003e80000100800 */
[----:B------:R1:W-:Y:S04]  /*103f0*/  STL [R1+0x5fc], RZ ;  /* 0x0005fcff01007387 */ /* 0x0003e80000100800 */
[----:B------:R1:W-:Y:S01]  /*10400*/  STL [R1+0x670], RZ ;  /* 0x000670ff01007387 */ /* 0x0003e20000100800 */
[----:B------:R-:W-:-:S03]  /*10410*/  IMAD R4, R4, UR23, RZ ;  /* 0x0000001704047c24 */ /* 0x000fc6000f8e02ff */
        /* <DEDUP_REMOVED lines=8> */
[----:B------:R-:W-:-:S03]  /*104a0*/  IMAD R6, R2, UR20, RZ ;  /* 0x0000001402067c24 */ /* 0x000fc6000f8e02ff */
[----:B------:R1:W-:Y:S01]  /*104b0*/  STL [R1+0x634], RZ ;  /* 0x000634ff01007387 */ /* 0x0003e20000100800 */
[----:B------:R-:W-:-:S03]  /*104c0*/  LOP3.LUT R2, R3, 0x48, RZ, 0xfc, !PT ;  /* 0x0000004803027812 */ /* 0x000fc600078efcff */
[----:B------:R1:W-:Y:S01]  /*104d0*/  STL [R1+0x638], RZ ;  /* 0x000638ff01007387 */ /* 0x0003e20000100800 */
[----:B------:R-:W0:Y:S01]  /*104e0*/  S2R R4, SR_TID.X ;  /* 0x0000000000047919 */ /* 0x000e220000002100 */
[----:B------:R-:W-:Y:S02]  /*104f0*/  LOP3.LUT R3, R3, 0x40, RZ, 0xfc, !PT ;  /* 0x0000004003037812 */ /* 0x000fe400078efcff */
        /* <DEDUP_REMOVED lines=16> */
[----:B------:R-:W2:Y:S03]  /*10600*/  S2R R3, SR_TID.X ;  /* 0x0000000000037919 */ /* 0x000ea60000002100 */
        /* <DEDUP_REMOVED lines=14> */
[----:B0-----:R-:W-:-:S03]  /*106f0*/  SHF.R.U32.HI R5, RZ, 0x7, R4 ;  /* 0x00000007ff057819 */ /* 0x001fc60000011604 */
[----:B------:R1:W-:Y:S04]  /*10700*/  STL [R1+0x61c], RZ ;  /* 0x00061cff01007387 */ /* 0x0003e80000100800 */
[----:B------:R1:W-:Y:S04]  /*10710*/  STL [R1+0x600], RZ ;  /* 0x000600ff01007387 */ /* 0x0003e80000100800 */
[----:B------:R1:W-:Y:S04]  /*10720*/  STL [R1+0x604], RZ ;  /* 0x000604ff01007387 */ /* 0x0003e80000100800 */
[----:B------:R1:W-:Y:S01]  /*10730*/  STL [R1+0x608], RZ ;  /* 0x000608ff01007387 */ /* 0x0003e20000100800 */
[----:B------:R-:W-:-:S03]  /*10740*/  SGXT.U32 R5, R5, 0x2 ;  /* 0x000000020505781a */ /* 0x000fc60000000000 */
[----:B------:R1:W-:Y:S04]  /*10750*/  STL [R1+0x60c], RZ ;  /* 0x00060cff01007387 */ /* 0x0003e80000100800 */
[----:B------:R1:W-:Y:S01]  /*10760*/  STL [R1+0x720], RZ ;  /* 0x000720ff01007387 */ /* 0x0003e20000100800 */
[----:B------:R-:W-:-:S03]  /*10770*/  SHF.R.U32.HI R4, RZ, 0x7, R4 ;  /* 0x00000007ff047819 */ /* 0x000fc60000011604 */
[----:B------:R1:W-:Y:S04]  /*10780*/  STL [R1+0x724], RZ ;  /* 0x000724ff01007387 */ /* 0x0003e80000100800 */
[----:B------:R1:W-:Y:S01]  /*10790*/  STL [R1+0x728], RZ ;  /* 0x000728ff01007387 */ /* 0x0003e20000100800 */
[----:B------:R-:W-:-:S03]  /*107a0*/  LOP3.LUT R5, R5, 0x3c, RZ, 0xfc, !PT ;  /* 0x0000003c05057812 */ /* 0x000fc600078efcff */
[----:B------:R1:W-:Y:S04]  /*107b0*/  STL [R1+0x72c], RZ ;  /* 0x00072cff01007387 */ /* 0x0003e80000100800 */
[----:B------:R1:W-:Y:S01]  /*107c0*/  STL [R1+0x6e0], RZ ;  /* 0x0006e0ff01007387 */ /* 0x0003e20000100800 */
[----:B------:R-:W-:-:S03]  /*107d0*/  SGXT.U32 R4, R4, 0x2 ;  /* 0x000000020404781a */ /* 0x000fc60000000000 */
[----:B------:R1:W-:Y:S04]  /*107e0*/  STL [R1+0x6e4], RZ ;  /* 0x0006e4ff01007387 */ /* 0x0003e80000100800 */
[----:B------:R1:W-:Y:S04]  /*107f0*/  STL [R1+0x6e8], RZ ;  /* 0x0006e8ff01007387 */ /* 0x0003e80000100800 */
[----:B------:R1:W-:Y:S01]  /*10800*/  STL [R1+0x6ec], RZ ;  /* 0x0006ecff01007387 */ /* 0x0003e20000100800 */
[----:B------:R-:W-:-:S03]  /*10810*/  IMAD R7, R5, UR25, RZ ;  /* 0x0000001905077c24 */ /* 0x000fc6000f8e02ff */
[----:B------:R1:W-:Y:S01]  /*10820*/  STL [R1+0x690], RZ ;  /* 0x000690ff01007387 */ /* 0x0003e20000100800 */
[----:B------:R-:W-:-:S03]  /*10830*/  LOP3.LUT R6, R4, 0x38, RZ, 0xfc, !PT ;  /* 0x0000003804067812 */ /* 0x000fc600078efcff */
[----:B------:R1:W-:Y:S01]  /*10840*/  STL [R1+0x694], RZ ;  /* 0x000694ff01007387 */ /* 0x0003e20000100800 */
[----:B------:R-:W-:-:S03]  /*10850*/  LOP3.LUT R5, R4, 0x34, RZ, 0xfc, !PT ;  /* 0x0000003404057812 */ /* 0x000fc600078efcff */
[----:B------:R1:W-:Y:S01]  /*10860*/  STL [R1+0x698], RZ ;  /* 0x000698ff01007387 */ /* 0x0003e20000100800 */
[----:B--2---:R-:W-:-:S03]  /*10870*/  SHF.R.U32.HI R4, RZ, 0x7, R3 ;  /* 0x00000007ff047819 */ /* 0x004fc60000011603 */
[----:B------:R1:W-:Y:S04]  /*10880*/  STL [R1+0x69c], RZ ;  /* 0x00069cff01007387 */ /* 0x0003e80000100800 */
        /* <DEDUP_REMOVED lines=23> */
[----:B------:R-:W-:-:S03]  /*10a00*/  IMAD R6, R4, UR30, RZ ;  /* 0x0000001e04067c24 */ /* 0x000fc6000f8e02ff */
[----:B------:R1:W-:Y:S01]  /*10a10*/  STL [R1+0x5d4], RZ ;  /* 0x0005d4ff01007387 */ /* 0x0003e20000100800 */
[----:B------:R-:W-:-:S03]  /*10a20*/  LOP3.LUT R5, R3, 0x24, RZ, 0xfc, !PT ;  /* 0x0000002403057812 */ /* 0x000fc600078efcff */
[----:B------:R1:W-:Y:S01]  /*10a30*/  STL [R1+0x5d8], RZ ;  /* 0x0005d8ff01007387 */ /* 0x0003e20000100800 */
[----:B------:R-:W-:-:S03]  /*10a40*/  LOP3.LUT R4, R3, 0x20, RZ, 0xfc, !PT ;  /* 0x0000002003047812 */ /* 0x000fc600078efcff */
[----:B------:R1:W-:Y:S01]  /*10a50*/  STL [R1+0x5dc], RZ ;  /* 0x0005dcff01007387 */ /* 0x0003e20000100800 */
[----:B------:R-:W-:-:S03]  /*10a60*/  SHF.R.U32.HI R3, RZ, 0x7, R27 ;  /* 0x00000007ff037819 */ /* 0x000fc6000001161b */
[----:B------:R1:W-:Y:S04]  /*10a70*/  STL [R1+0x5b0], RZ ;  /* 0x0005b0ff01007387 */ /* 0x0003e80000100800 */
[----:B------:R1:W-:Y:S01]  /*10a80*/  STL [R1+0x5b4], RZ ;  /* 0x0005b4ff01007387 */ /* 0x0003e20000100800 */
[----:B------:R-:W-:-:S03]  /*10a90*/  SGXT.U32 R3, R3, 0x2 ;  /* 0x000000020303781a */ /* 0x000fc60000000000 */
[----:B------:R1:W-:Y:S04]  /*10aa0*/  STL [R1+0x5b8], RZ ;  /* 0x0005b8ff01007387 */ /* 0x0003e80000100800 */
[----:B------:R1:W-:Y:S01]  /*10ab0*/  STL [R1+0x5bc], RZ ;  /* 0x0005bcff01007387 */ /* 0x0003e20000100800 */
[----:B------:R-:W-:Y:S01]  /*10ac0*/  SHF.R.U32.HI R27, RZ, 0x7, R27 ;  /* 0x00000007ff1b7819 */ /* 0x000fe2000001161b */
[----:B------:R-:W-:Y:S01]  /*10ad0*/  IMAD R5, R5, UR31, RZ ;  /* 0x0000001f05057c24 */ /* 0x000fe2000f8e02ff */
[----:B------:R-:W-:Y:S01]  /*10ae0*/  LOP3.LUT R0, R0, 0x7f, RZ, 0xc0, !PT ;  /* 0x0000007f00007812 */ /* 0x000fe200078ec0ff */
[----:B------:R-:W-:Y:S01]  /*10af0*/  IMAD R4, R4, UR32, RZ ;  /* 0x0000002004047c24 */ /* 0x000fe2000f8e02ff */
[C---:B------:R-:W-:Y:S02]  /*10b00*/  LOP3.LUT R5, R3.reuse, 0x1c, RZ, 0xfc, !PT ;  /* 0x0000001c03057812 */ /* 0x040fe400078efcff */
[----:B------:R-:W-:-:S02]  /*10b10*/  LOP3.LUT R4, R3, 0x18, RZ, 0xfc, !PT ;  /* 0x0000001803047812 */ /* 0x000fc400078efcff */
[----:B------:R-:W-:Y:S02]  /*10b20*/  LOP3.LUT R3, R3, 0x14, RZ, 0xfc, !PT ;  /* 0x0000001403037812 */ /* 0x000fe400078efcff */
[----:B------:R-:W-:Y:S01]  /*10b30*/  SGXT.U32 R27, R27, 0x2 ;  /* 0x000000021b1b781a */ /* 0x000fe20000000000 */
[----:B------:R-:W-:Y:S02]  /*10b40*/  IMAD R0, R0, UR6, RZ ;  /* 0x0000000600007c24 */ /* 0x000fe4000f8e02ff */
[----:B------:R-:W-:Y:S01]  /*10b50*/  IMAD R5, R5, UR33, RZ ;  /* 0x0000002105057c24 */ /* 0x000fe2000f8e02ff */
[C---:B------:R-:W-:Y:S01]  /*10b60*/  LOP3.LUT R5, R27.reuse, 0x10, RZ, 0xfc, !PT ;  /* 0x000000101b057812 */ /* 0x040fe200078efcff */
[----:B------:R-:W-:Y:S01]  /*10b70*/  IMAD R4, R4, UR34, RZ ;  /* 0x0000002204047c24 */ /* 0x000fe2000f8e02ff */
[----:B------:R-:W-:Y:S01]  /*10b80*/  LOP3.LUT R4, R27, 0xc, RZ, 0xfc, !PT ;  /* 0x0000000c1b047812 */ /* 0x000fe200078efcff */
[----:B------:R-:W-:Y:S01]  /*10b90*/  IMAD R3, R3, UR35, RZ ;  /* 0x0000002303037c24 */ /* 0x000fe2000f8e02ff */
[----:B------:R-:W-:-:S02]  /*10ba0*/  LOP3.LUT R3, R27, 0x8, RZ, 0xfc, !PT ;  /* 0x000000081b037812 */ /* 0x000fc400078efcff */
[----:B------:R-:W-:Y:S02]  /*10bb0*/  SHF.R.S32.HI R2, RZ, 0x1f, R0 ;  /* 0x0000001fff027819 */ /* 0x000fe40000011400 */
[----:B------:R-:W-:Y:S01]  /*10bc0*/  LOP3.LUT R27, R27, 0x4, RZ, 0xfc, !PT ;  /* 0x000000041b1b7812 */ /* 0x000fe200078efcff */
[----:B------:R-:W-:Y:S01]  /*10bd0*/  IMAD R6, R5, UR36, RZ ;  /* 0x0000002405067c24 */ /* 0x000fe2000f8e02ff */
[----:B------:R-:W-:Y:S01]  /*10be0*/  ULEA.HI UR5, UR5, UR4, URZ, 0x7 ;  /* 0x0000000405057291 */ /* 0x000fe2000f8f38ff */
[----:B------:R-:W-:Y:S01]  /*10bf0*/  IMAD R5, R4, UR37, RZ ;  /* 0x0000002504057c24 */ /* 0x000fe2000f8e02ff */
[C---:B------:R-:W-:Y:S01]  /*10c00*/  SHF.L.U64.HI R2, R0.reuse, 0x1, R2 ;  /* 0x0000000100027819 */ /* 0x040fe20000010202 */
[----:B------:R-:W-:Y:S02]  /*10c10*/  IMAD R4, R3, UR38, RZ ;  /* 0x0000002603047c24 */ /* 0x000fe4000f8e02ff */
[----:B------:R-:W-:Y:S02]  /*10c20*/  IMAD.SHL.U32 R0, R0, 0x2, RZ ;  /* 0x0000000200007824 */ /* 0x000fe400078e00ff */
[----:B------:R-:W-:Y:S01]  /*10c30*/  IMAD R3, R27, UR39, RZ ;  /* 0x000000271b037c24 */ /* 0x000fe2000f8e02ff */
[----:B-1----:R-:W-:-:S12]  /*10c40*/  USHF.R.S32.HI UR5, URZ, 0x7, UR5 ;  /* 0x00000007ff057899 */ /* 0x002fd80008011405 */
.L_x_2:
[----:B0-----:R-:W2:Y:S01]  /*10c50*/  LDL.LU R6, [R1+0x598] ;  /* 0x0005980001067983 */ /* 0x001ea20000300800 */
[----:B------:R-:W0:Y:S01]  /*10c60*/  S2R R15, SR_TID.X ;  /* 0x00000000000f7919 */ /* 0x000e220000002100 */
[----:B------:R-:W-:Y:S01]  /*10c70*/  PRMT R4, RZ, 0x7610, R4 ;  /* 0x00007610ff047816 */ /* 0x000fe20000000004 */
[----:B------:R-:W1:Y:S01]  /*10c80*/  LDCU UR4, c[0x0][0x3a8] ;  /* 0x00007500ff0477ac */ /* 0x000e620008000800 */
[----:B------:R-:W3:Y:S01]  /*10c90*/  LDL.LU R5, [R1+0x59c] ;  /* 0x00059c0001057983 */ /* 0x000ee20000300800 */
[----:B------:R-:W-:Y:S01]  /*10ca0*/  PRMT R14, RZ, 0x7610, R14 ;  /* 0x00007610ff0e7816 */ /* 0x000fe2000000000e */
[----:B------:R-:W4:Y:S02]  /*10cb0*/  LDCU UR6, c[0x0][0x3a8] ;  /* 0x00007500ff0677ac */ /* 0x000f240008000800 */
[----:B------:R0:W-:Y:S04]  /*10cc0*/  STL [R1+0x2260], R16 ;  /* 0x0022601001007387 */ /* 0x0001e80000100800 */
[----:B------:R0:W-:Y:S04]  /*10cd0*/  STL [R1+0x225c], R13 ;  /* 0x00225c0d01007387 */ /* 0x0001e80000100800 */
[----:B------:R0:W-:Y:S02]  /*10ce0*/  STL [R1+0x2258], R24 ;  /* 0x0022581801007387 */ /* 0x0001e40000100800 */
[----:B0-----:R-:W-:-:S02]  /*10cf0*/  SHF.R.U32.HI R11, RZ, 0x7, R15 ;  /* 0x00000007ff0b7819 */ /* 0x001fc4000001160f */
[----:B------:R-:W-:Y:S02]  /*10d00*/  STL [R1+0x2254], R21 ;  /* 0x0022541501007387 */ /* 0x000fe40000100800 */
[----:B------:R-:W-:Y:S02]  /*10d10*/  SGXT.U32 R11, R11, 0x2 ;  /* 0x000000020b0b781a */ /* 0x000fe40000000000 */
[----:B------:R-:W-:Y:S02]  /*10d20*/  STL [R1+0x2250], R22 ;  /* 0x0022501601007387 */ /* 0x000fe40000100800 */
[C---:B------:R-:W-:Y:S01]  /*10d30*/  ISETP.GE.AND P0, PT, R11.reuse, UR14, PT ;  /* 0x0000000e0b007c0c */ /* 0x040fe2000bf06270 */
[----:B------:R-:W-:Y:S01]  /*10d40*/  IMAD R3, R11, UR8, RZ ;  /* 0x000000080b037c24 */ /* 0x000fe2000f8e02ff */
[----:B------:R-:W-:Y:S01]  /*10d50*/  PRMT R16, RZ, 0x7610, R16 ;  /* 0x00007610ff107816 */ /* 0x000fe20000000010 */
[----:B------:R-:W-:Y:S04]  /*10d60*/  STL [R1+0x224c], R25 ;  /* 0x00224c1901007387 */ /* 0x000fe80000100800 */
[----:B------:R-:W-:Y:S04]  /*10d70*/  STL [R1+0x2248], R27 ;  /* 0x0022481b01007387 */ /* 0x000fe80000100800 */
[----:B-----5:R-:W-:Y:S04]  /*10d80*/  STL [R1+0x2244], R0 ;  /* 0x0022440001007387 */ /* 0x020fe80000100800 */
[----:B------:R-:W-:Y:S01]  /*10d90*/  STL [R1+0x2240], R2 ;  /* 0x0022400201007387 */ /* 0x000fe20000100800 */
[----:B--2---:R-:W-:-:S02]  /*10da0*/  IMAD.MOV.U32 R29, RZ, RZ, R6 ;  /* 0x000000ffff1d7224 */ /* 0x004fc400078e0006 */
[----:B---3--:R-:W-:Y:S01]  /*10db0*/  IMAD.MOV.U32 R28, RZ, RZ, R5 ;  /* 0x000000ffff1c7224 */ /* 0x008fe200078e0005 */
[----:B------:R-:W-:-:S03]  /*10dc0*/  LOP3.LUT R5, R11, 0x7c, RZ, 0xfc, !PT ;  /* 0x0000007c0b057812 */ /* 0x000fc600078efcff */
[----:B------:R-:W-:Y:S01]  /*10dd0*/  IMAD.WIDE R6, R3, 0x2, R28 ;  /* 0x0000000203067825 */ /* 0x000fe200078e021c */
[----:B------:R-:W-:Y:S02]  /*10de0*/  ISETP.GE.AND P1, PT, R5, UR14, PT ;  /* 0x0000000e05007c0c */ /* 0x000fe4000bf26270 */
[----:B------:R-:W-:Y:S02]  /*10df0*/  LOP3.LUT R3, R11, 0x78, RZ, 0xfc, !PT ;  /* 0x000000780b037812 */ /* 0x000fe400078efcff */
[----:B------:R0:W2:Y:S02]  /*10e00*/  @!P0 LDG.E.U16 R4, desc[UR12][R6.64] ;  /* 0x0000000c06048981 */ /* 0x0000a4000c1e1500 */
[C---:B------:R-:W-:Y:S01]  /*10e10*/  ISETP.GE.AND P0, PT, R3.reuse, UR14, PT ;  /* 0x0000000e03007c0c */ /* 0x040fe2000bf06270 */
[----:B------:R-:W-:Y:S02]  /*10e20*/  IMAD R3, R3, UR8, RZ ;  /* 0x0000000803037c24 */ /* 0x000fe4000f8e02ff */
[----:B0-----:R-:W-:-:S04]  /*10e30*/  IMAD R6, R5, UR8, RZ ;  /* 0x0000000805067c24 */ /* 0x001fc8000f8e02ff */
[----:B------:R-:W-:Y:S01]  /*10e40*/  IMAD.WIDE R6, R6, 0x2, R28 ;  /* 0x0000000206067825 */ /* 0x000fe200078e021c */
[----:B------:R-:W-:-:S04]  /*10e50*/  PRMT R5, RZ, 0x7610, R5 ;  /* 0x00007610ff057816 */ /* 0x000fc80000000005 */
[----:B------:R0:W3:Y:S02]  /*10e60*/  @!P1 LDG.E.U16 R16, desc[UR12][R6.64] ;  /* 0x0000000c06109981 */ /* 0x0000e4000c1e1500 */
[----:B0-----:R-:W-:Y:S01]  /*10e70*/  IMAD.WIDE R6, R3, 0x2, R28 ;  /* 0x0000000203067825 */ /* 0x001fe200078e021c */
[----:B------:R-:W-:-:S04]  /*10e80*/  LOP3.LUT R3, R11, 0x74, RZ, 0xfc, !PT ;  /* 0x000000740b037812 */ /* 0x000fc800078efcff */
[----:B------:R0:W4:Y:S01]  /*10e90*/  @!P0 LDG.E.U16 R5, desc[UR12][R6.64] ;  /* 0x0000000c06058981 */ /* 0x000122000c1e1500 */
[C---:B------:R-:W-:Y:S01]  /*10ea0*/  ISETP.GE.AND P0, PT, R3.reuse, UR14, PT ;  /* 0x0000000e03007c0c */ /* 0x040fe2000bf06270 */
[----:B------:R-:W-:-:S04]  /*10eb0*/  IMAD R3, R3, UR8, RZ ;  /* 0x0000000803037c24 */ /* 0x000fc8000f8e02ff */
[----:B0-----:R-:W-:-:S08]  /*10ec0*/  IMAD.WIDE R6, R3, 0x2, R28 ;  /* 0x0000000203067825 */ /* 0x001fd000078e021c */
[----:B------:R0:W4:Y:S01]  /*10ed0*/  @!P0 LDG.E.U16 R14, desc[UR12][R6.64] ;  /* 0x0000000c060e8981 */ /* 0x000122000c1e1500 */
[----:B------:R-:W-:-:S04]  /*10ee0*/  LOP3.LUT R3, R11, 0x70, RZ, 0xfc, !PT ;  /* 0x000000700b037812 */ /* 0x000fc800078efcff */
[C---:B------:R-:W-:Y:S01]  /*10ef0*/  ISETP.GE.AND P0, PT, R3.reuse, UR14, PT ;  /* 0x0000000e03007c0c */ /* 0x040fe2000bf06270 */
[----:B------:R-:W-:Y:S01]  /*10f00*/  IMAD R3, R3, UR8, RZ ;  /* 0x0000000803037c24 */ /* 0x000fe2000f8e02ff */
[----:B------:R-:W-:-:S03]  /*10f10*/  PRMT R12, RZ, 0x7610, R12 ;  /* 0x00007610ff0c7816 */ /* 0x000fc6000000000c */
        /* <DEDUP_REMOVED lines=8> */
[----:B------:R-:W-:Y:S02]  /*10fa0*/  PRMT R24, RZ, 0x7610, R24 ;  /* 0x00007610ff187816 */ /* 0x000fe40000000018 */
[----:B------:R-:W-:Y:S01]  /*10fb0*/  PRMT R17, RZ, 0x7610, R17 ;  /* 0x00007610ff117816 */ /* 0x000fe20000000011 */
[----:B--2---:R-:W-:Y:S04]  /*10fc0*/  STL [R1+0x222c], R4 ;  /* 0x00222c0401007387 */ /* 0x004fe80000100800 */
[----:B------:R-:W-:Y:S04]  /*10fd0*/  STL [R1+0x2230], R4 ;  /* 0x0022300401007387 */ /* 0x000fe80000100800 */
[----:B------:R-:W-:Y:S04]  /*10fe0*/  STL [R1+0x2234], R4 ;  /* 0x0022340401007387 */ /* 0x000fe80000100800 */
[----:B------:R-:W-:Y:S04]  /*10ff0*/  STL [R1+0x2238], R4 ;  /* 0x0022380401007387 */ /* 0x000fe80000100800 */
[----:B------:R-:W-:Y:S04]  /*11000*/  STL [R1+0x223c], R4 ;  /* 0x00223c0401007387 */ /* 0x000fe80000100800 */
[----:B---3--:R2:W-:Y:S04]  /*11010*/  STL [R1+0x24], R16 ;  /* 0x0000241001007387 */ /* 0x0085e80000100800 */
[----:B--2---:R-:W2:Y:S04]  /*11020*/  LDL.LU R16, [R1+0x2260] ;  /* 0x0022600001107983 */ /* 0x004ea80000300800 */
[----:B----4-:R-:W-:Y:S04]  /*11030*/  STL [R1+0x2204], R5 ;  /* 0x0022040501007387 */ /* 0x010fe80000100800 */
[----:B------:R-:W-:Y:S04]  /*11040*/  STL [R1+0x2208], R5 ;  /* 0x0022080501007387 */ /* 0x000fe80000100800 */
        /* <DEDUP_REMOVED lines=8> */
[----:B------:R3:W-:Y:S02]  /*110d0*/  STL [R1+0x20], R14 ;  /* 0x0000200e01007387 */ /* 0x0007e40000100800 */
[----:B---3--:R-:W3:Y:S02]  /*110e0*/  S2R R14, SR_TID.X ;  /* 0x00000000000e7919 */ /* 0x008ee40000002100 */
[----:B---3--:R-:W-:-:S04]  /*110f0*/  SHF.R.U32.HI R14, RZ, 0x7, R14 ;  /* 0x00000007ff0e7819 */ /* 0x008fc8000001160e */
[----:B------:R-:W-:-:S04]  /*11100*/  SGXT.U32 R14, R14, 0x2 ;  /* 0x000000020e0e781a */ /* 0x000fc80000000000 */
[----:B------:R-:W-:-:S04]  /*11110*/  LOP3.LUT R14, R14, 0x4, RZ, 0xfc, !PT ;  /* 0x000000040e0e7812 */ /* 0x000fc800078efcff */
[----:B------:R-:W-:Y:S02]  /*11120*/  ISETP.GE.AND P0, PT, R14, UR14, PT ;  /* 0x0000000e0e007c0c */ /* 0x000fe4000bf06270 */
[----:B------:R-:W0:Y:S02]  /*11130*/  S2R R14, SR_TID.X ;  /* 0x00000000000e7919 */ /* 0x000e240000002100 */
[----:B0-----:R-:W-:-:S04]  /*11140*/  SHF.R.U32.HI R7, RZ, 0x7, R14 ;  /* 0x00000007ff077819 */ /* 0x001fc8000001160e */
[----:B------:R-:W-:-:S04]  /*11150*/  SGXT.U32 R7, R7, 0x2 ;  /* 0x000000020707781a */ /* 0x000fc80000000000 */
[----:B------:R-:W-:-:S04]  /*11160*/  LOP3.LUT R14, R7, 0x8, RZ, 0xfc, !PT ;  /* 0x00000008070e7812 */ /* 0x000fc800078efcff */
[----:B------:R-:W-:Y:S02]  /*11170*/  ISETP.GE.AND P1, PT, R14, UR14, PT ;  /* 0x0000000e0e007c0c */ /* 0x000fe4000bf26270 */
[----:B------:R-:W0:Y:S01]  /*11180*/  S2R R14, SR_TID.X ;  /* 0x00000000000e7919 */ /* 0x000e220000002100 */
[----:B------:R-:W-:-:S05]  /*11190*/  LOP3.LUT R7, R7, 0x4, RZ, 0xfc, !PT ;  /* 0x0000000407077812 */ /* 0x000fca00078efcff */
[----:B-1----:R-:W-:Y:S01]  /*111a0*/  IMAD R7, R7, UR4, RZ ;  /* 0x0000000407077c24 */ /* 0x002fe2000f8e02ff */
[----:B------:R-:W1:Y:S03]  /*111b0*/  LDCU UR4, c[0x0][0x3a8] ;  /* 0x00007500ff0477ac */ /* 0x000e660008000800 */
[----:B------:R-:W-:-:S05]  /*111c0*/  IMAD.WIDE R6, R7, 0x2, R28 ;  /* 0x0000000207067825 */ /* 0x000fca00078e021c */
[----:B------:R0:W3:Y:S02]  /*111d0*/  @!P0 LDG.E.U16 R24, desc[UR12][R6.64] ;  /* 0x0000000c06188981 */ /* 0x0000e4000c1e1500 */
        /* <DEDUP_REMOVED lines=9> */
[----:B------:R0:W4:Y:S02]  /*11270*/  @!P1 LDG.E.U16 R17, desc[UR12][R6.64] ;  /* 0x0000000c06119981 */ /* 0x000124000c1e1500 */
[----:B0-----:R-:W-:-:S04]  /*11280*/  SHF.R.U32.HI R7, RZ, 0x7, R14 ;  /* 0x00000007ff077819 */ /* 0x001fc8000001160e */
[----:B------:R-:W-:-:S04]  /*11290*/  SGXT.U32 R7, R7, 0x2 ;  /* 0x000000020707781a */ /* 0x000fc80000000000 */
[----:B------:R-:W-:-:S04]  /*112a0*/  LOP3.LUT R14, R7, 0x10, RZ, 0xfc, !PT ;  /* 0x00000010070e7812 */ /* 0x000fc800078efcff */
[----:B------:R-:W-:Y:S02]  /*112b0*/  ISETP.GE.AND P1, PT, R14, UR14, PT ;  /* 0x0000000e0e007c0c */ /* 0x000fe4000bf26270 */
[----:B------:R-:W0:Y:S01]  /*112c0*/  S2R R14, SR_TID.X ;  /* 0x00000000000e7919 */ /* 0x000e220000002100 */
[----:B------:R-:W-:Y:S02]  /*112d0*/  LOP3.LUT R7, R7, 0xc, RZ, 0xfc, !PT ;  /* 0x0000000c07077812 */ /* 0x000fe400078efcff */
[----:B------:R-:W-:-:S03]  /*112e0*/  PRMT R26, RZ, 0x7610, R26 ;  /* 0x00007610ff1a7816 */ /* 0x000fc6000000001a */
[----:B-1----:R-:W-:Y:S01]  /*112f0*/  IMAD R7, R7, UR4, RZ ;  /* 0x0000000407077c24 */ /* 0x002fe2000f8e02ff */
[----:B------:R-:W1:Y:S03]  /*11300*/  LDCU UR4, c[0x0][0x3a8] ;  /* 0x00007500ff0477ac */ /* 0x000e660008000800 */
[----:B------:R-:W-:-:S05]  /*11310*/  IMAD.WIDE R6, R7, 0x2, R28 ;  /* 0x0000000207067825 */ /* 0x000fca00078e021c */
[----:B------:R0:W2:Y:S02]  /*11320*/  @!P0 LDG.E.U16 R26, desc[UR12][R6.64] ;  /* 0x0000000c061a8981 */ /* 0x0000a4000c1e1500 */
        /* <DEDUP_REMOVED lines=79> */
[C---:B------:R-:W-:Y:S02]  /*11820*/  LOP3.LUT R14, R7.reuse, 0x30, RZ, 0xfc, !PT ;  /* 0x00000030070e7812 */ /* 0x040fe400078efcff */
[----:B------:R-:W-:Y:S02]  /*11830*/  LOP3.LUT R7, R7, 0x2c, RZ, 0xfc, !PT ;  /* 0x0000002c07077812 */ /* 0x000fe400078efcff */
[----:B------:R-:W-:-:S03]  /*11840*/  PRMT R27, RZ, 0x7610, R27 ;  /* 0x00007610ff1b7816 */ /* 0x000fc6000000001b */
[----:B-1----:R-:W-:Y:S01]  /*11850*/  IMAD R7, R7, UR4, RZ ;  /* 0x0000000407077c24 */ /* 0x002fe2000f8e02ff */
[----:B------:R-:W-:Y:S01]  /*11860*/  ISETP.GE.AND P1, PT, R14, UR14, PT ;  /* 0x0000000e0e007c0c */ /* 0x000fe2000bf26270 */
[----:B------:R0:W-:Y:S01]  /*11870*/  STL [R1+0x1c], R13 ;  /* 0x00001c0d01007387 */ /* 0x0001e20000100800 */
[----:B------:R-:W1:Y:S01]  /*11880*/  LDCU UR4, c[0x0][0x3a8] ;  /* 0x00007500ff0477ac */ /* 0x000e620008000800 */
[----:B------:R-:W-:-:S05]  /*11890*/  IMAD.WIDE R6, R7, 0x2, R28 ;  /* 0x0000000207067825 */ /* 0x000fca00078e021c */
[----:B------:R1:W4:Y:S01]  /*118a0*/  @!P0 LDG.E.U16 R27, desc[UR12][R6.64] ;  /* 0x0000000c061b8981 */ /* 0x000322000c1e1500 */
[----:B------:R-:W1:Y:S03]  /*118b0*/  S2R R14, SR_TID.X ;  /* 0x00000000000e7919 */ /* 0x000e660000002100 */
[----:B0-----:R-:W4:Y:S04]  /*118c0*/  LDL.LU R13, [R1+0x225c] ;  /* 0x00225c00010d7983 */ /* 0x001f280000300800 */
[----:B---3--:R0:W-:Y:S01]  /*118d0*/  STL [R1], R24 ;  /* 0x0000001801007387 */ /* 0x0081e20000100800 */
[----:B------:R-:W-:-:S03]  /*118e0*/  PRMT R20, RZ, 0x7610, R20 ;  /* 0x00007610ff147816 */ /* 0x000fc60000000014 */
[----:B0-----:R-:W3:Y:S01]  /*118f0*/  LDL.LU R24, [R1+0x2258] ;  /* 0x0022580001187983 */ /* 0x001ee20000300800 */
[----:B-1----:R-:W-:-:S04]  /*11900*/  SHF.R.U32.HI R7, RZ, 0x7, R14 ;  /* 0x00000007ff077819 */ /* 0x002fc8000001160e */
[----:B------:R-:W-:-:S04]  /*11910*/  SGXT.U32 R7, R7, 0x2 ;  /* 0x000000020707781a */ /* 0x000fc80000000000 */
[C---:B------:R-:W-:Y:S02]  /*11920*/  LOP3.LUT R14, R7.reuse, 0x34, RZ, 0xfc, !PT ;  /* 0x00000034070e7812 */ /* 0x040fe400078efcff */
[----:B------:R-:W-:-:S05]  /*11930*/  LOP3.LUT R7, R7, 0x30, RZ, 0xfc, !PT ;  /* 0x0000003007077812 */ /* 0x000fca00078efcff */
[----:B------:R-:W-:Y:S01]  /*11940*/  IMAD R7, R7, UR4, RZ ;  /* 0x0000000407077c24 */ /* 0x000fe2000f8e02ff */
[----:B------:R-:W-:Y:S01]  /*11950*/  ISETP.GE.AND P0, PT, R14, UR14, PT ;  /* 0x0000000e0e007c0c */ /* 0x000fe2000bf06270 */
[----:B------:R-:W0:Y:S02]  /*11960*/  LDCU UR4, c[0x0][0x3a8] ;  /* 0x00007500ff0477ac */ /* 0x000e240008000800 */
[----:B------:R-:W-:-:S05]  /*11970*/  IMAD.WIDE R6, R7, 0x2, R28 ;  /* 0x0000000207067825 */ /* 0x000fca00078e021c */
[----:B------:R1:W3:Y:S01]  /*11980*/  @!P1 LDG.E.U16 R20, desc[UR12][R6.64] ;  /* 0x0000000c06149981 */ /* 0x0002e2000c1e1500 */
[----:B------:R-:W0:Y:S01]  /*11990*/  S2R R14, SR_TID.X ;  /* 0x00000000000e7919 */ /* 0x000e220000002100 */
[----:B-1----:R-:W1:Y:S02]  /*119a0*/  S2R R7, SR_TID.X ;  /* 0x0000000000077919 */ /* 0x002e640000002100 */
[----:B--2---:R2:W-:Y:S01]  /*119b0*/  STL [R1+0x4], R21 ;  /* 0x0000041501007387 */ /* 0x0045e20000100800 */
[----:B------:R-:W-:-:S03]  /*119c0*/  PRMT R0, RZ, 0x7610, R0 ;  /* 0x00007610ff007816 */ /* 0x000fc60000000000 */
[----:B--2---:R-:W2:Y:S01]  /*119d0*/  LDL.LU R21, [R1+0x2254] ;  /* 0x0022540001157983 */ /* 0x004ea20000300800 */
[----:B0-----:R-:W-:Y:S02]  /*119e0*/  SHF.R.U32.HI R14, RZ, 0x7, R14 ;  /* 0x00000007ff0e7819 */ /* 0x001fe4000001160e */
[----:B-1----:R-:W-:-:S04]  /*119f0*/  SHF.R.U32.HI R7, RZ, 0x7, R7 ;  /* 0x00000007ff077819 */ /* 0x002fc80000011607 */
[----:B------:R-:W-:Y:S02]  /*11a00*/  SGXT.U32 R7, R7, 0x2 ;  /* 0x000000020707781a */ /* 0x000fe40000000000 */
[----:B------:R-:W-:Y:S02]  /*11a10*/  SGXT.U32 R14, R14, 0x2 ;  /* 0x000000020e0e781a */ /* 0x000fe40000000000 */
[----:B------:R-:W-:-:S04]  /*11a20*/  LOP3.LUT R7, R7, 0x38, RZ, 0xfc, !PT ;  /* 0x0000003807077812 */ /* 0x000fc800078efcff */
[----:B------:R-:W-:Y:S02]  /*11a30*/  ISETP.GE.AND P1, PT, R7, UR14, PT ;  /* 0x0000000e07007c0c */ /* 0x000fe4000bf26270 */
[C---:B------:R-:W-:Y:S02]  /*11a40*/  LOP3.LUT R7, R14.reuse, 0x34, RZ, 0xfc, !PT ;  /* 0x000000340e077812 */ /* 0x040fe400078efcff */
[----:B------:R-:W-:-:S03]  /*11a50*/  LOP3.LUT R14, R14, 0x38, RZ, 0xfc, !PT ;  /* 0x000000380e0e7812 */ /* 0x000fc600078efcff */
[----:B------:R-:W-:Y:S01]  /*11a60*/  IMAD R7, R7, UR6, RZ ;  /* 0x0000000607077c24 */ /* 0x000fe2000f8e02ff */
[----:B------:R-:W-:Y:S01]  /*11a70*/  PRMT R9, RZ, 0x7610, R9 ;  /* 0x00007610ff097816 */ /* 0x000fe20000000009 */
[----:B------:R-:W-:Y:S01]  /*11a80*/  IMAD R14, R14, UR4, RZ ;  /* 0x000000040e0e7c24 */ /* 0x000fe2000f8e02ff */
[----:B----4-:R0:W-:Y:S01]  /*11a90*/  STL [R1+0x14], R22 ;  /* 0x0000141601007387 */ /* 0x0101e20000100800 */
[--C-:B------:R-:W-:Y:S01]  /*11aa0*/  IMAD.WIDE R6, R7, 0x2, R28.reuse ;  /* 0x0000000207067825 */ /* 0x100fe200078e021c */
[----:B------:R-:W1:Y:S04]  /*11ab0*/  LDCU UR6, c[0x0][0x3a8] ;  /* 0x00007500ff0677ac */ /* 0x000e680008000800 */
[----:B------:R4:W2:Y:S01]  /*11ac0*/  @!P0 LDG.E.U16 R0, desc[UR12][R6.64] ;  /* 0x0000000c06008981 */ /* 0x0008a2000c1e1500 */
[----:B------:R-:W1:Y:S03]  /*11ad0*/  LDCU UR4, c[0x0][0x3a8] ;  /* 0x00007500ff0477ac */ /* 0x000e660008000800 */
[----:B0-----:R-:W2:Y:S01]  /*11ae0*/  LDL.LU R22, [R1+0x2250] ;  /* 0x0022500001167983 */ /* 0x001ea20000300800 */
[----:B----4-:R-:W-:-:S05]  /*11af0*/  IMAD.WIDE R6, R14, 0x2, R28 ;  /* 0x000000020e067825 */ /* 0x010fca00078e021c */
[----:B------:R0:W4:Y:S01]  /*11b00*/  @!P1 LDG.E.U16 R9, desc[UR12][R6.64] ;  /* 0x0000000c06099981 */ /* 0x000122000c1e1500 */
[----:B------:R-:W1:Y:S01]  /*11b10*/  S2R R14, SR_TID.X ;  /* 0x00000000000e7919 */ /* 0x000e620000002100 */
[----:B0-----:R-:W0:Y:S01]  /*11b20*/  S2R R7, SR_TID.X ;  /* 0x0000000000077919 */ /* 0x001e220000002100 */
[----:B------:R-:W-:Y:S02]  /*11b30*/  LOP3.LUT R6, R11, 0x40, RZ, 0xfc, !PT ;  /* 0x000000400b067812 */ /* 0x000fe400078efcff */
[----:B------:R-:W-:Y:S02]  /*11b40*/  PRMT R2, RZ, 0x7610, R2 ;  /* 0x00007610ff027816 */ /* 0x000fe40000000002 */
[----:B------:R-:W-:Y:S02]  /*11b50*/  ISETP.GE.AND P1, PT, R6, UR14, PT ;  /* 0x0000000e06007c0c */ /* 0x000fe4000bf26270 */
[----:B-1----:R-:W-:Y:S02]  /*11b60*/  SHF.R.U32.HI R14, RZ, 0x7, R14 ;  /* 0x00000007ff0e7819 */ /* 0x002fe4000001160e */
[----:B0-----:R-:W-:-:S04]  /*11b70*/  SHF.R.U32.HI R7, RZ, 0x7, R7 ;  /* 0x00000007ff077819 */ /* 0x001fc80000011607 */
[----:B------:R-:W-:Y:S02]  /*11b80*/  SGXT.U32 R7, R7, 0x2 ;  /* 0x000000020707781a */ /* 0x000fe40000000000 */
[----:B------:R-:W-:Y:S02]  /*11b90*/  SGXT.U32 R14, R14, 0x2 ;  /* 0x000000020e0e781a */ /* 0x000fe40000000000 */
[----:B------:R-:W-:-:S04]  /*11ba0*/  LOP3.LUT R7, R7, 0x3c, RZ, 0xfc, !PT ;  /* 0x0000003c07077812 */ /* 0x000fc800078efcff */
[----:B------:R-:W-:Y:S02]  /*11bb0*/  ISETP.GE.AND P0, PT, R7, UR14, PT ;  /* 0x0000000e07007c0c */ /* 0x000fe4000bf06270 */
[C---:B------:R-:W-:Y:S02]  /*11bc0*/  LOP3.LUT R7, R14.reuse, 0x3c, RZ, 0xfc, !PT ;  /* 0x0000003c0e077812 */ /* 0x040fe400078efcff */
[----:B------:R-:W-:Y:S01]  /*11bd0*/  LOP3.LUT R14, R14, 0x40, RZ, 0xfc, !PT ;  /* 0x000000400e0e7812 */ /* 0x000fe200078efcff */
[----:B------:R0:W-:Y:S02]  /*11be0*/  STL [R1+0x18], R25 ;  /* 0x0000181901007387 */ /* 0x0001e40000100800 */
[----:B------:R-:W-:Y:S01]  /*11bf0*/  IMAD R7, R7, UR6, RZ ;  /* 0x0000000607077c24 */ /* 0x000fe2000f8e02ff */
[----:B------:R-:W1:Y:S01]  /*11c00*/  LDCU UR6, c[0x0][0x3a8] ;  /* 0x00007500ff0677ac */ /* 0x000e620008000800 */
[----:B0-----:R-:W4:Y:S02]  /*11c10*/  LDL.LU R25, [R1+0x224c] ;  /* 0x00224c0001197983 */ /* 0x001f240000300800 */
[----:B------:R-:W-:-:S04]  /*11c20*/  IMAD.WIDE R6, R7, 0x2, R28 ;  /* 0x0000000207067825 */ /* 0x000fc800078e021c */
[----:B------:R-:W-:Y:S01]  /*11c30*/  IMAD R14, R14, UR4, RZ ;  /* 0x000000040e0e7c24 */ /* 0x000fe2000f8e02ff */
[----:B------:R0:W4:Y:S01]  /*11c40*/  @!P0 LDG.E.U16 R2, desc[UR12][R6.64] ;  /* 0x0000000c06028981 */ /* 0x000122000c1e1500 */
[----:B------:R-:W-:Y:S01]  /*11c50*/  PRMT R23, RZ, 0x7610, R23 ;  /* 0x00007610ff177816 */ /* 0x000fe20000000017 */
[----:B------:R-:W1:Y:S01]  /*11c60*/  LDCU UR4, c[0x0][0x3a8] ;  /* 0x00007500ff0477ac */ /* 0x000e620008000800 */
[----:B0-----:R-:W-:Y:S02]  /*11c70*/  IMAD.WIDE R6, R14, 0x2, R28 ;  /* 0x000000020e067825 */ /* 0x001fe400078e021c */
[----:B------:R-:W0:Y:S03]  /*11c80*/  S2R R14, SR_TID.X ;  /* 0x00000000000e7919 */ /* 0x000e260000002100 */
[----:B------:R1:W4:Y:S02]  /*11c90*/  @!P1 LDG.E.U16 R23, desc[UR12][R6.64] ;  /* 0x0000000c06179981 */ /* 0x000324000c1e1500 */
[----:B-1----:R-:W-:-:S04]  /*11ca0*/  LOP3.LUT R6, R11, 0x48, RZ, 0xfc, !PT ;  /* 0x000000480b067812 */ /* 0x002fc800078efcff */
[----:B------:R-:W-:Y:S02]  /*11cb0*/  ISETP.GE.AND P0, PT, R6, UR14, PT ;  /* 0x0000000e06007c0c */ /* 0x000fe4000bf06270 */
[----:B------:R-:W-:Y:S02]  /*11cc0*/  LOP3.LUT R6, R11, 0x50, RZ, 0xfc, !PT ;  /* 0x000000500b067812 */ /* 0x000fe400078efcff */
[----:B0-----:R-:W-:-:S04]  /*11cd0*/  SHF.R.U32.HI R14, RZ, 0x7, R14 ;  /* 0x00000007ff0e7819 */ /* 0x001fc8000001160e */
[----:B------:R-:W-:-:S04]  /*11ce0*/  SGXT.U32 R14, R14, 0x2 ;  /* 0x000000020e0e781a */ /* 0x000fc80000000000 */
[C---:B------:R-:W-:Y:S02]  /*11cf0*/  LOP3.LUT R7, R14.reuse, 0x48, RZ, 0xfc, !PT ;  /* 0x000000480e077812 */ /* 0x040fe400078efcff */
[----:B------:R-:W-:-:S03]  /*11d00*/  LOP3.LUT R14, R14, 0x50, RZ, 0xfc, !PT ;  /* 0x000000500e0e7812 */ /* 0x000fc600078efcff */
[----:B------:R-:W-:Y:S01]  /*11d10*/  IMAD R7, R7, UR6, RZ ;  /* 0x0000000607077c24 */ /* 0x000fe2000f8e02ff */
[----:B------:R-:W-:Y:S01]  /*11d20*/  ISETP.GE.AND P1, PT, R6, UR14, PT ;  /* 0x0000000e06007c0c */ /* 0x000fe2000bf26270 */
[----:B------:R0:W-:Y:S04]  /*11d30*/  STL [R1+0x10], R27 ;  /* 0x0000101b01007387 */ /* 0x0001e80000100800 */
[----:B0-----:R-:W4:Y:S01]  /*11d40*/  LDL.LU R27, [R1+0x2248] ;  /* 0x00224800011b7983 */ /* 0x001f220000300800 */
[----:B------:R-:W-:Y:S01]  /*11d50*/  PRMT R8, RZ, 0x7610, R8 ;  /* 0x00007610ff087816 */ /* 0x000fe20000000008 */
[----:B------:R-:W-:-:S04]  /*11d60*/  IMAD.WIDE R6, R7, 0x2, R28 ;  /* 0x0000000207067825 */ /* 0x000fc800078e021c */
[----:B------:R-:W-:Y:S01]  /*11d70*/  IMAD R14, R14, UR4, RZ ;  /* 0x000000040e0e7c24 */ /* 0x000fe2000f8e02ff */
[----:B------:R0:W4:Y:S01]  /*11d80*/  @!P0 LDG.E.U16 R8, desc[UR12][R6.64] ;  /* 0x0000000c06088981 */ /* 0x000122000c1e1500 */
[----:B------:R-:W1:Y:S02]  /*11d90*/  LDCU UR4, c[0x0][0x3a8] ;  /* 0x00007500ff0477ac */ /* 0x000e640008000800 */
[----:B0-----:R-:W-:Y:S02]  /*11da0*/  IMAD.WIDE R6, R14, 0x2, R28 ;  /* 0x000000020e067825 */ /* 0x001fe400078e021c */
[----:B------:R-:W0:Y:S01]  /*11db0*/  S2R R14, SR_TID.X ;  /* 0x00000000000e7919 */ /* 0x000e220000002100 */
[----:B------:R-:W-:-:S06]  /*11dc0*/  PRMT R16, RZ, 0x7610, R16 ;  /* 0x00007610ff107816 */ /* 0x000fcc0000000010 */
[----:B------:R1:W4:Y:S02]  /*11dd0*/  @!P1 LDG.E.U16 R16, desc[UR12][R6.64] ;  /* 0x0000000c06109981 */ /* 0x000324000c1e1500 */
[----:B-1----:R-:W-:-:S04]  /*11de0*/  LOP3.LUT R6, R11, 0x58, RZ, 0xfc, !PT ;  /* 0x000000580b067812 */ /* 0x002fc800078efcff */
[----:B------:R-:W-:Y:S02]  /*11df0*/  ISETP.GE.AND P0, PT, R6, UR14, PT ;  /* 0x0000000e06007c0c */ /* 0x000fe4000bf06270 */
[----:B------:R-:W-:Y:S02]  /*11e00*/  LOP3.LUT R6, R11, 0x60, RZ, 0xfc, !PT ;  /* 0x000000600b067812 */ /* 0x000fe400078efcff */
[----:B0-----:R-:W-:-:S04]  /*11e10*/  SHF.R.U32.HI R14, RZ, 0x7, R14 ;  /* 0x00000007ff0e7819 */ /* 0x001fc8000001160e */
[----:B------:R-:W-:-:S04]  /*11e20*/  SGXT.U32 R14, R14, 0x2 ;  /* 0x000000020e0e781a */ /* 0x000fc80000000000 */
[----:B------:R-:W-:Y:S02]  /*11e30*/  LOP3.LUT R14, R14, 0x58, RZ, 0xfc, !PT ;  /* 0x000000580e0e7812 */ /* 0x000fe400078efcff */
[----:B------:R-:W-:Y:S02]  /*11e40*/  ISETP.GE.AND P1, PT, R6, UR14, PT ;  /* 0x0000000e06007c0c */ /* 0x000fe4000bf26270 */
[----:B------:R-:W-:Y:S01]  /*11e50*/  SHF.R.U32.HI R6, RZ, 0x7, R15 ;  /* 0x00000007ff067819 */ /* 0x000fe2000001160f */
[----:B------:R-:W-:Y:S01]  /*11e60*/  IMAD R14, R14, UR4, RZ ;  /* 0x000000040e0e7c24 */ /* 0x000fe2000f8e02ff */
[----:B------:R-:W-:Y:S01]  /*11e70*/  PRMT R7, RZ, 0x7610, R7 ;  /* 0x00007610ff077816 */ /* 0x000fe20000000007 */
[----:B------:R-:W0:Y:S01]  /*11e80*/  LDCU UR4, c[0x0][0x3a8] ;  /* 0x00007500ff0477ac */ /* 0x000e220008000800 */
[----:B------:R-:W-:Y:S01]  /*11e90*/  SGXT.U32 R6, R6, 0x2 ;  /* 0x000000020606781a */ /* 0x000fe20000000000 */
[----:B------:R-:W-:-:S05]  /*11ea0*/  IMAD.WIDE R14, R14, 0x2, R28 ;  /* 0x000000020e0e7825 */ /* 0x000fca00078e021c */
[----:B------:R1:W4:Y:S02]  /*11eb0*/  @!P0 LDG.E.U16 R7, desc[UR12][R14.64] ;  /* 0x0000000c0e078981 */ /* 0x000324000c1e1500 */
[----:B-1----:R-:W-:Y:S02]  /*11ec0*/  LOP3.LUT R15, R6, 0x60, RZ, 0xfc, !PT ;  /* 0x00000060060f7812 */ /* 0x002fe400078efcff */
[----:B------:R-:W1:Y:S03]  /*11ed0*/  S2R R6, SR_TID.X ;  /* 0x0000000000067919 */ /* 0x000e660000002100 */
[----:B0-----:R-:W-:Y:S01]  /*11ee0*/  IMAD R15, R15, UR4, RZ ;  /* 0x000000040f0f7c24 */ /* 0x001fe2000f8e02ff */
[----:B------:R-:W-:Y:S01]  /*11ef0*/  PRMT R13, RZ, 0x7610, R13 ;  /* 0x00007610ff0d7816 */ /* 0x000fe2000000000d */
[----:B------:R-:W0:Y:S02]  /*11f00*/  LDCU UR4, c[0x0][0x3a8] ;  /* 0x00007500ff0477ac */ /* 0x000e240008000800 */
[----:B------:R-:W-:-:S05]  /*11f10*/  IMAD.WIDE R14, R15, 0x2, R28 ;  /* 0x000000020f0e7825 */ /* 0x000fca00078e021c */
[----:B------:R1:W4:Y:S01]  /*11f20*/  @!P1 LDG.E.U16 R13, desc[UR12][R14.64] ;  /* 0x0000000c0e0d9981 */ /* 0x000322000c1e1500 */
[----:B---3--:R-:W-:Y:S02]  /*11f30*/  PRMT R24, RZ, 0x7610, R24 ;  /* 0x00007610ff187816 */ /* 0x008fe40000000018 */
[----:B-1----:R-:W-:Y:S02]  /*11f40*/  SHF.R.U32.HI R15, RZ, 0x7, R6 ;  /* 0x00000007ff0f7819 */ /* 0x002fe40000011606 */
[----:B------:R-:W-:Y:S02]  /*11f50*/  LOP3.LUT R6, R11, 0x44, RZ, 0xfc, !PT ;  /* 0x000000440b067812 */ /* 0x000fe400078efcff */
[----:B------:R-:W-:Y:S02]  /*11f60*/  SGXT.U32 R15, R15, 0x2 ;  /* 0x000000020f0f781a */ /* 0x000fe40000000000 */
[----:B------:R-:W-:Y:S02]  /*11f70*/  ISETP.GE.AND P0, PT, R6, UR14, PT ;  /* 0x0000000e06007c0c */ /* 0x000fe4000bf06270 */
[----:B------:R-:W-:-:S05]  /*11f80*/  LOP3.LUT R15, R15, 0x44, RZ, 0xfc, !PT ;  /* 0x000000440f0f7812 */ /* 0x000fca00078efcff */
[----:B0-----:R-:W-:Y:S01]  /*11f90*/  IMAD R15, R15, UR4, RZ ;  /* 0x000000040f0f7c24 */ /* 0x001fe2000f8e02ff */
[----:B------:R-:W0:Y:S03]  /*11fa0*/  LDCU UR4, c[0x0][0x3a8] ;  /* 0x00007500ff0477ac */ /* 0x000e260008000800 */
[----:B------:R-:W-:Y:S01]  /*11fb0*/  IMAD.WIDE R14, R15, 0x2, R28 ;  /* 0x000000020f0e7825 */ /* 0x000fe200078e021c */
[----:B------:R-:W-:-:S04]  /*11fc0*/  LOP3.LUT R6, R11, 0x68, RZ, 0xfc, !PT ;  /* 0x000000680b067812 */ /* 0x000fc800078efcff */
[----:B------:R1:W3:Y:S01]  /*11fd0*/  @!P0 LDG.E.U16 R24, desc[UR12][R14.64] ;  /* 0x0000000c0e188981 */ /* 0x0002e2000c1e1500 */
[----:B------:R-:W-:Y:S02]  /*11fe0*/  ISETP.GE.AND P1, PT, R6, UR14, PT ;  /* 0x0000000e06007c0c */ /* 0x000fe4000bf26270 */
[----:B-1----:R-:W-:Y:S02]  /*11ff0*/  LOP3.LUT R15, R11, 0x68, RZ, 0xfc, !PT ;  /* 0x000000680b0f7812 */ /* 0x002fe400078efcff */
[----:B------:R-:W1:Y:S03]  /*12000*/  S2R R11, SR_TID.X ;  /* 0x00000000000b7919 */ /* 0x000e660000002100 */
[----:B0-----:R-:W-:Y:S01]  /*12010*/  IMAD R15, R15, UR4, RZ ;  /* 0x000000040f0f7c24 */ /* 0x001fe2000f8e02ff */
[----:B------:R-:W-:Y:S01]  /*12020*/  PRMT R6, RZ, 0x7610, R6 ;  /* 0x00007610ff067816 */ /* 0x000fe20000000006 */
[----:B------:R-:W0:Y:S02]  /*12030*/  LDCU UR4, c[0x0][0x3a8] ;  /* 0x00007500ff0477ac */ /* 0x000e240008000800 */
[----:B------:R-:W-:-:S05]  /*12040*/  IMAD.WIDE R14, R15, 0x2, R28 ;  /* 0x000000020f0e7825 */ /* 0x000fca00078e021c */
[----:B------:R2:W3:Y:S02]  /*12050*/  @!P1 LDG.E.U16 R6, desc[UR12][R14.64] ;  /* 0x0000000c0e069981 */ /* 0x0004e4000c1e1500 */
[----:B--2---:R-:W2:Y:S01]  /*12060*/  S2R R14, SR_TID.X ;  /* 0x00000000000e7919 */ /* 0x004ea20000002100 */
[----:B-1----:R-:W-:-:S04]  /*12070*/  SHF.R.U32.HI R15, RZ, 0x7, R11 ;  /* 0x00000007ff0f7819 */ /* 0x002fc8000001160b */
[----:B------:R-:W-:-:S04]  /*12080*/  SGXT.U32 R15, R15, 0x2 ;  /* 0x000000020f0f781a */ /* 0x000fc80000000000 */
[----:B------:R-:W-:-:S04]  /*12090*/  LOP3.LUT R11, R15, 0x4c, RZ, 0xfc, !PT ;  /* 0x0000004c0f0b7812 */ /* 0x000fc800078efcff */
[----:B------:R-:W-:Y:S02]  /*120a0*/  ISETP.GE.AND P0, PT, R11, UR14, PT ;  /* 0x0000000e0b007c0c */ /* 0x000fe4000bf06270 */
[C---:B------:R-:W-:Y:S02]  /*120b0*/  LOP3.LUT R11, R15.reuse, 0x54, RZ, 0xfc, !PT ;  /* 0x000000540f0b7812 */ /* 0x040fe400078efcff */
[----:B------:R-:W-:Y:S02]  /*120c0*/  LOP3.LUT R15, R15, 0x4c, RZ, 0xfc, !PT ;  /* 0x0000004c0f0f7812 */ /* 0x000fe400078efcff */
[----:B------:R-:W-:-:S03]  /*120d0*/  ISETP.GE.AND P1, PT, R11, UR14, PT ;  /* 0x0000000e0b007c0c */ /* 0x000fc6000bf26270 */
[----:B0-----:R-:W-:Y:S01]  /*120e0*/  IMAD R15, R15, UR4, RZ ;  /* 0x000000040f0f7c24 */ /* 0x001fe2000f8e02ff */
[----:B--2---:R-:W-:Y:S01]  /*120f0*/  SHF.R.U32.HI R11, RZ, 0x7, R14 ;  /* 0x00000007ff0b7819 */ /* 0x004fe2000001160e */
[----:B------:R-:W0:Y:S01]  /*12100*/  LDCU UR4, c[0x0][0x3a8] ;  /* 0x00007500ff0477ac */ /* 0x000e220008000800 */
[----:B------:R-:W-:Y:S01]  /*12110*/  PRMT R21, RZ, 0x7610, R21 ;  /* 0x00007610ff157816 */ /* 0x000fe20000000015 */
[----:B------:R-:W-:Y:S01]  /*12120*/  IMAD.WIDE R14, R15, 0x2, R28 ;  /* 0x000000020f0e7825 */ /* 0x000fe200078e021c */
[----:B------:R-:W-:-:S04]  /*12130*/  SGXT.U32 R11, R11, 0x2 ;  /* 0x000000020b0b781a */ /* 0x000fc80000000000 */
[----:B------:R1:W2:Y:S02]  /*12140*/  @!P0 LDG.E.U16 R21, desc[UR12][R14.64] ;  /* 0x0000000c0e158981 */ /* 0x0002a4000c1e1500 */
[----:B-1----:R-:W-:Y:S02]  /*12150*/  LOP3.LUT R15, R11, 0x54, RZ, 0xfc, !PT ;  /* 0x000000540b0f7812 */ /* 0x002fe400078efcff */
[----:B------:R-:W1:Y:S03]  /*12160*/  S2R R11, SR_TID.X ;  /* 0x00000000000b7919 */ /* 0x000e660000002100 */
[----:B0-----:R-:W-:Y:S01]  /*12170*/  IMAD R15, R15, UR4, RZ ;  /* 0x000000040f0f7c24 */ /* 0x001fe2000f8e02ff */
[----:B------:R-:W-:Y:S01]  /*12180*/  PRMT R22, RZ, 0x7610, R22 ;  /* 0x00007610ff167816 */ /* 0x000fe20000000016 */
[----:B------:R-:W0:Y:S02]  /*12190*/  LDCU UR4, c[0x0][0x3a8] ;  /* 0x00007500ff0477ac */ /* 0x000e240008000800 */
[----:B------:R-:W-:-:S05]  /*121a0*/  IMAD.WIDE R14, R15, 0x2, R28 ;  /* 0x000000020f0e7825 */ /* 0x000fca00078e021c */
[----:B------:R1:W2:Y:S01]  /*121b0*/  @!P1 LDG.E.U16 R22, desc[UR12][R14.64] ;  /* 0x0000000c0e169981 */ /* 0x0002a2000c1e1500 */
[----:B----4-:R-:W-:Y:S02]  /*121c0*/  PRMT R25, RZ, 0x7610, R25 ;  /* 0x00007610ff197816 */ /* 0x010fe40000000019 */
[----:B-1----:R-:W-:-:S04]  /*121d0*/  SHF.R.U32.HI R14, RZ, 0x7, R11 ;  /* 0x00000007ff0e7819 */ /* 0x002fc8000001160b */
[----:B------:R-:W-:-:S04]  /*121e0*/  SGXT.U32 R14, R14, 0x2 ;  /* 0x000000020e0e781a */ /* 0x000fc80000000000 */
[C---:B------:R-:W-:Y:S02]  /*121f0*/  LOP3.LUT R11, R14.reuse, 0x5c, RZ, 0xfc, !PT ;  /* 0x0000005c0e0b7812 */ /* 0x040fe400078efcff */
[----:B------:R-:W-:Y:S02]  /*12200*/  LOP3.LUT R15, R14, 0x5c, RZ, 0xfc, !PT ;  /* 0x0000005c0e0f7812 */ /* 0x000fe400078efcff */
[----:B------:R-:W-:-:S03]  /*12210*/  ISETP.GE.AND P0, PT, R11, UR14, PT ;  /* 0x0000000e0b007c0c */ /* 0x000fc6000bf06270 */
[----:B0-----:R-:W-:Y:S01]  /*12220*/  IMAD R15, R15, UR4, RZ ;  /* 0x000000040f0f7c24 */ /* 0x001fe2000f8e02ff */
[----:B------:R-:W-:Y:S01]  /*12230*/  LOP3.LUT R11, R14, 0x64, RZ, 0xfc, !PT ;  /* 0x000000640e0b7812 */ /* 0x000fe200078efcff */
[----:B------:R-:W0:Y:S02]  /*12240*/  LDCU UR4, c[0x0][0x3a8] ;  /* 0x00007500ff0477ac */ /* 0x000e240008000800 */
[----:B------:R-:W-:-:S06]  /*12250*/  IMAD.WIDE R14, R15, 0x2, R28 ;  /* 0x000000020f0e7825 */ /* 0x000fcc00078e021c */
[----:B------:R1:W4:Y:S02]  /*12260*/  @!P0 LDG.E.U16 R25, desc[UR12][R14.64] ;  /* 0x0000000c0e198981 */ /* 0x000324000c1e1500 */
[----:B-1----:R-:W1:Y:S01]  /*12270*/  S2R R15, SR_TID.X ;  /* 0x00000000000f7919 */ /* 0x002e620000002100 */
[----:B------:R-:W-:Y:S02]  /*12280*/  ISETP.GE.AND P1, PT, R11, UR14, PT ;  /* 0x0000000e0b007c0c */ /* 0x000fe4000bf26270 */
[----:B------:R-:W-:Y:S02]  /*12290*/  PRMT R27, RZ, 0x7610, R27 ;  /* 0x00007610ff1b7816 */ /* 0x000fe4000000001b */
[----:B-1----:R-:W-:-:S04]  /*122a0*/  SHF.R.U32.HI R15, RZ, 0x7, R15 ;  /* 0x00000007ff0f7819 */ /* 0x002fc8000001160f */
[----:B------:R-:W-:-:S04]  /*122b0*/  SGXT.U32 R15, R15, 0x2 ;  /* 0x000000020f0f781a */ /* 0x000fc80000000000 */
[----:B------:R-:W-:-:S05]  /*122c0*/  LOP3.LUT R15, R15, 0x64, RZ, 0xfc, !PT ;  /* 0x000000640f0f7812 */ /* 0x000fca00078efcff */
[----:B0-----:R-:W-:-:S04]  /*122d0*/  IMAD R15, R15, UR4, RZ ;  /* 0x000000040f0f7c24 */ /* 0x001fc8000f8e02ff */
[----:B------:R-:W-:-:S05]  /*122e0*/  IMAD.WIDE R14, R15, 0x2, R28 ;  /* 0x000000020f0e7825 */ /* 0x000fca00078e021c */
[----:B------:R0:W2:Y:S02]  /*122f0*/  @!P1 LDG.E.U16 R27, desc[UR12][R14.64] ;  /* 0x0000000c0e1b9981 */ /* 0x0000a4000c1e1500 */
[----:B0-----:R-:W0:Y:S02]  /*12300*/  S2R R15, SR_TID.X ;  /* 0x00000000000f7919 */ /* 0x001e240000002100 */
[----:B------:R1:W-:Y:S04]  /*12310*/  STL [R1+0xc], R0 ;  /* 0x00000c0001007387 */ /* 0x0003e80000100800 */
[----:B-1----:R-:W2:Y:S04]  /*12320*/  LDL.LU R0, [R1+0x2244] ;  /* 0x0022440001007983 */ /* 0x002ea80000300800 */
[----:B------:R1:W-:Y:S04]  /*12330*/  STL [R1+0x8], R2 ;  /* 0x0000080201007387 */ /* 0x0003e80000100800 */
[----:B-1----:R-:W2:Y:S04]  /*12340*/  LDL.LU R2, [R1+0x2240] ;  /* 0x0022400001027983 */ /* 0x002ea80000300800 */
[----:B------:R-:W-:Y:S04]  /*12350*/  STL [R1+0x1088], R28 ;  /* 0x0010881c01007387 */ /* 0x000fe80000100800 */
[----:B------:R-:W-:Y:S04]  /*12360*/  STL [R1+0x21e4], R28 ;  /* 0x0021e41c01007387 */ /* 0x000fe80000100800 */
[----:B------:R-:W-:Y:S01]  /*12370*/  STL [R1+0x21ec], R28 ;  /* 0x0021ec1c01007387 */ /* 0x000fe20000100800 */
[----:B0-----:R-:W-:-:S03]  /*12380*/  LOP3.LUT R14, R15, 0x7f, RZ, 0xc0, !PT ;  /* 0x0000007f0f0e7812 */ /* 0x001fc600078ec0ff */
[----:B------:R-:W-:Y:S04]  /*12390*/  STL [R1+0x21f0], R28 ;  /* 0x0021f01c01007387 */ /* 0x000fe80000100800 */
[----:B------:R-:W-:Y:S04]  /*123a0*/  STL [R1+0x21f4], R28 ;  /* 0x0021f41c01007387 */ /* 0x000fe80000100800 */
[----:B------:R-:W-:Y:S04]  /*123b0*/  STL [R1+0x21f8], R28 ;  /* 0x0021f81c01007387 */ /* 0x000fe80000100800 */
[----:B------:R-:W-:Y:S04]  /*123c0*/  STL [R1+0x1084], R29 ;  /* 0x0010841d01007387 */ /* 0x000fe80000100800 */
[----:B------:R-:W2:Y:S01]  /*123d0*/  LDL R15, [R1+0x378] ;  /* 0x00037800010f7983 */ /* 0x000ea20000100800 */
[----:B------:R-:W-:-:S02]  /*123e0*/  ISETP.GE.AND P0, PT, R14, UR14, PT ;  /* 0x0000000e0e007c0c */ /* 0x000fc4000bf06270 */
[----:B------:R-:W-:Y:S01]  /*123f0*/  PRMT R4, RZ, 0x7610, R4 ;  /* 0x00007610ff047816 */ /* 0x000fe20000000004 */
[----:B------:R-:W-:Y:S01]  /*12400*/  BAR.SYNC.DEFER_BLOCKING 0x0 ;  /* 0x0000000000007b1d */ /* 0x000fe20000010000 */
[C---:B--2---:R-:W-:Y:S01]  /*12410*/  IADD3 RZ, P1, PT, R15.reuse, R0, RZ ;  /* 0x000000000fff7210 */ /* 0x044fe20007f3e0ff */
[----:B------:R-:W-:-:S04]  /*12420*/  IMAD.IADD R14, R15, 0x1, R0 ;  /* 0x000000010f0e7824 */ /* 0x000fc800078e0200 */
[----:B------:R-:W2:Y:S02]  /*12430*/  LDL R15, [R1+0x3ec] ;  /* 0x0003ec00010f7983 */ /* 0x000ea40000100800 */
[----:B--2---:R-:W-:-:S05]  /*12440*/  IMAD.X R15, R15, 0x1, R2, P1 ;  /* 0x000000010f0f7824 */ /* 0x004fca00008e0602 */
[----:B------:R-:W2:Y:S04]  /*12450*/  @!P0 LDG.E.U16 R4, desc[UR12][R14.64] ;  /* 0x0000000c0e048981 */ /* 0x000ea8000c1e1500 */
[----:B--2---:R0:W-:Y:S04]  /*12460*/  STL [R1+0x80], R4 ;  /* 0x0000800401007387 */ /* 0x0041e80000100800 */
[----:B0-----:R-:W2:Y:S04]  /*12470*/  LDL.LU R4, [R1+0x223c] ;  /* 0x00223c0001047983 */ /* 0x001ea80000300800 */
[----:B------:R-:W2:Y:S02]  /*12480*/  LDL R15, [R1+0x374] ;  /* 0x00037400010f7983 */ /* 0x000ea40000100800 */
[C---:B--2---:R-:W-:Y:S01]  /*12490*/  IADD3 RZ, P1, PT, R15.reuse, R0, RZ ;  /* 0x000000000fff7210 */ /* 0x044fe20007f3e0ff */
[----:B------:R-:W-:-:S02]  /*124a0*/  IMAD.IADD R14, R15, 0x1, R0 ;  /* 0x000000010f0e7824 */ /* 0x000fc400078e0200 */
[----:B------:R-:W2:Y:S01]  /*124b0*/  LDL R15, [R1+0x3e8] ;  /* 0x0003e800010f7983 */ /* 0x000ea20000100800 */
[----:B------:R-:W-:Y:S01]  /*124c0*/  PRMT R29, RZ, 0x7610, R29 ;  /* 0x00007610ff1d7816 */ /* 0x000fe2000000001d */
[----:B--2---:R-:W-:-:S05]  /*124d0*/  IMAD.X R15, R15, 0x1, R2, P1 ;  /* 0x000000010f0f7824 */ /* 0x004fca00008e0602 */
[----:B------:R-:W2:Y:S04]  /*124e0*/  @!P0 LDG.E.U16 R29, desc[UR12][R14.64] ;  /* 0x0000000c0e1d8981 */ /* 0x000ea8000c1e1500 */
[----:B------:R-:W3:Y:S04]  /*124f0*/  LDL R15, [R1+0x370] ;  /* 0x00037000010f7983 */ /* 0x000ee80000100800 */
[----:B--2---:R0:W-:Y:S01]  /*12500*/  STL [R1+0x50], R29 ;  /* 0x0000501d01007387 */ /* 0x0041e20000100800 */
[C---:B---3--:R-:W-:Y:S01]  /*12510*/  IADD3 RZ, P1, PT, R15.reuse, R0, RZ ;  /* 0x000000000fff7210 */ /* 0x048fe20007f3e0ff */
[----:B------:R-:W-:Y:S01]  /*12520*/  IMAD.IADD R14, R15, 0x1, R0 ;  /* 0x000000010f0e7824 */ /* 0x000fe200078e0200 */
[----:B------:R-:W-:Y:S01]  /*12530*/  PRMT R4, RZ, 0x7610, R4 ;  /* 0x00007610ff047816 */ /* 0x000fe20000000004 */
[----:B------:R-:W2:Y:S04]  /*12540*/  LDL R15, [R1+0x3e4] ;  /* 0x0003e400010f7983 */ /* 0x000ea80000100800 */
[----:B0-----:R-:W3:Y:S01]  /*12550*/  LDL R29, [R1+0x380] ;  /* 0x00038000011d7983 */ /* 0x001ee20000100800 */
        /* <DEDUP_REMOVED lines=19> */
[----:B------:R-:W2:Y:S01]  /*12690*/  @!P0 LDG.E.U16 R4, desc[UR12][R14.64] ;  /* 0x0000000c0e048981 */ /* 0x000ea2000c1e1500 */
[----:B---3--:R-:W-:-:S03]  /*126a0*/  IADD3 RZ, P1, PT, R29, R0, RZ ;  /* 0x000000001dff7210 */ /* 0x008fc60007f3e0ff */
[----:B--2---:R0:W-:Y:S04]  /*126b0*/  STL [R1+0x78], R4 ;  /* 0x0000780401007387 */ /* 0x0041e80000100800 */
[----:B0-----:R-:W2:Y:S04]  /*126c0*/  LDL.LU R4, [R1+0x2230] ;  /* 0x0022300001047983 */ /* 0x001ea80000300800 */
[----:B------:R-:W3:Y:S01]  /*126d0*/  LDL R15, [R1+0x3d8] ;  /* 0x0003d800010f7983 */ /* 0x000ee20000100800 */
[----:B------:R-:W-:Y:S01]  /*126e0*/  PRMT R11, RZ, 0x7610, R11 ;  /* 0x00007610ff0b7816 */ /* 0x000fe2000000000b */
[----:B------:R-:W-:-:S02]  /*126f0*/  IMAD.IADD R14, R29, 0x1, R0 ;  /* 0x000000011d0e7824 */ /* 0x000fc400078e0200 */
[----:B------:R-:W0:Y:S01]  /*12700*/  S2R R29, SR_TID.X ;  /* 0x00000000001d7919 */ /* 0x000e220000002100 */
[----:B---3--:R-:W-:-:S05]  /*12710*/  IMAD.X R15, R15, 0x1, R2, P1 ;  /* 0x000000010f0f7824 */ /* 0x008fca00008e0602 */
[----:B------:R0:W3:Y:S04]  /*12720*/  @!P0 LDG.E.U16 R11, desc[UR12][R14.64] ;  /* 0x0000000c0e0b8981 */ /* 0x0000e8000c1e1500 */
[----:B------:R-:W2:Y:S01]  /*12730*/  LDL R15, [R1+0x384] ;  /* 0x00038400010f7983 */ /* 0x000ea20000100800 */
[----:B0-----:R-:W-:-:S03]  /*12740*/  IMAD.SHL.U32 R14, R29, 0x2, RZ ;  /* 0x000000021d0e7824 */ /* 0x001fc600078e00ff */
[----:B---3--:R0:W-:Y:S04]  /*12750*/  STL [R1+0x48], R11 ;  /* 0x0000480b01007387 */ /* 0x0081e80000100800 */
[----:B------:R-:W-:Y:S01]  /*12760*/  STL [R1+0x21cc], R29 ;  /* 0x0021cc1d01007387 */ /* 0x000fe20000100800 */
[----:B0-----:R-:W-:-:S03]  /*12770*/  LOP3.LUT R11, R29, 0x180, RZ, 0xc0, !PT ;  /* 0x000001801d0b7812 */ /* 0x001fc600078ec0ff */
[----:B------:R-:W-:Y:S01]  /*12780*/  STL [R1+0x21d0], R29 ;  /* 0x0021d01d01007387 */ /* 0x000fe20000100800 */
[----:B------:R-:W-:-:S03]  /*12790*/  SHF.R.U32.HI R11, RZ, 0x3, R11 ;  /* 0x00000003ff0b7819 */ /* 0x000fc6000001160b */
[----:B------:R-:W-:Y:S04]  /*127a0*/  STL [R1+0x21d4], R29 ;  /* 0x0021d41d01007387 */ /* 0x000fe80000100800 */
[----:B------:R-:W-:Y:S01]  /*127b0*/  STL [R1+0x21d8], R29 ;  /* 0x0021d81d01007387 */ /* 0x000fe20000100800 */
[----:B------:R-:W-:-:S03]  /*127c0*/  LOP3.LUT R11, R11, 0x3fe, R14, 0x78, !PT ;  /* 0x000003fe0b0b7812 */ /* 0x000fc600078e780e */
[----:B------:R-:W-:Y:S01]  /*127d0*/  STL [R1+0x21dc], R29 ;  /* 0x0021dc1d01007387 */ /* 0x000fe20000100800 */
[C---:B--2---:R-:W-:Y:S01]  /*127e0*/  IADD3 RZ, P1, PT, R15.reuse, R0, RZ ;  /* 0x000000000fff7210 */ /* 0x044fe20007f3e0ff */
[----:B------:R-:W-:Y:S02]  /*127f0*/  IMAD.IADD R14, R15, 0x1, R0 ;  /* 0x000000010f0e7824 */ /* 0x000fe400078e0200 */
[----:B------:R-:W-:Y:S04]  /*12800*/  STL [R1+0x21e0], R29 ;  /* 0x0021e01d01007387 */ /* 0x000fe80000100800 */
[----:B------:R-:W-:Y:S04]  /*12810*/  STL [R1+0x21fc], R29 ;  /* 0x0021fc1d01007387 */ /* 0x000fe80000100800 */
[----:B------:R-:W-:Y:S04]  /*12820*/  STL [R1+0x2200], R29 ;  /* 0x0022001d01007387 */ /* 0x000fe80000100800 */
[----:B------:R-:W2:Y:S01]  /*12830*/  LDL R15, [R1+0x3d4] ;  /* 0x0003d400010f7983 */ /* 0x000ea20000100800 */
[----:B------:R-:W-:Y:S01]  /*12840*/  PRMT R4, RZ, 0x7610, R4 ;  /* 0x00007610ff047816 */ /* 0x000fe20000000004 */
[----:B--2---:R-:W-:-:S05]  /*12850*/  IMAD.X R15, R15, 0x1, R2, P1 ;  /* 0x000000010f0f7824 */ /* 0x004fca00008e0602 */
[----:B------:R-:W2:Y:S04]  /*12860*/  @!P0 LDG.E.U16 R4, desc[UR12][R14.64] ;  /* 0x0000000c0e048981 */ /* 0x000ea8000c1e1500 */
[----:B--2---:R0:W-:Y:S04]  /*12870*/  STL [R1+0x74], R4 ;  /* 0x0000740401007387 */ /* 0x0041e80000100800 */
[----:B0-----:R-:W2:Y:S04]  /*12880*/  LDL.LU R4, [R1+0x222c] ;  /* 0x00222c0001047983 */ /* 0x001ea80000300800 */
[----:B------:R-:W3:Y:S02]  /*12890*/  LDL R15, [R1+0x388] ;  /* 0x00038800010f7983 */ /* 0x000ee40000100800 */
[C---:B---3--:R-:W-:Y:S01]  /*128a0*/  IADD3 RZ, P1, PT, R15.reuse, R0, RZ ;  /* 0x000000000fff7210 */ /* 0x048fe20007f3e0ff */
[----:B------:R-:W-:-:S02]  /*128b0*/  IMAD.IADD R14, R15, 0x1, R0 ;  /* 0x000000010f0e7824 */ /* 0x000fc400078e0200 */
[----:B------:R-:W3:Y:S01]  /*128c0*/  LDL R15, [R1+0x3d0] ;  /* 0x0003d000010f7983 */ /* 0x000ee20000100800 */
[----:B------:R-:W-:Y:S01]  /*128d0*/  PRMT R5, RZ, 0x7610, R5 ;  /* 0x00007610ff057816 */ /* 0x000fe20000000005 */
[----:B---3--:R-:W-:-:S05]  /*128e0*/  IMAD.X R15, R15, 0x1, R2, P1 ;  /* 0x000000010f0f7824 */ /* 0x008fca00008e0602 */
[----:B------:R-:W3:Y:S04]  /*128f0*/  @!P0 LDG.E.U16 R5, desc[UR12][R14.64] ;  /* 0x0000000c0e058981 */ /* 0x000ee8000c1e1500 */
[----:B---3--:R0:W-:Y:S04]  /*12900*/  STL [R1+0x44], R5 ;  /* 0x0000440501007387 */ /* 0x0081e80000100800 */
[----:B0-----:R-:W3:Y:S04]  /*12910*/  LDL.LU R5, [R1+0x2228] ;  /* 0x0022280001057983 */ /* 0x001ee80000300800 */
[----:B------:R-:W2:Y:S02]  /*12920*/  LDL R15, [R1+0x38c] ;  /* 0x00038c00010f7983 */ /* 0x000ea40000100800 */
[C---:B--2---:R-:W-:Y:S01]  /*12930*/  IADD3 RZ, P1, PT, R15.reuse, R0, RZ ;  /* 0x000000000fff7210 */ /* 0x044fe20007f3e0ff */
[----:B------:R-:W-:-:S02]  /*12940*/  IMAD.IADD R14, R15, 0x1, R0 ;  /* 0x000000010f0e7824 */ /* 0x000fc400078e0200 */
[----:B------:R-:W2:Y:S01]  /*12950*/  LDL R15, [R1+0x3cc] ;  /* 0x0003cc00010f7983 */ /* 0x000ea20000100800 */
[----:B---3--:R-:W-:Y:S01]  /*12960*/  PRMT R5, RZ, 0x7610, R5 ;  /* 0x00007610ff057816 */ /* 0x008fe20000000005 */
        /* <DEDUP_REMOVED lines=8> */
[----:B--2---:R-:W-:Y:S01]  /*129f0*/  PRMT R5, RZ, 0x7610, R5 ;  /* 0x00007610ff057816 */ /* 0x004fe20000000005 */
[----:B---3--:R-:W-:-:S05]  /*12a00*/  IMAD.X R15, R15, 0x1, R2, P1 ;  /* 0x000000010f0f7824 */ /* 0x008fca00008e0602 */
        /* <DEDUP_REMOVED lines=44> */
[----:B------:R-:W0:Y:S01]  /*12cd0*/  S2UR UR6, SR_CgaCtaId ;  /* 0x00000000000679c3 */ /* 0x000e220000008800 */
[----:B------:R-:W-:Y:S01]  /*12ce0*/  UMOV UR4, 0x400 ;  /* 0x0000040000047882 */ /* 0x000fe20000000000 */
[----:B---3--:R-:W-:-:S05]  /*12cf0*/  IMAD.X R15, R15, 0x1, R2, P1 ;  /* 0x000000010f0f7824 */ /* 0x008fca00008e0602 */
[----:B------:R-:W2:Y:S01]  /*12d00*/  @!P0 LDG.E.U16 R5, desc[UR12][R14.64] ;  /* 0x0000000c0e058981 */ /* 0x000ea2000c1e1500 */
[----:B0-----:R-:W-:-:S09]  /*12d10*/  ULEA UR4, UR6, UR4, 0x18 ;  /* 0x0000000406047291 */ /* 0x001fd2000f8ec0ff */
[----:B------:R0:W-:Y:S04]  /*12d20*/  STS.U16 [R11+UR4+0x23800], R9 ;  /* 0x023800090b007988 */ /* 0x0001e80008000404 */
[----:B0-----:R-:W3:Y:S04]  /*12d30*/  LDL R9, [R1+0x3ac] ;  /* 0x0003ac0001097983 */ /* 0x001ee80000100800 */
        /* <DEDUP_REMOVED lines=10> */
[----:B------:R0:W-:Y:S02]  /*12de0*/  STS.U16 [R11+UR4+0x24800], R8 ;  /* 0x024800080b007988 */ /* 0x0001e40008000404 */
[----:B0-----:R-:W-:Y:S02]  /*12df0*/  IMAD.IADD R8, R9, 0x1, R0 ;  /* 0x0000000109087824 */ /* 0x001fe400078e0200 */
[----:B--2---:R0:W-:Y:S04]  /*12e00*/  STL [R1+0x34], R5 ;  /* 0x0000340501007387 */ /* 0x0041e80000100800 */
[----:B0-----:R-:W2:Y:S04]  /*12e10*/  LDL.LU R5, [R1+0x2208] ;  /* 0x0022080001057983 */ /* 0x001ea80000300800 */
[----:B------:R-:W3:Y:S04]  /*12e20*/  LDL R9, [R1+0x960] ;  /* 0x0009600001097983 */ /* 0x000ee80000100800 */
[----:B------:R-:W4:Y:S01]  /*12e30*/  LDL R15, [R1+0x964] ;  /* 0x00096400010f7983 */ /* 0x000f220000100800 */
[----:B--2---:R-:W-:Y:S01]  /*12e40*/  PRMT R5, RZ, 0x7610, R5 ;  /* 0x00007610ff057816 */ /* 0x004fe20000000005 */
[----:B---3--:R-:W-:-:S05]  /*12e50*/  IMAD.X R9, R9, 0x1, R2, P1 ;  /* 0x0000000109097824 */ /* 0x008fca00008e0602 */
[----:B------:R-:W2:Y:S04]  /*12e60*/  @!P0 LDG.E.U16 R5, desc[UR12][R8.64] ;  /* 0x0000000c08058981 */ /* 0x000ea8000c1e1500 */
[----:B--2---:R0:W-:Y:S04]  /*12e70*/  STL [R1+0x60], R5 ;  /* 0x0000600501007387 */ /* 0x0041e80000100800 */
[----:B0-----:R-:W2:Y:S04]  /*12e80*/  LDL.LU R5, [R1+0x2204] ;  /* 0x0022040001057983 */ /* 0x001ea80000300800 */
[----:B------:R-:W3:Y:S04]  /*12e90*/  LDL R9, [R1+0x3c4] ;  /* 0x0003c40001097983 */ /* 0x000ee80000100800 */
[----:B------:R0:W-:Y:S02]  /*12ea0*/  STS.U16 [R11+UR4+0x20000], R4 ;  /* 0x020000040b007988 */ /* 0x0001e40008000404 */
[----:B0-----:R-:W-:-:S02]  /*12eb0*/  PRMT R4, RZ, 0x7610, R4 ;  /* 0x00007610ff047816 */ /* 0x001fc40000000004 */
[C---:B---3--:R-:W-:Y:S01]  /*12ec0*/  IADD3 RZ, P1, PT, R9.reuse, R0, RZ ;  /* 0x0000000009ff7210 */ /* 0x048fe20007f3e0ff */
[----:B------:R-:W-:-:S04]  /*12ed0*/  IMAD.IADD R8, R9, 0x1, R0 ;  /* 0x0000000109087824 */ /* 0x000fc800078e0200 */
[----:B----4-:R-:W-:-:S05]  /*12ee0*/  IMAD.X R9, R15, 0x1, R2, P1 ;  /* 0x000000010f097824 */ /* 0x010fca00008e0602 */
[----:B------:R-:W3:Y:S04]  /*12ef0*/  @!P0 LDG.E.U16 R4, desc[UR12][R8.64] ;  /* 0x0000000c08048981 */ /* 0x000ee8000c1e1500 */
[----:B------:R-:W4:Y:S04]  /*12f00*/  LDL R9, [R1+0x3c0] ;  /* 0x0003c00001097983 */ /* 0x000f280000100800 */
[----:B---3--:R0:W-:Y:S04]  /*12f10*/  STL [R1+0x30], R4 ;  /* 0x0000300401007387 */ /* 0x0081e80000100800 */
[----:B0-----:R-:W3:Y:S01]  /*12f20*/  LDL R4, [R1+0x3b8] ;  /* 0x0003b80001047983 */ /* 0x001ee20000100800 */
[C---:B----4-:R-:W-:Y:S01]  /*12f30*/  IADD3 RZ, P1, PT, R9.reuse, R0, RZ ;  /* 0x0000000009ff7210 */ /* 0x050fe20007f3e0ff */
[----:B------:R-:W-:-:S02]  /*12f40*/  IMAD.IADD R8, R9, 0x1, R0 ;  /* 0x0000000109087824 */ /* 0x000fc400078e0200 */
[----:B------:R-:W4:Y:S04]  /*12f50*/  LDL.LU R15, [R1] ;  /* 0x00000000010f7983 */ /* 0x000f280000300800 */
[----:B------:R-:W2:Y:S01]  /*12f60*/  LDL R9, [R1+0x968] ;  /* 0x0009680001097983 */ /* 0x000ea20000100800 */
[----:B------:R-:W-:-:S03]  /*12f70*/  PRMT R14, RZ, 0x7610, R14 ;  /* 0x00007610ff0e7816 */ /* 0x000fc6000000000e */
[----:B------:R0:W-:Y:S04]  /*12f80*/  STS.U16 [R11+UR4+0x25800], R7 ;  /* 0x025800070b007988 */ /* 0x0001e80008000404 */
[----:B0-----:R-:W3:Y:S01]  /*12f90*/  LDL R7, [R1+0x96c] ;  /* 0x00096c0001077983 */ /* 0x001ee20000100800 */
[----:B--2---:R-:W-:-:S05]  /*12fa0*/  IMAD.X R9, R9, 0x1, R2, P1 ;  /* 0x0000000109097824 */ /* 0x004fca00008e0602 */
[----:B------:R-:W2:Y:S04]  /*12fb0*/  @!P0 LDG.E.U16 R14, desc[UR12][R8.64] ;  /* 0x0000000c080e8981 */ /* 0x000ea8000c1e1500 */
[----:B------:R-:W3:Y:S01]  /*12fc0*/  LDL R9, [R1+0x3bc] ;  /* 0x0003bc0001097983 */ /* 0x000ee20000100800 */
[----:B------:R-:W-:-:S03]  /*12fd0*/  PRMT R28, RZ, 0x7610, R28 ;  /* 0x00007610ff1c7816 */ /* 0x000fc6000000001c */
[----:B--2---:R0:W-:Y:S01]  /*12fe0*/  STL [R1+0x5c], R14 ;  /* 0x00005c0e01007387 */ /* 0x0041e20000100800 */
[CC--:B---3--:R-:W-:Y:S01]  /*12ff0*/  IADD3 RZ, P1, PT, R9.reuse, R0.reuse, RZ ;  /* 0x0000000009ff7210 */ /* 0x0c8fe20007f3e0ff */
[----:B------:R-:W-:Y:S02]  /*13000*/  IMAD.IADD R8, R9, 0x1, R0 ;  /* 0x0000000109087824 */ /* 0x000fe400078e0200 */
[----:B------:R1:W-:Y:S02]  /*13010*/  STS.U16 [R11+UR4+0x26000], R13 ;  /* 0x0260000d0b007988 */ /* 0x0003e40008000404 */
[----:B------:R-:W-:Y:S02]  /*13020*/  IMAD.X R9, R7, 0x1, R2, P1 ;  /* 0x0000000107097824 */ /* 0x000fe400008e0602 */
[----:B0-----:R-:W2:Y:S04]  /*13030*/  LDL R14, [R1+0x974] ;  /* 0x00097400010e7983 */ /* 0x001ea80000100800 */
[----:B------:R0:W3:Y:S04]  /*13040*/  @!P0 LDG.E.U16 R28, desc[UR12][R8.64] ;  /* 0x0000000c081c8981 */ /* 0x0000e8000c1e1500 */
[----:B-1----:R-:W2:Y:S04]  /*13050*/  LDL R13, [R1+0x3b4] ;  /* 0x0003b400010d7983 */ /* 0x002ea80000100800 */
[----:B------:R-:W2:Y:S01]  /*13060*/  LDL R8, [R1+0x970] ;  /* 0x0009700001087983 */ /* 0x000ea20000100800 */
[----:B------:R-:W-:-:S03]  /*13070*/  IADD3 RZ, P1, PT, R4, R0, RZ ;  /* 0x0000000004ff7210 */ /* 0x000fc60007f3e0ff */
[----:B------:R1:W-:Y:S02]  /*13080*/  STS.U16 [R11+UR4+0x26800], R6 ;  /* 0x026800060b007988 */ /* 0x0003e40008000404 */
[----:B-1----:R-:W-:Y:S02]  /*13090*/  IMAD.IADD R6, R4, 0x1, R0 ;  /* 0x0000000104067824 */ /* 0x002fe400078e0200 */
[----:B------:R-:W3:Y:S01]  /*130a0*/  LDL R4, [R1+0x3b0] ;  /* 0x0003b00001047983 */ /* 0x000ee20000100800 */
[----:B--2---:R-:W-:-:S03]  /*130b0*/  IMAD.X R7, R8, 0x1, R2, P1 ;  /* 0x0000000108077824 */ /* 0x004fc600008e0602 */
[----:B------:R-:W2:Y:S01]  /*130c0*/  LDL R8, [R1+0x978] ;  /* 0x0009780001087983 */ /* 0x000ea20000100800 */
[----:B0-----:R-:W-:Y:S02]  /*130d0*/  PRMT R9, RZ, 0x7610, R9 ;  /* 0x00007610ff097816 */ /* 0x001fe40000000009 */
[C---:B------:R-:W-:Y:S01]  /*130e0*/  IADD3 RZ, P1, PT, R13.reuse, R0, RZ ;  /* 0x000000000dff7210 */ /* 0x040fe20007f3e0ff */
[----:B------:R0:W-:Y:S04]  /*130f0*/  STS.U16 [R11+UR4+0x22000], R3 ;  /* 0x022000030b007988 */ /* 0x0001e80008000404 */
[----:B------:R1:W4:Y:S01]  /*13100*/  @!P0 LDG.E.U16 R9, desc[UR12][R6.64] ;  /* 0x0000000c06098981 */ /* 0x000322000c1e1500 */
[----:B0-----:R-:W-:Y:S01]  /*13110*/  PRMT R3, RZ, 0x7610, R3 ;  /* 0x00007610ff037816 */ /* 0x001fe20000000003 */
[----:B-1----:R-:W-:-:S02]  /*13120*/  IMAD.IADD R6, R13, 0x1, R0 ;  /* 0x000000010d067824 */ /* 0x002fc400078e0200 */
[----:B------:R-:W-:Y:S01]  /*13130*/  IMAD.X R7, R14, 0x1, R2, P1 ;  /* 0x000000010e077824 */ /* 0x000fe200008e0602 */
[C---:B---3--:R-:W-:Y:S01]  /*13140*/  IADD3 RZ, P1, PT, R4.reuse, R0, RZ ;  /* 0x0000000004ff7210 */ /* 0x048fe20007f3e0ff */
[----:B------:R2:W-:Y:S01]  /*13150*/  STS.U16 [R11+UR4+0x27800], R5 ;  /* 0x027800050b007988 */ /* 0x0005e20008000404 */
[----:B------:R-:W-:-:S03]  /*13160*/  IMAD.IADD R4, R4, 0x1, R0 ;  /* 0x0000000104047824 */ /* 0x000fc600078e0200 */
[----:B------:R0:W3:Y:S04]  /*13170*/  @!P0 LDG.E.U16 R3, desc[UR12][R6.64] ;  /* 0x0000000c06038981 */ /* 0x0000e8000c1e1500 */
[----:B------:R-:W4:Y:S04]  /*13180*/  LDL R14, [R1+0x950] ;  /* 0x00095000010e7983 */ /* 0x000f280000100800 */
[----:B------:R-:W4:Y:S01]  /*13190*/  LDL R13, [R1+0x594] ;  /* 0x00059400010d7983 */ /* 0x000f220000100800 */
[----:B0-----:R-:W-:-:S03]  /*131a0*/  PRMT R6, RZ, 0x7610, R6 ;  /* 0x00007610ff067816 */ /* 0x001fc60000000006 */
[----:B------:R-:W4:Y:S01]  /*131b0*/  LDL.LU R7, [R1+0x14] ;  /* 0x0000140001077983 */ /* 0x000f220000300800 */
[----:B--2---:R-:W-:-:S05]  /*131c0*/  IMAD.X R5, R8, 0x1, R2, P1 ;  /* 0x0000000108057824 */ /* 0x004fca00008e0602 */
[----:B------:R4:W2:Y:S04]  /*131d0*/  @!P0 LDG.E.U16 R6, desc[UR12][R4.64] ;  /* 0x0000000c04068981 */ /* 0x0008a8000c1e1500 */
[----:B------:R0:W-:Y:S04]  /*131e0*/  STS.U16 [R11+UR4+0x21000], R18 ;  /* 0x021000120b007988 */ /* 0x0001e80008000404 */
[----:B------:R1:W-:Y:S01]  /*131f0*/  STS.U16 [R11+UR4+0x27000], R12 ;  /* 0x0270000c0b007988 */ /* 0x0003e20008000404 */
[----:B0-----:R-:W-:-:S03]  /*13200*/  PRMT R18, RZ, 0x7610, R18 ;  /* 0x00007610ff127816 */ /* 0x001fc60000000012 */
[----:B------:R-:W-:Y:S04]  /*13210*/  STS.U16 [R11+UR4+0x20800], R17 ;  /* 0x020800110b007988 */ /* 0x000fe80008000404 */
[----:B---3--:R0:W-:Y:S01]  /*13220*/  STL [R1+0x28], R3 ;  /* 0x0000280301007387 */ /* 0x0081e20000100800 */
[----:B----4-:R-:W-:-:S03]  /*13230*/  IADD3 R4, P1, PT, R14, R0, RZ ;  /* 0x000000000e047210 */ /* 0x010fc60007f3e0ff */
[----:B-1----:R-:W3:Y:S02]  /*13240*/  LDL R12, [R1+0x58c] ;  /* 0x00058c00010c7983 */ /* 0x002ee40000100800 */
[----:B------:R-:W-:Y:S01]  /*13250*/  IMAD.X R5, R13, 0x1, R2, P1 ;  /* 0x000000010d057824 */ /* 0x000fe200008e0602 */
[----:B0-----:R-:W-:Y:S01]  /*13260*/  LOP3.LUT R3, R11, 0x40, RZ, 0x3c, !PT ;  /* 0x000000400b037812 */ /* 0x001fe200078e3cff */
[----:B------:R-:W-:Y:S04]  /*13270*/  STS.U16 [R11+UR4+0x21800], R19 ;  /* 0x021800130b007988 */ /* 0x000fe80008000404 */
[----:B------:R-:W-:Y:S04]  /*13280*/  STS.U16 [R11+UR4+0x22800], R10 ;  /* 0x0228000a0b007988 */ /* 0x000fe80008000404 */
[----:B------:R-:W-:Y:S04]  /*13290*/  STS.U16 [R11+UR4+0x23000], R20 ;  /* 0x023000140b007988 */ /* 0x000fe80008000404 */
[----:B------:R-:W-:Y:S04]  /*132a0*/  STS.U16 [R11+UR4+0x24000], R23 ;  /* 0x024000170b007988 */ /* 0x000fe80008000404 */
[----:B------:R-:W-:Y:S04]  /*132b0*/  STS.U16 [R11+UR4+0x25000], R16 ;  /* 0x025000100b007988 */ /* 0x000fe80008000404 */
[----:B------:R-:W-:Y:S04]  /*132c0*/  STS.U16 [R3+UR4+0x20400], R15 ;  /* 0x0204000f03007988 */ /* 0x000fe80008000404 */
[----:B------:R0:W4:Y:S04]  /*132d0*/  @!P0 LDG.E.U16 R18, desc[UR12][R4.64] ;  /* 0x0000000c04128981 */ /* 0x000128000c1e1500 */
[----:B--2---:R1:W-:Y:S04]  /*132e0*/  STL [R1+0x54], R6 ;  /* 0x0000540601007387 */ /* 0x0043e80000100800 */
[----:B------:R-:W2:Y:S04]  /*132f0*/  LDL R8, [R1+0x580] ;  /* 0x0005800001087983 */ /* 0x000ea80000100800 */
[----:B-1----:R-:W2:Y:S04]  /*13300*/  LDL R6, [R1+0x93c] ;  /* 0x00093c0001067983 */ /* 0x002ea80000100800 */
[----:B------:R1:W-:Y:S04]  /*13310*/  STL [R1+0x58], R9 ;  /* 0x0000580901007387 */ /* 0x0003e80000100800 */
[----:B-1----:R-:W2:Y:S04]  /*13320*/  LDL.LU R9, [R1+0xc] ;  /* 0x00000c0001097983 */ /* 0x002ea80000300800 */
[----:B------:R-:W2:Y:S04]  /*13330*/  LDL R14, [R1+0x934] ;  /* 0x00093400010e7983 */ /* 0x000ea80000100800 */
[----:B------:R-:W2:Y:S04]  /*13340*/  LDL R13, [R1+0x578] ;  /* 0x00057800010d7983 */ /* 0x000ea80000100800 */
[----:B------:R-:W2:Y:S04]  /*13350*/  LDL.LU R15, [R1+0x8] ;  /* 0x00000800010f7983 */ /* 0x000ea80000300800 */
[----:B------:R-:W2:Y:S04]  /*13360*/  LDL.LU R4, [R1+0x4] ;  /* 0x0000040001047983 */ /* 0x000ea80000300800 */
[----:B------:R-:W0:Y:S01]  /*13370*/  LDL R5, [R1+0x948] ;  /* 0x0009480001057983 */ /* 0x000e220000100800 */
[----:B------:R-:W-:-:S03]  /*13380*/  PRMT R16, RZ, 0x7610, R16 ;  /* 0x00007610ff107816 */ /* 0x000fc60000000010 */
[----:B------:R-:W-:Y:S04]  /*13390*/  STS.U16 [R3+UR4+0x21c00], R7 ;  /* 0x021c000703007988 */ /* 0x000fe80008000404 */
[----:B--2---:R0:W-:Y:S02]  /*133a0*/  STS.U16 [R3+UR4+0x21400], R4 ;  /* 0x0214000403007988 */ /* 0x0041e40008000404 */
[----:B0-----:R-:W-:-:S05]  /*133b0*/  IADD3 R4, P1, PT, R5, R0, RZ ;  /* 0x0000000005047210 */ /* 0x001fca0007f3e0ff */
[--C-:B---3--:R-:W-:Y:S01]  /*133c0*/  IMAD.X R5, R12, 0x1, R2.reuse, P1 ;  /* 0x000000010c057824 */ /* 0x108fe200008e0602 */
[----:B------:R-:W-:Y:S01]  /*133d0*/  IADD3 R6, P1, PT, R6, R0, RZ ;  /* 0x0000000006067210 */ /* 0x000fe20007f3e0ff */
[----:B------:R-:W2:Y:S04]  /*133e0*/  LDL R12, [R1+0x92c] ;  /* 0x00092c00010c7983 */ /* 0x000ea80000100800 */
[----:B------:R0:W3:Y:S01]  /*133f0*/  @!P0 LDG.E.U16 R16, desc[UR12][R4.64] ;  /* 0x0000000c04108981 */ /* 0x0000e2000c1e1500 */
[----:B------:R-:W-:-:S03]  /*13400*/  IMAD.X R7, R8, 0x1, R2, P1 ;  /* 0x0000000108077824 */ /* 0x000fc600008e0602 */
[----:B------:R-:W2:Y:S01]  /*13410*/  LDL R8, [R1+0x924] ;  /* 0x0009240001087983 */ /* 0x000ea20000100800 */
[----:B0-----:R-:W-:-:S06]  /*13420*/  PRMT R4, RZ, 0x7610, R4 ;  /* 0x00007610ff047816 */ /* 0x001fcc0000000004 */
[----:B------:R0:W2:Y:S04]  /*13430*/  @!P0 LDG.E.U16 R4, desc[UR12][R6.64] ;  /* 0x0000000c06048981 */ /* 0x0000a8000c1e1500 */
[----:B------:R-:W2:Y:S01]  /*13440*/  LDL.LU R7, [R1+0x18] ;  /* 0x0000180001077983 */ /* 0x000ea20000300800 */
[----:B0-----:R-:W-:Y:S02]  /*13450*/  IADD3 R6, P1, PT, R14, R0, RZ ;  /* 0x000000000e067210 */ /* 0x001fe40007f3e0ff */
[----:B------:R-:W-:Y:S01]  /*13460*/  PRMT R5, RZ, 0x7610, R5 ;  /* 0x00007610ff057816 */ /* 0x000fe20000000005 */
[----:B------:R-:W3:Y:S04]  /*13470*/  LDL R14, [R1+0x91c] ;  /* 0x00091c00010e7983 */ /* 0x000ee80000100800 */
[----:B--2---:R0:W-:Y:S02]  /*13480*/  STS.U16 [R3+UR4+0x22400], R7 ;  /* 0x0224000703007988 */ /* 0x0041e40008000404 */
[----:B0-----:R-:W-:-:S02]  /*13490*/  IMAD.X R7, R13, 0x1, R2, P1 ;  /* 0x000000010d077824 */ /* 0x001fc400008e0602 */
[----:B------:R-:W2:Y:S04]  /*134a0*/  LDL R13, [R1+0x560] ;  /* 0x00056000010d7983 */ /* 0x000ea80000100800 */
[----:B------:R0:W2:Y:S04]  /*134b0*/  @!P0 LDG.E.U16 R5, desc[UR12][R6.64] ;  /* 0x0000000c06058981 */ /* 0x0000a8000c1e1500 */
[----:B------:R-:W2:Y:S04]  /*134c0*/  LDL.LU R7, [R1+0x10] ;  /* 0x0000100001077983 */ /* 0x000ea80000300800 */
[----:B------:R1:W-:Y:S04]  /*134d0*/  STS.U16 [R3+UR4+0x23400], R9 ;  /* 0x0234000903007988 */ /* 0x0003e80008000404 */
[----:B-1----:R-:W3:Y:S04]  /*134e0*/  LDL R9, [R1+0x568] ;  /* 0x0005680001097983 */ /* 0x002ee80000100800 */
[----:B--2---:R1:W-:Y:S04]  /*134f0*/  STS.U16 [R3+UR4+0x22c00], R7 ;  /* 0x022c000703007988 */ /* 0x0043e80008000404 */
[----:B-1----:R-:W2:Y:S01]  /*13500*/  LDL R7, [R1+0x570] ;  /* 0x0005700001077983 */ /* 0x002ea20000100800 */
[----:B0-----:R-:W-:-:S02]  /*13510*/  IADD3 R6, P1, PT, R12, R0, RZ ;  /* 0x000000000c067210 */ /* 0x001fc40007f3e0ff */
[----:B------:R-:W-:Y:S01]  /*13520*/  PRMT R20, RZ, 0x7610, R20 ;  /* 0x00007610ff147816 */ /* 0x000fe20000000014 */
[----:B------:R-:W3:Y:S02]  /*13530*/  LDL R12, [R1+0x914] ;  /* 0x00091400010c7983 */ /* 0x000ee40000100800 */
[----:B--2---:R-:W-:Y:S01]  /*13540*/  IMAD.X R7, R7, 0x1, R2, P1 ;  /* 0x0000000107077824 */ /* 0x004fe200008e0602 */
[----:B------:R-:W-:-:S04]  /*13550*/  IADD3 R8, P1, PT, R8, R0, RZ ;  /* 0x0000000008087210 */ /* 0x000fc80007f3e0ff */
[----:B------:R0:W2:Y:S01]  /*13560*/  @!P0 LDG.E.U16 R20, desc[UR12][R6.64] ;  /* 0x0000000c06148981 */ /* 0x0000a2000c1e1500 */
[----:B---3--:R-:W-:Y:S01]  /*13570*/  IMAD.X R9, R9, 0x1, R2, P1 ;  /* 0x0000000109097824 */ /* 0x008fe200008e0602 */
[----:B0-----:R-:W-:-:S06]  /*13580*/  PRMT R6, RZ, 0x7610, R6 ;  /* 0x00007610ff067816 */ /* 0x001fcc0000000006 */
[----:B------:R0:W3:Y:S02]  /*13590*/  @!P0 LDG.E.U16 R6, desc[UR12][R8.64] ;  /* 0x0000000c08068981 */ /* 0x0000e4000c1e1500 */
[-C--:B0-----:R-:W-:Y:S02]  /*135a0*/  IADD3 R8, P1, PT, R14, R0.reuse, RZ ;  /* 0x000000000e087210 */ /* 0x081fe40007f3e0ff */
[----:B------:R-:W-:Y:S01]  /*135b0*/  PRMT R7, RZ, 0x7610, R7 ;  /* 0x00007610ff077816 */ /* 0x000fe20000000007 */
[----:B------:R0:W-:Y:S02]  /*135c0*/  STS.U16 [R3+UR4+0x23c00], R15 ;  /* 0x023c000f03007988 */ /* 0x0001e40008000404 */
[----:B------:R-:W-:Y:S02]  /*135d0*/  IMAD.X R9, R13, 0x1, R2, P1 ;  /* 0x000000010d097824 */ /* 0x000fe400008e0602 */
[----:B------:R-:W2:Y:S01]  /*135e0*/  LDL R13, [R1+0x558] ;  /* 0x00055800010d7983 */ /* 0x000ea20000100800 */
[----:B------:R-:W-:-:S03]  /*135f0*/  IADD3 R12, P1, PT, R12, R0, RZ ;  /* 0x000000000c0c7210 */ /* 0x000fc60007f3e0ff */
[----:B------:R1:W3:Y:S04]  /*13600*/  @!P0 LDG.E.U16 R7, desc[UR12][R8.64] ;  /* 0x0000000c08078981 */ /* 0x0002e8000c1e1500 */
[----:B0-----:R-:W3:Y:S04]  /*13610*/  LDL R15, [R1+0x548] ;  /* 0x00054800010f7983 */ /* 0x001ee80000100800 */
[----:B------:R-:W3:Y:S01]  /*13620*/  LDL R14, [R1+0x8fc] ;  /* 0x0008fc00010e7983 */ /* 0x000ee20000100800 */
[----:B-1----:R-:W-:Y:S01]  /*13630*/  PRMT R8, RZ, 0x7610, R8 ;  /* 0x00007610ff087816 */ /* 0x002fe20000000008 */
[----:B--2---:R-:W-:-:S05]  /*13640*/  IMAD.X R13, R13, 0x1, R2, P1 ;  /* 0x000000010d0d7824 */ /* 0x004fca00008e0602 */
[----:B------:R0:W2:Y:S04]  /*13650*/  @!P0 LDG.E.U16 R8, desc[UR12][R12.64] ;  /* 0x0000000c0c088981 */ /* 0x0000a8000c1e1500 */
[----:B------:R-:W0:Y:S02]  /*13660*/  LDL R13, [R1+0x90c] ;  /* 0x00090c00010d7983 */ /* 0x000e240000100800 */
[----:B0-----:R-:W-:Y:S02]  /*13670*/  IADD3 R12, P1, PT, R13, R0, RZ ;  /* 0x000000000d0c7210 */ /* 0x001fe40007f3e0ff */
[----:B------:R-:W2:Y:S01]  /*13680*/  LDL R13, [R1+0x550] ;  /* 0x00055000010d7983 */ /* 0x000ea20000100800 */
[----:B------:R-:W-:Y:S02]  /*13690*/  PRMT R9, RZ, 0x7610, R9 ;  /* 0x00007610ff097816 */ /* 0x000fe40000000009 */
[----:B--2---:R-:W-:-:S05]  /*136a0*/  IMAD.X R13, R13, 0x1, R2, P1 ;  /* 0x000000010d0d7824 */ /* 0x004fca00008e0602 */
[----:B------:R0:W2:Y:S04]  /*136b0*/  @!P0 LDG.E.U16 R9, desc[UR12][R12.64] ;  /* 0x0000000c0c098981 */ /* 0x0000a8000c1e1500 */
[----:B------:R-:W0:Y:S01]  /*136c0*/  LDL R13, [R1+0x904] ;  /* 0x00090400010d7983 */ /* 0x000e220000100800 */
[----:B------:R-:W-:Y:S02]  /*136d0*/  PRMT R10, RZ, 0x7610, R10 ;  /* 0x00007610ff0a7816 */ /* 0x000fe4000000000a */
[----:B0-----:R-:W-:-:S05]  /*136e0*/  IADD3 R12, P1, PT, R13, R0, RZ ;  /* 0x000000000d0c7210 */ /* 0x001fca0007f3e0ff */
[----:B---3--:R-:W-:Y:S02]  /*136f0*/  IMAD.X R13, R15, 0x1, R2, P1 ;  /* 0x000000010f0d7824 */ /* 0x008fe400008e0602 */
[----:B------:R-:W3:Y:S01]  /*13700*/  LDL R15, [R1+0x540] ;  /* 0x00054000010f7983 */ /* 0x000ee20000100800 */
[----:B------:R-:W-:-:S03]  /*13710*/  IADD3 R14, P1, PT, R14, R0, RZ ;  /* 0x000000000e0e7210 */ /* 0x000fc60007f3e0ff */
[----:B------:R0:W2:Y:S02]  /*13720*/  @!P0 LDG.E.U16 R10, desc[UR12][R12.64] ;  /* 0x0000000c0c0a8981 */ /* 0x0000a4000c1e1500 */
[----:B0-----:R-:W-:Y:S01]  /*13730*/  PRMT R12, RZ, 0x7610, R12 ;  /* 0x00007610ff0c7816 */ /* 0x001fe2000000000c */
[----:B---3--:R-:W-:-:S05]  /*13740*/  IMAD.X R15, R15, 0x1, R2, P1 ;  /* 0x000000010f0f7824 */ /* 0x008fca00008e0602 */
[----:B------:R0:W3:Y:S04]  /*13750*/  @!P0 LDG.E.U16 R12, desc[UR12][R14.64] ;  /* 0x0000000c0e0c8981 */ /* 0x0000e8000c1e1500 */
[----:B------:R-:W0:Y:S02]  /*13760*/  LDL R15, [R1+0x8f4] ;  /* 0x0008f400010f7983 */ /* 0x000e240000100800 */
[----:B0-----:R-:W-:Y:S02]  /*13770*/  IADD3 R14, P1, PT, R15, R0, RZ ;  /* 0x000000000f0e7210 */ /* 0x001fe40007f3e0ff */
[----:B------:R-:W2:Y:S01]  /*13780*/  LDL R15, [R1+0x538] ;  /* 0x00053800010f7983 */ /* 0x000ea20000100800 */
[----:B------:R-:W-:Y:S02]  /*13790*/  PRMT R13, RZ, 0x7610, R13 ;  /* 0x00007610ff0d7816 */ /* 0x000fe4000000000d */
[----:B--2---:R-:W-:-:S05]  /*137a0*/  IMAD.X R15, R15, 0x1, R2, P1 ;  /* 0x000000010f0f7824 */ /* 0x004fca00008e0602 */
[----:B------:R0:W2:Y:S04]  /*137b0*/  @!P0 LDG.E.U16 R13, desc[UR12][R14.64] ;  /* 0x0000000c0e0d8981 */ /* 0x0000a8000c1e1500 */
[----:B------:R-:W2:Y:S04]  /*137c0*/  LDL.LU R14, [R1+0x1c] ;  /* 0x00001c00010e7983 */ /* 0x000ea80000300800 */
[----:B------:R-:W0:Y:S04]  /*137d0*/  LDL R15, [R1+0x8ec] ;  /* 0x0008ec00010f7983 */ /* 0x000e280000100800 */
[----:B--2---:R0:W-:Y:S02]  /*137e0*/  STS.U16 [R3+UR4+0x26c00], R14 ;  /* 0x026c000e03007988 */ /* 0x0041e40008000404 */
[----:B0-----:R-:W-:-:S02]  /*137f0*/  IADD3 R14, P1, PT, R15, R0, RZ ;  /* 0x000000000f0e7210 */ /* 0x001fc40007f3e0ff */
        /* <DEDUP_REMOVED lines=14> */
[----:B------:R-:W-:Y:S04]  /*138e0*/  STL [R1+0x21e8], R3 ;  /* 0x0021e80301007387 */ /* 0x000fe80000100800 */
[----:B--2---:R0:W-:Y:S02]  /*138f0*/  STS.U16 [R3+UR4+0x27c00], R14 ;  /* 0x027c000e03007988 */ /* 0x0041e40008000404 */
[----:B0-----:R-:W-:-:S02]  /*13900*/  IADD3 R14, P1, PT, R15, R0, RZ ;  /* 0x000000000f0e7210 */ /* 0x001fc40007f3e0ff */
[----:B------:R-:W2:Y:S04]  /*13910*/  LDL R15, [R1+0x520] ;  /* 0x00052000010f7983 */ /* 0x000ea80000100800 */
[----:B------:R0:W-:Y:S02]  /*13920*/  STS.U16 [R3+UR4+0x20c00], R26 ;  /* 0x020c001a03007988 */ /* 0x0001e40008000404 */
[----:B0-----:R-:W-:Y:S01]  /*13930*/  PRMT R26, RZ, 0x7610, R26 ;  /* 0x00007610ff1a7816 */ /* 0x001fe2000000001a */
[----:B--2---:R-:W-:-:S05]  /*13940*/  IMAD.X R15, R15, 0x1, R2, P1 ;  /* 0x000000010f0f7824 */ /* 0x004fca00008e0602 */
[----:B------:R0:W2:Y:S04]  /*13950*/  @!P0 LDG.E.U16 R26, desc[UR12][R14.64] ;  /* 0x0000000c0e1a8981 */ /* 0x0000a8000c1e1500 */
[----:B------:R-:W0:Y:S02]  /*13960*/  LDL R15, [R1+0x8d4] ;  /* 0x0008d400010f7983 */ /* 0x000e240000100800 */
[----:B0-----:R-:W-:Y:S02]  /*13970*/  IADD3 R14, P1, PT, R15, R0, RZ ;  /* 0x000000000f0e7210 */ /* 0x001fe40007f3e0ff */
        /* <DEDUP_REMOVED lines=12> */
[----:B------:R-:W0:Y:S04]  /*13a40*/  LDL R15, [R1+0x8c4] ;  /* 0x0008c400010f7983 */ /* 0x000e280000100800 */
[----:B------:R-:W-:Y:S04]  /*13a50*/  STS.U16 [R3+UR4+0x24c00], R21 ;  /* 0x024c001503007988 */ /* 0x000fe80008000404 */
[----:B------:R-:W-:Y:S01]  /*13a60*/  STS.U16 [R3+UR4+0x25400], R22 ;  /* 0x0254001603007988 */ /* 0x000fe20008000404 */
[----:B0-----:R-:W-:-:S03]  /*13a70*/  IADD3 R14, P1, PT, R15, R0, RZ ;  /* 0x000000000f0e7210 */ /* 0x001fc60007f3e0ff */
[----:B------:R-:W2:Y:S04]  /*13a80*/  LDL R15, [R1+0x508] ;  /* 0x00050800010f7983 */ /* 0x000ea80000100800 */
[----:B------:R-:W-:Y:S04]  /*13a90*/  STS.U16 [R3+UR4+0x26400], R27 ;  /* 0x0264001b03007988 */ /* 0x000fe80008000404 */
[----:B------:R0:W-:Y:S04]  /*13aa0*/  STS.U16 [R11+UR4+0x1000], R4 ;  /* 0x001000040b007988 */ /* 0x0001e80008000404 */
[----:B------:R1:W-:Y:S04]  /*13ab0*/  STS.U16 [R11+UR4+0x1800], R5 ;  /* 0x001800050b007988 */ /* 0x0003e80008000404 */
[----:B0-----:R-:W3:Y:S04]  /*13ac0*/  LDL R4, [R1+0x8bc] ;  /* 0x0008bc0001047983 */ /* 0x001ee80000100800 */
[----:B-1----:R-:W4:Y:S01]  /*13ad0*/  LDL R5, [R1+0x500] ;  /* 0x0005000001057983 */ /* 0x002f220000100800 */
[----:B------:R-:W-:-:S03]  /*13ae0*/  PRMT R23, RZ, 0x7610, R23 ;  /* 0x00007610ff177816 */ /* 0x000fc60000000017 */
[----:B------:R0:W-:Y:S04]  /*13af0*/  STS.U16 [R11+UR4+0x800], R16 ;  /* 0x000800100b007988 */ /* 0x0001e80008000404 */
[----:B0-----:R-:W4:Y:S01]  /*13b00*/  LDL R16, [R1+0x8b4] ;  /* 0x0008b40001107983 */ /* 0x001f220000100800 */
[----:B--2---:R-:W-:-:S05]  /*13b10*/  IMAD.X R15, R15, 0x1, R2, P1 ;  /* 0x000000010f0f7824 */ /* 0x004fca00008e0602 */
[----:B------:R-:W2:Y:S04]  /*13b20*/  @!P0 LDG.E.U16 R23, desc[UR12][R14.64] ;  /* 0x0000000c0e178981 */ /* 0x000ea8000c1e1500 */
[----:B------:R-:W2:Y:S04]  /*13b30*/  LDL R14, [R1+0x4f8] ;  /* 0x0004f800010e7983 */ /* 0x000ea80000100800 */
[----:B------:R-:W2:Y:S01]  /*13b40*/  LDL R15, [R1+0x8ac] ;  /* 0x0008ac00010f7983 */ /* 0x000ea20000100800 */
[----:B---3--:R-:W-:-:S03]  /*13b50*/  IADD3 R4, P1, PT, R4, R0, RZ ;  /* 0x0000000004047210 */ /* 0x008fc60007f3e0ff */
[----:B----4-:R0:W-:Y:S02]  /*13b60*/  STS.U16 [R11+UR4], R18 ;  /* 0x000000120b007988 */ /* 0x0101e40008000404 */
[----:B------:R-:W-:Y:S01]  /*13b70*/  IMAD.X R5, R5, 0x1, R2, P1 ;  /* 0x0000000105057824 */ /* 0x000fe200008e0602 */
[----:B0-----:R-:W-:-:S06]  /*13b80*/  PRMT R18, RZ, 0x7610, R18 ;  /* 0x00007610ff127816 */ /* 0x001fcc0000000012 */
[----:B------:R0:W3:Y:S02]  /*13b90*/  @!P0 LDG.E.U16 R18, desc[UR12][R4.64] ;  /* 0x0000000c04128981 */ /* 0x0000e4000c1e1500 */
[----:B0-----:R-:W-:Y:S02]  /*13ba0*/  IADD3 R4, P1, PT, R16, R0, RZ ;  /* 0x0000000010047210 */ /* 0x001fe40007f3e0ff */
[----:B------:R0:W-:Y:S04]  /*13bb0*/  STS.U16 [R11+UR4+0x2000], R20 ;  /* 0x002000140b007988 */ /* 0x0001e80008000404 */
[----:B------:R1:W-:Y:S04]  /*13bc0*/  STS.U16 [R11+UR4+0x2800], R6 ;  /* 0x002800060b007988 */ /* 0x0003e80008000404 */
[----:B------:R-:W4:Y:S01]  /*13bd0*/  LDL R16, [R1+0x4e0] ;  /* 0x0004e00001107983 */ /* 0x000f220000100800 */
[----:B--2---:R-:W-:Y:S01]  /*13be0*/  IMAD.X R5, R14, 0x1, R2, P1 ;  /* 0x000000010e057824 */ /* 0x004fe200008e0602 */
[----:B0-----:R-:W-:-:S02]  /*13bf0*/  PRMT R20, RZ, 0x7610, R20 ;  /* 0x00007610ff147816 */ /* 0x001fc40000000014 */
[----:B-1----:R-:W2:Y:S01]  /*13c00*/  LDL R6, [R1+0x8a4] ;  /* 0x0008a40001067983 */ /* 0x002ea20000100800 */
[----:B------:R-:W-:-:S03]  /*13c10*/  IADD3 R14, P1, PT, R15, R0, RZ ;  /* 0x000000000f0e7210 */ /* 0x000fc60007f3e0ff */
[----:B------:R-:W2:Y:S04]  /*13c20*/  LDL R15, [R1+0x4f0] ;  /* 0x0004f000010f7983 */ /* 0x000ea80000100800 */
[----:B------:R0:W3:Y:S02]  /*13c30*/  @!P0 LDG.E.U16 R20, desc[UR12][R4.64] ;  /* 0x0000000c04148981 */ /* 0x0000e4000c1e1500 */
[----:B0-----:R-:W-:Y:S01]  /*13c40*/  PRMT R4, RZ, 0x7610, R4 ;  /* 0x00007610ff047816 */ /* 0x001fe20000000004 */
[----:B--2---:R-:W-:-:S05]  /*13c50*/  IMAD.X R15, R15, 0x1, R2, P1 ;  /* 0x000000010f0f7824 */ /* 0x004fca00008e0602 */
[----:B------:R0:W2:Y:S04]  /*13c60*/  @!P0 LDG.E.U16 R4, desc[UR12][R14.64] ;  /* 0x0000000c0e048981 */ /* 0x0000a8000c1e1500 */
[----:B------:R-:W2:Y:S04]  /*13c70*/  LDL R14, [R1+0x4e8] ;  /* 0x0004e800010e7983 */ /* 0x000ea80000100800 */
[----:B------:R-:W0:Y:S01]  /*13c80*/  LDL R15, [R1+0x89c] ;  /* 0x00089c00010f7983 */ /* 0x000e220000100800 */
[-C--:B------:R-:W-:Y:S02]  /*13c90*/  IADD3 R6, P1, PT, R6, R0.reuse, RZ ;  /* 0x0000000006067210 */ /* 0x080fe40007f3e0ff */
[----:B------:R-:W-:Y:S01]  /*13ca0*/  PRMT R5, RZ, 0x7610, R5 ;  /* 0x00007610ff057816 */ /* 0x000fe20000000005 */
[----:B------:R-:W-:Y:S04]  /*13cb0*/  STS.U16 [R11+UR4+0x3000], R7 ;  /* 0x003000070b007988 */ /* 0x000fe80008000404 */
[----:B------:R1:W-:Y:S04]  /*13cc0*/  STS.U16 [R11+UR4+0x3800], R8 ;  /* 0x003800080b007988 */ /* 0x0003e80008000404 */
[----:B-1----:R-:W3:Y:S01]  /*13cd0*/  LDL R8, [R1+0x894] ;  /* 0x0008940001087983 */ /* 0x002ee20000100800 */
[----:B--2---:R-:W-:Y:S01]  /*13ce0*/  IMAD.X R7, R14, 0x1, R2, P1 ;  /* 0x000000010e077824 */ /* 0x004fe200008e0602 */
[----:B0-----:R-:W-:-:S04]  /*13cf0*/  IADD3 R14, P1, PT, R15, R0, RZ ;  /* 0x000000000f0e7210 */ /* 0x001fc80007f3e0ff */
[----:B------:R0:W2:Y:S01]  /*13d00*/  @!P0 LDG.E.U16 R5, desc[UR12][R6.64] ;  /* 0x0000000c06058981 */ /* 0x0000a2000c1e1500 */
[----:B----4-:R-:W-:-:S03]  /*13d10*/  IMAD.X R15, R16, 0x1, R2, P1 ;  /* 0x00000001100f7824 */ /* 0x010fc600008e0602 */
[----:B------:R-:W-:Y:S04]  /*13d20*/  STS.U16 [R11+UR4+0x4000], R9 ;  /* 0x004000090b007988 */ /* 0x000fe80008000404 */
[----:B------:R1:W-:Y:S01]  /*13d30*/  STS.U16 [R11+UR4+0x5000], R12 ;  /* 0x0050000c0b007988 */ /* 0x0003e20008000404 */
[----:B0-----:R-:W-:Y:S02]  /*13d40*/  PRMT R6, RZ, 0x7610, R6 ;  /* 0x00007610ff067816 */ /* 0x001fe40000000006 */
[----:B------:R-:W-:Y:S01]  /*13d50*/  PRMT R7, RZ, 0x7610, R7 ;  /* 0x00007610ff077816 */ /* 0x000fe20000000007 */
[----:B------:R-:W4:Y:S04]  /*13d60*/  LDL R16, [R1+0x4c0] ;  /* 0x0004c00001107983 */ /* 0x000f280000100800 */
[----:B------:R0:W2:Y:S01]  /*13d70*/  @!P0 LDG.E.U16 R6, desc[UR12][R14.64] ;  /* 0x0000000c0e068981 */ /* 0x0000a2000c1e1500 */
[----:B---3--:R-:W-:-:S03]  /*13d80*/  IADD3 R8, P1, PT, R8, R0, RZ ;  /* 0x0000000008087210 */ /* 0x008fc60007f3e0ff */
[----:B-1----:R-:W3:Y:S04]  /*13d90*/  LDL R12, [R1+0x87c] ;  /* 0x00087c00010c7983 */ /* 0x002ee80000100800 */
[----:B------:R-:W2:Y:S04]  /*13da0*/  LDL R14, [R1+0x4d8] ;  /* 0x0004d800010e7983 */ /* 0x000ea80000100800 */
[----:B------:R-:W0:Y:S01]  /*13db0*/  LDL R15, [R1+0x88c] ;  /* 0x00088c00010f7983 */ /* 0x000e220000100800 */
[----:B--2---:R-:W-:Y:S01]  /*13dc0*/  IMAD.X R9, R14, 0x1, R2, P1 ;  /* 0x000000010e097824 */ /* 0x004fe200008e0602 */
[----:B0-----:R-:W-:-:S04]  /*13dd0*/  IADD3 R14, P1, PT, R15, R0, RZ ;  /* 0x000000000f0e7210 */ /* 0x001fc80007f3e0ff */
[----:B------:R0:W2:Y:S04]  /*13de0*/  @!P0 LDG.E.U16 R7, desc[UR12][R8.64] ;  /* 0x0000000c08078981 */ /* 0x0000a8000c1e1500 */
[----:B------:R-:W2:Y:S01]  /*13df0*/  LDL R15, [R1+0x4d0] ;  /* 0x0004d000010f7983 */ /* 0x000ea20000100800 */
[----:B0-----:R-:W-:Y:S01]  /*13e00*/  PRMT R8, RZ, 0x7610, R8 ;  /* 0x00007610ff087816 */ /* 0x001fe20000000008 */
[----:B--2---:R-:W-:-:S05]  /*13e10*/  IMAD.X R15, R15, 0x1, R2, P1 ;  /* 0x000000010f0f7824 */ /* 0x004fca00008e0602 */
[----:B------:R0:W2:Y:S04]  /*13e20*/  @!P0 LDG.E.U16 R8, desc[UR12][R14.64] ;  /* 0x0000000c0e088981 */ /* 0x0000a8000c1e1500 */
[----:B------:R-:W0:Y:S02]  /*13e30*/  LDL R15, [R1+0x884] ;  /* 0x00088400010f7983 */ /* 0x000e240000100800 */
[-C--:B0-----:R-:W-:Y:S02]  /*13e40*/  IADD3 R14, P1, PT, R15, R0.reuse, RZ ;  /* 0x000000000f0e7210 */ /* 0x081fe40007f3e0ff */
[----:B------:R-:W2:Y:S04]  /*13e50*/  LDL R15, [R1+0x4c8] ;  /* 0x0004c800010f7983 */ /* 0x000ea80000100800 */
[----:B------:R0:W-:Y:S04]  /*13e60*/  STS.U16 [R11+UR4+0x4800], R10 ;  /* 0x0048000a0b007988 */ /* 0x0001e80008000404 */
[----:B------:R4:W-:Y:S01]  /*13e70*/  STS.U16 [R11+UR4+0x5800], R13 ;  /* 0x0058000d0b007988 */ /* 0x0009e20008000404 */
[----:B0-----:R-:W-:Y:S01]  /*13e80*/  PRMT R10, RZ, 0x7610, R10 ;  /* 0x00007610ff0a7816 */ /* 0x001fe2000000000a */
[----:B--2---:R-:W-:Y:S01]  /*13e90*/  IMAD.X R15, R15, 0x1, R2, P1 ;  /* 0x000000010f0f7824 */ /* 0x004fe200008e0602 */
[----:B---3--:R-:W-:-:S05]  /*13ea0*/  IADD3 R12, P1, PT, R12, R0, RZ ;  /* 0x000000000c0c7210 */ /* 0x008fca0007f3e0ff */
[----:B----4-:R-:W-:Y:S01]  /*13eb0*/  IMAD.X R13, R16, 0x1, R2, P1 ;  /* 0x00000001100d7824 */ /* 0x010fe200008e0602 */
[----:B------:R-:W-:Y:S02]  /*13ec0*/  PRMT R21, RZ, 0x7610, R21 ;  /* 0x00007610ff157816 */ /* 0x000fe40000000015 */
[----:B------:R-:W-:Y:S01]  /*13ed0*/  PRMT R22, RZ, 0x7610, R22 ;  /* 0x00007610ff167816 */ /* 0x000fe20000000016 */
[----:B------:R0:W-:Y:S04]  /*13ee0*/  STS.U16 [R11+UR4+0x6000], R17 ;  /* 0x006000110b007988 */ /* 0x0001e80008000404 */
[----:B------:R1:W2:Y:S04]  /*13ef0*/  @!P0 LDG.E.U16 R10, desc[UR12][R12.64] ;  /* 0x0000000c0c0a8981 */ /* 0x0002a8000c1e1500 */
[----:B------:R-:W3:Y:S04]  /*13f00*/  LDL R16, [R1+0x85c] ;  /* 0x00085c0001107983 */ /* 0x000ee80000100800 */
[----:B0-----:R-:W4:Y:S04]  /*13f10*/  LDL R17, [R1+0x4a8] ;  /* 0x0004a80001117983 */ /* 0x001f280000100800 */
[----:B------:R-:W1:Y:S02]  /*13f20*/  LDL R13, [R1+0x874] ;  /* 0x00087400010d7983 */ /* 0x000e640000100800 */
[----:B-1----:R-:W-:-:S02]  /*13f30*/  IADD3 R12, P1, PT, R13, R0, RZ ;  /* 0x000000000d0c7210 */ /* 0x002fc40007f3e0ff */
[----:B------:R-:W2:Y:S03]  /*13f40*/  LDL R13, [R1+0x4b8] ;  /* 0x0004b800010d7983 */ /* 0x000ea60000100800 */
[----:B--2---:R-:W-:-:S05]  /*13f50*/  IMAD.X R13, R13, 0x1, R2, P1 ;  /* 0x000000010d0d7824 */ /* 0x004fca00008e0602 */
[----:B------:R0:W2:Y:S04]  /*13f60*/  @!P0 LDG.E.U16 R21, desc[UR12][R12.64] ;  /* 0x0000000c0c158981 */ /* 0x0000a8000c1e1500 */
[----:B------:R-:W0:Y:S02]  /*13f70*/  LDL R13, [R1+0x86c] ;  /* 0x00086c00010d7983 */ /* 0x000e240000100800 */
[----:B0-----:R-:W-:Y:S02]  /*13f80*/  IADD3 R12, P1, PT, R13, R0, RZ ;  /* 0x000000000d0c7210 */ /* 0x001fe40007f3e0ff */
[----:B------:R-:W2:Y:S03]  /*13f90*/  LDL R13, [R1+0x4b0] ;  /* 0x0004b000010d7983 */ /* 0x000ea60000100800 */
[----:B--2---:R-:W-:-:S05]  /*13fa0*/  IMAD.X R13, R13, 0x1, R2, P1 ;  /* 0x000000010d0d7824 */ /* 0x004fca00008e0602 */
[----:B------:R0:W2:Y:S04]  /*13fb0*/  @!P0 LDG.E.U16 R22, desc[UR12][R12.64] ;  /* 0x0000000c0c168981 */ /* 0x0000a8000c1e1500 */
[----:B------:R-:W0:Y:S01]  /*13fc0*/  LDL R13, [R1+0x864] ;  /* 0x00086400010d7983 */ /* 0x000e220000100800 */
[----:B------:R-:W-:-:S06]  /*13fd0*/  PRMT R9, RZ, 0x7610, R9 ;  /* 0x00007610ff097816 */ /* 0x000fcc0000000009 */
[----:B------:R1:W2:Y:S01]  /*13fe0*/  @!P0 LDG.E.U16 R9, desc[UR12][R14.64] ;  /* 0x0000000c0e098981 */ /* 0x0002a2000c1e1500 */
[----:B0-----:R-:W-:-:S05]  /*13ff0*/  IADD3 R12, P1, PT, R13, R0, RZ ;  /* 0x000000000d0c7210 */ /* 0x001fca0007f3e0ff */
[----:B----4-:R-:W-:Y:S02]  /*14000*/  IMAD.X R13, R17, 0x1, R2, P1 ;  /* 0x00000001110d7824 */ /* 0x010fe400008e0602 */
[----:B------:R-:W4:Y:S01]  /*14010*/  LDL R17, [R1+0x4a0] ;  /* 0x0004a00001117983 */ /* 0x000f220000100800 */
[----:B-1----:R-:W-:Y:S02]  /*14020*/  PRMT R15, RZ, 0x7610, R15 ;  /* 0x00007610ff0f7816 */ /* 0x002fe4000000000f */
[----:B---3--:R-:W-:-:S04]  /*14030*/  IADD3 R16, P1, PT, R16, R0, RZ ;  /* 0x0000000010107210 */ /* 0x008fc80007f3e0ff */
[----:B------:R0:W3:Y:S02]  /*14040*/  @!P0 LDG.E.U16 R15, desc[UR12][R12.64] ;  /* 0x0000000c0c0f8981 */ /* 0x0000e4000c1e1500 */
[----:B0-----:R-:W-:Y:S01]  /*14050*/  PRMT R13, RZ, 0x7610, R13 ;  /* 0x00007610ff0d7816 */ /* 0x001fe2000000000d */
[----:B----4-:R-:W-:-:S05]  /*14060*/  IMAD.X R17, R17, 0x1, R2, P1 ;  /* 0x0000000111117824 */ /* 0x010fca00008e0602 */
[----:B------:R0:W4:Y:S04]  /*14070*/  @!P0 LDG.E.U16 R13, desc[UR12][R16.64] ;  /* 0x0000000c100d8981 */ /* 0x000128000c1e1500 */
[----:B------:R-:W0:Y:S02]  /*14080*/  LDL R17, [R1+0x854] ;  /* 0x0008540001117983 */ /* 0x000e240000100800 */
[----:B0-----:R-:W-:Y:S02]  /*14090*/  IADD3 R16, P1, PT, R17, R0, RZ ;  /* 0x0000000011107210 */ /* 0x001fe40007f3e0ff */
[----:B------:R-:W2:Y:S01]  /*140a0*/  LDL R17, [R1+0x498] ;  /* 0x0004980001117983 */ /* 0x000ea20000100800 */
[----:B------:R-:W-:Y:S02]  /*140b0*/  PRMT R14, RZ, 0x7610, R14 ;  /* 0x00007610ff0e7816 */ /* 0x000fe4000000000e */
        /* <DEDUP_REMOVED lines=23> */
[----:B------:R1:W-:Y:S04]  /*14230*/  STS.U16 [R11+UR4+0xa000], R4 ;  /* 0x00a000040b007988 */ /* 0x0003e80008000404 */
[----:B------:R3:W-:Y:S04]  /*14240*/  STS.U16 [R11+UR4+0xa800], R5 ;  /* 0x00a800050b007988 */ /* 0x0007e80008000404 */
[----:B-1----:R-:W2:Y:S04]  /*14250*/  LDL R4, [R1+0x82c] ;  /* 0x00082c0001047983 */ /* 0x002ea80000100800 */
[----:B---3--:R-:W3:Y:S01]  /*14260*/  LDL R5, [R1+0x470] ;  /* 0x0004700001057983 */ /* 0x008ee20000100800 */
[----:B0-----:R-:W-:-:S03]  /*14270*/  IADD3 R16, P1, PT, R17, R0, RZ ;  /* 0x0000000011107210 */ /* 0x001fc60007f3e0ff */
[----:B------:R-:W2:Y:S04]  /*14280*/  LDL R17, [R1+0x478] ;  /* 0x0004780001117983 */ /* 0x000ea80000100800 */
[----:B------:R0:W-:Y:S02]  /*14290*/  STS.U16 [R11+UR4+0x9800], R20 ;  /* 0x009800140b007988 */ /* 0x0001e40008000404 */
[----:B0-----:R-:W-:Y:S01]  /*142a0*/  PRMT R20, RZ, 0x7610, R20 ;  /* 0x00007610ff147816 */ /* 0x001fe20000000014 */
[----:B--2---:R-:W-:Y:S01]  /*142b0*/  IMAD.X R17, R17, 0x1, R2, P1 ;  /* 0x0000000111117824 */ /* 0x004fe200008e0602 */
[----:B------:R-:W-:-:S04]  /*142c0*/  IADD3 R4, P1, PT, R4, R0, RZ ;  /* 0x0000000004047210 */ /* 0x000fc80007f3e0ff */
[----:B------:R0:W2:Y:S01]  /*142d0*/  @!P0 LDG.E.U16 R20, desc[UR12][R16.64] ;  /* 0x0000000c10148981 */ /* 0x0000a2000c1e1500 */
[----:B---3--:R-:W-:Y:S01]  /*142e0*/  IMAD.X R5, R5, 0x1, R2, P1 ;  /* 0x0000000105057824 */ /* 0x008fe200008e0602 */
[----:B0-----:R-:W-:-:S06]  /*142f0*/  PRMT R16, RZ, 0x7610, R16 ;  /* 0x00007610ff107816 */ /* 0x001fcc0000000010 */
[----:B------:R0:W3:Y:S04]  /*14300*/  @!P0 LDG.E.U16 R16, desc[UR12][R4.64] ;  /* 0x0000000c04108981 */ /* 0x0000e8000c1e1500 */
        /* <DEDUP_REMOVED lines=9> */
[----:B------:R-:W2:Y:S01]  /*143a0*/  LDL R5, [R1+0x460] ;  /* 0x0004600001057983 */ /* 0x000ea20000100800 */
[----:B------:R-:W-:Y:S02]  /*143b0*/  PRMT R29, RZ, 0x7610, R29 ;  /* 0x00007610ff1d7816 */ /* 0x000fe4000000001d */
[----:B--2---:R-:W-:-:S05]  /*143c0*/  IMAD.X R5, R5, 0x1, R2, P1 ;  /* 0x0000000105057824 */ /* 0x004fca00008e0602 */
[----:B------:R-:W2:Y:S04]  /*143d0*/  @!P0 LDG.E.U16 R29, desc[UR12][R4.64] ;  /* 0x0000000c041d8981 */ /* 0x000ea8000c1e1500 */
[----:B------:R0:W-:Y:S04]  /*143e0*/  STS.U16 [R11+UR4+0xb800], R7 ;  /* 0x00b800070b007988 */ /* 0x0001e80008000404 */
[----:B0-----:R-:W3:Y:S04]  /*143f0*/  LDL R7, [R1+0x458] ;  /* 0x0004580001077983 */ /* 0x001ee80000100800 */
[----:B--2---:R0:W-:Y:S04]  /*14400*/  STL [R1+0xc], R29 ;  /* 0x00000c1d01007387 */ /* 0x0041e80000100800 */
[----:B0-----:R-:W2:Y:S04]  /*14410*/  LDL.LU R29, [R1+0x2200] ;  /* 0x00220000011d7983 */ /* 0x001ea80000300800 */
[----:B------:R-:W3:Y:S01]  /*14420*/  LDL R5, [R1+0x814] ;  /* 0x0008140001057983 */ /* 0x000ee20000100800 */
[----:B--2---:R-:W-:-:S02]  /*14430*/  PRMT R29, RZ, 0x7610, R29 ;  /* 0x00007610ff1d7816 */ /* 0x004fc4000000001d */
[----:B---3--:R-:W-:-:S05]  /*14440*/  IADD3 R4, P1, PT, R5, R0, RZ ;  /* 0x0000000005047210 */ /* 0x008fca0007f3e0ff */
[----:B------:R-:W-:Y:S01]  /*14450*/  IMAD.X R5, R7, 0x1, R2, P1 ;  /* 0x0000000107057824 */ /* 0x000fe200008e0602 */
[----:B------:R0:W-:Y:S04]  /*14460*/  STS.U16 [R11+UR4+0xc000], R8 ;  /* 0x00c000080b007988 */ /* 0x0001e80008000404 */
[----:B------:R-:W2:Y:S04]  /*14470*/  @!P0 LDG.E.U16 R29, desc[UR12][R4.64] ;  /* 0x0000000c041d8981 */ /* 0x000ea8000c1e1500 */
[----:B------:R-:W3:Y:S04]  /*14480*/  LDL R7, [R1+0x440] ;  /* 0x0004400001077983 */ /* 0x000ee80000100800 */
[----:B0-----:R-:W3:Y:S04]  /*14490*/  LDL R8, [R1+0x450] ;  /* 0x0004500001087983 */ /* 0x001ee80000100800 */
[----:B--2---:R0:W-:Y:S04]  /*144a0*/  STL [R1+0x8], R29 ;  /* 0x0000081d01007387 */ /* 0x0041e80000100800 */
[----:B0-----:R-:W2:Y:S04]  /*144b0*/  LDL.LU R29, [R1+0x21fc] ;  /* 0x0021fc00011d7983 */ /* 0x001ea80000300800 */
[----:B------:R-:W2:Y:S01]  /*144c0*/  LDL R5, [R1+0x80c] ;  /* 0x00080c0001057983 */ /* 0x000ea20000100800 */
[----:B------:R-:W-:-:S02]  /*144d0*/  PRMT R3, RZ, 0x7610, R3 ;  /* 0x00007610ff037816 */ /* 0x000fc40000000003 */
[----:B--2---:R-:W-:-:S05]  /*144e0*/  IADD3 R4, P1, PT, R5, R0, RZ ;  /* 0x0000000005047210 */ /* 0x004fca0007f3e0ff */
[----:B---3--:R-:W-:Y:S01]  /*144f0*/  IMAD.X R5, R8, 0x1, R2, P1 ;  /* 0x0000000108057824 */ /* 0x008fe200008e0602 */
[----:B------:R0:W-:Y:S04]  /*14500*/  STS.U16 [R11+UR4+0xc800], R9 ;  /* 0x00c800090b007988 */ /* 0x0001e80008000404 */
[----:B------:R1:W2:Y:S01]  /*14510*/  @!P0 LDG.E.U16 R3, desc[UR12][R4.64] ;  /* 0x0000000c04038981 */ /* 0x0002a2000c1e1500 */
[----:B------:R-:W-:Y:S02]  /*14520*/  PRMT R29, RZ, 0x7610, R29 ;  /* 0x00007610ff1d7816 */ /* 0x000fe4000000001d */
[----:B------:R-:W-:Y:S01]  /*14530*/  PRMT R27, RZ, 0x7610, R27 ;  /* 0x00007610ff1b7816 */ /* 0x000fe2000000001b */
[----:B------:R-:W3:Y:S04]  /*14540*/  LDL R8, [R1+0x438] ;  /* 0x0004380001087983 */ /* 0x000ee80000100800 */
[----:B0-----:R-:W2:Y:S04]  /*14550*/  LDL R9, [R1+0x7fc] ;  /* 0x0007fc0001097983 */ /* 0x001ea80000100800 */
[----:B------:R-:W1:Y:S02]  /*14560*/  LDL R5, [R1+0x804] ;  /* 0x0008040001057983 */ /* 0x000e640000100800 */
[----:B-1----:R-:W-:-:S02]  /*14570*/  IADD3 R4, P1, PT, R5, R0, RZ ;  /* 0x0000000005047210 */ /* 0x002fc40007f3e0ff */
[----:B------:R-:W2:Y:S03]  /*14580*/  LDL R5, [R1+0x448] ;  /* 0x0004480001057983 */ /* 0x000ea60000100800 */
[----:B--2---:R-:W-:-:S05]  /*14590*/  IMAD.X R5, R5, 0x1, R2, P1 ;  /* 0x0000000105057824 */ /* 0x004fca00008e0602 */
[----:B------:R0:W2:Y:S02]  /*145a0*/  @!P0 LDG.E.U16 R29, desc[UR12][R4.64] ;  /* 0x0000000c041d8981 */ /* 0x0000a4000c1e1500 */
[----:B0-----:R-:W-:Y:S02]  /*145b0*/  IADD3 R4, P1, PT, R9, R0, RZ ;  /* 0x0000000009047210 */ /* 0x001fe40007f3e0ff */
[----:B------:R0:W-:Y:S03]  /*145c0*/  STS.U16 [R11+UR4+0x7000], R26 ;  /* 0x0070001a0b007988 */ /* 0x0001e60008000404 */
[----:B------:R-:W-:Y:S01]  /*145d0*/  IMAD.X R5, R7, 0x1, R2, P1 ;  /* 0x0000000107057824 */ /* 0x000fe200008e0602 */
[----:B------:R1:W-:Y:S04]  /*145e0*/  STS.U16 [R11+UR4+0xe800], R15 ;  /* 0x00e8000f0b007988 */ /* 0x0003e80008000404 */
[----:B------:R2:W2:Y:S01]  /*145f0*/  @!P0 LDG.E.U16 R27, desc[UR12][R4.64] ;  /* 0x0000000c041b8981 */ /* 0x0004a2000c1e1500 */
[----:B0-----:R-:W-:-:S03]  /*14600*/  PRMT R26, RZ, 0x7610, R26 ;  /* 0x00007610ff1a7816 */ /* 0x001fc6000000001a */
[----:B------:R-:W2:Y:S04]  /*14610*/  LDL R9, [R1+0x7e4] ;  /* 0x0007e40001097983 */ /* 0x000ea80000100800 */
[----:B-1----:R-:W2:Y:S04]  /*14620*/  LDL R15, [R1+0x430] ;  /* 0x00043000010f7983 */ /* 0x002ea80000100800 */
[----:B------:R-:W2:Y:S04]  /*14630*/  LDL R5, [R1+0x7f4] ;  /* 0x0007f40001057983 */ /* 0x000ea80000100800 */
[----:B------:R-:W3:Y:S04]  /*14640*/  LDL R7, [R1+0x428] ;  /* 0x0004280001077983 */ /* 0x000ee80000100800 */
[----:B------:R0:W-:Y:S04]  /*14650*/  STS.U16 [R11+UR4+0xf800], R14 ;  /* 0x00f8000e0b007988 */ /* 0x0001e80008000404 */
[----:B0-----:R-:W4:Y:S01]  /*14660*/  LDL R14, [R1+0x420] ;  /* 0x00042000010e7983 */ /* 0x001f220000100800 */
[----:B--2---:R-:W-:-:S05]  /*14670*/  IADD3 R4, P1, PT, R5, R0, RZ ;  /* 0x0000000005047210 */ /* 0x004fca0007f3e0ff */
[----:B---3--:R-:W-:Y:S02]  /*14680*/  IMAD.X R5, R8, 0x1, R2, P1 ;  /* 0x0000000108057824 */ /* 0x008fe400008e0602 */
[----:B------:R-:W2:Y:S04]  /*14690*/  LDL R8, [R1+0x7dc] ;  /* 0x0007dc0001087983 */ /* 0x000ea80000100800 */
[----:B------:R0:W3:Y:S04]  /*146a0*/  @!P0 LDG.E.U16 R26, desc[UR12][R4.64] ;  /* 0x0000000c041a8981 */ /* 0x0000e8000c1e1500 */
[----:B------:R-:W0:Y:S04]  /*146b0*/  LDL R5, [R1+0x7ec] ;  /* 0x0007ec0001057983 */ /* 0x000e280000100800 */
[----:B------:R1:W-:Y:S02]  /*146c0*/  STS.U16 [R11+UR4+0x7800], R25 ;  /* 0x007800190b007988 */ /* 0x0003e40008000404 */
[----:B-1----:R-:W-:-:S02]  /*146d0*/  PRMT R25, RZ, 0x7610, R25 ;  /* 0x00007610ff197816 */ /* 0x002fc40000000019 */
[----:B----4-:R1:W-:Y:S02]  /*146e0*/  STS.U16 [R11+UR4+0xf000], R13 ;  /* 0x00f0000d0b007988 */ /* 0x0103e40008000404 */
[----:B-1----:R-:W-:Y:S02]  /*146f0*/  PRMT R13, RZ, 0x7610, R13 ;  /* 0x00007610ff0d7816 */ /* 0x002fe4000000000d */
[----:B0-----:R-:W-:-:S05]  /*14700*/  IADD3 R4, P1, PT, R5, R0, RZ ;  /* 0x0000000005047210 */ /* 0x001fca0007f3e0ff */
[----:B------:R-:W-:Y:S02]  /*14710*/  IMAD.X R5, R15, 0x1, R2, P1 ;  /* 0x000000010f057824 */ /* 0x000fe400008e0602 */
[----:B------:R-:W4:Y:S04]  /*14720*/  LDL R15, [R1+0x7cc] ;  /* 0x0007cc00010f7983 */ /* 0x000f280000100800 */
[----:B------:R0:W3:Y:S02]  /*14730*/  @!P0 LDG.E.U16 R25, desc[UR12][R4.64] ;  /* 0x0000000c04198981 */ /* 0x0000e4000c1e1500 */
[----:B0-----:R-:W-:-:S05]  /*14740*/  IADD3 R4, P1, PT, R9, R0, RZ ;  /* 0x0000000009047210 */ /* 0x001fca0007f3e0ff */
[--C-:B------:R-:W-:Y:S01]  /*14750*/  IMAD.X R5, R7, 0x1, R2.reuse, P1 ;  /* 0x0000000107057824 */ /* 0x100fe200008e0602 */
[----:B--2---:R-:W-:Y:S01]  /*14760*/  IADD3 R8, P1, PT, R8, R0, RZ ;  /* 0x0000000008087210 */ /* 0x004fe20007f3e0ff */
[----:B------:R-:W2:Y:S04]  /*14770*/  LDL R7, [R1+0x410] ;  /* 0x0004100001077983 */ /* 0x000ea80000100800 */
[----:B------:R0:W2:Y:S01]  /*14780*/  @!P0 LDG.E.U16 R13, desc[UR12][R4.64] ;  /* 0x0000000c040d8981 */ /* 0x0000a2000c1e1500 */
[----:B------:R-:W-:-:S03]  /*14790*/  IMAD.X R9, R14, 0x1, R2, P1 ;  /* 0x000000010e097824 */ /* 0x000fc600008e0602 */
[----:B------:R1:W-:Y:S04]  /*147a0*/  STS.U16 [R11+UR4+0xd800], R21 ;  /* 0x00d800150b007988 */ /* 0x0003e80008000404 */
[----:B------:R1:W-:Y:S01]  /*147b0*/  STS.U16 [R11+UR4+0x10800], R18 ;  /* 0x010800120b007988 */ /* 0x0003e20008000404 */
[----:B0-----:R-:W-:-:S03]  /*147c0*/  PRMT R4, RZ, 0x7610, R4 ;  /* 0x00007610ff047816 */ /* 0x001fc60000000004 */
[----:B------:R-:W2:Y:S04]  /*147d0*/  LDL R14, [R1+0x408] ;  /* 0x00040800010e7983 */ /* 0x000ea80000100800 */
[----:B------:R0:W2:Y:S04]  /*147e0*/  @!P0 LDG.E.U16 R4, desc[UR12][R8.64] ;  /* 0x0000000c08048981 */ /* 0x0000a8000c1e1500 */
[----:B------:R-:W0:Y:S02]  /*147f0*/  LDL R9, [R1+0x7d4] ;  /* 0x0007d40001097983 */ /* 0x000e240000100800 */
[----:B0-----:R-:W-:-:S02]  /*14800*/  IADD3 R8, P1, PT, R9, R0, RZ ;  /* 0x0000000009087210 */ /* 0x001fc40007f3e0ff */
[----:B------:R-:W2:Y:S01]  /*14810*/  LDL R9, [R1+0x418] ;  /* 0x0004180001097983 */ /* 0x000ea20000100800 */
[----:B-1----:R-:W-:Y:S02]  /*14820*/  PRMT R21, RZ, 0x7610, R21 ;  /* 0x00007610ff157816 */ /* 0x002fe40000000015 */
[----:B------:R-:W-:Y:S01]  /*14830*/  PRMT R18, RZ, 0x7610, R18 ;  /* 0x00007610ff127816 */ /* 0x000fe20000000012 */
[----:B--2---:R-:W-:-:S05]  /*14840*/  IMAD.X R9, R9, 0x1, R2, P1 ;  /* 0x0000000109097824 */ /* 0x004fca00008e0602 */
[----:B------:R4:W2:Y:S02]  /*14850*/  @!P0 LDG.E.U16 R21, desc[UR12][R8.64] ;  /* 0x0000000c08158981 */ /* 0x0008a4000c1e1500 */
[----:B----4-:R-:W-:Y:S02]  /*14860*/  IADD3 R8, P1, PT, R15, R0, RZ ;  /* 0x000000000f087210 */ /* 0x010fe40007f3e0ff */
[----:B------:R-:W4:Y:S03]  /*14870*/  LDL.LU R15, [R1+0x4c] ;  /* 0x00004c00010f7983 */ /* 0x000f260000300800 */
[----:B------:R-:W-:Y:S01]  /*14880*/  IMAD.X R9, R7, 0x1, R2, P1 ;  /* 0x0000000107097824 */ /* 0x000fe200008e0602 */
[----:B------:R0:W-:Y:S04]  /*14890*/  STS.U16 [R11+UR4+0x11000], R19 ;  /* 0x011000130b007988 */ /* 0x0001e80008000404 */
[----:B------:R1:W2:Y:S04]  /*148a0*/  @!P0 LDG.E.U16 R18, desc[UR12][R8.64] ;  /* 0x0000000c08128981 */ /* 0x0002a8000c1e1500 */
[----:B------:R1:W-:Y:S04]  /*148b0*/  STS.U16 [R11+UR4+0xe000], R22 ;  /* 0x00e000160b007988 */ /* 0x0003e80008000404 */
[----:B------:R-:W2:Y:S04]  /*148c0*/  LDL R7, [R1+0x7ac] ;  /* 0x0007ac0001077983 */ /* 0x000ea80000100800 */
[----:B------:R-:W1:Y:S01]  /*148d0*/  LDL R9, [R1+0x7c4] ;  /* 0x0007c40001097983 */ /* 0x000e620000100800 */
[----:B0-----:R-:W-:-:S02]  /*148e0*/  PRMT R19, RZ, 0x7610, R19 ;  /* 0x00007610ff137816 */ /* 0x001fc40000000013 */
[----:B-1----:R-:W-:-:S05]  /*148f0*/  IADD3 R8, P1, PT, R9, R0, RZ ;  /* 0x0000000009087210 */ /* 0x002fca0007f3e0ff */
[----:B------:R-:W-:Y:S01]  /*14900*/  IMAD.X R9, R14, 0x1, R2, P1 ;  /* 0x000000010e097824 */ /* 0x000fe200008e0602 */
[----:B------:R-:W-:Y:S01]  /*14910*/  PRMT R22, RZ, 0x7610, R22 ;  /* 0x00007610ff167816 */ /* 0x000fe20000000016 */
[----:B------:R2:W-:Y:S04]  /*14920*/  STS.U16 [R11+UR4+0x12800], R6 ;  /* 0x012800060b007988 */ /* 0x0005e80008000404 */
[----:B------:R0:W2:Y:S04]  /*14930*/  @!P0 LDG.E.U16 R19, desc[UR12][R8.64] ;  /* 0x0000000c08138981 */ /* 0x0000a8000c1e1500 */
[----:B------:R1:W-:Y:S04]  /*14940*/  STS.U16 [R11+UR4+0xd000], R10 ;  /* 0x00d0000a0b007988 */ /* 0x0003e80008000404 */
[----:B------:R-:W2:Y:S04]  /*14950*/  LDL R14, [R1+0x94c] ;  /* 0x00094c00010e7983 */ /* 0x000ea80000100800 */
[----:B------:R-:W0:Y:S02]  /*14960*/  LDL R9, [R1+0x7bc] ;  /* 0x0007bc0001097983 */ /* 0x000e240000100800 */
[----:B0-----:R-:W-:-:S02]  /*14970*/  IADD3 R8, P1, PT, R9, R0, RZ ;  /* 0x0000000009087210 */ /* 0x001fc40007f3e0ff */
[----:B------:R-:W2:Y:S03]  /*14980*/  LDL R9, [R1+0x400] ;  /* 0x0004000001097983 */ /* 0x000ea60000100800 */
[----:B--2---:R-:W-:-:S05]  /*14990*/  IMAD.X R9, R9, 0x1, R2, P1 ;  /* 0x0000000109097824 */ /* 0x004fca00008e0602 */
[----:B------:R0:W2:Y:S04]  /*149a0*/  @!P0 LDG.E.U16 R22, desc[UR12][R8.64] ;  /* 0x0000000c08168981 */ /* 0x0000a8000c1e1500 */
[----:B------:R-:W0:Y:S02]  /*149b0*/  LDL R9, [R1+0x7b4] ;  /* 0x0007b40001097983 */ /* 0x000e240000100800 */
[-C--:B0-----:R-:W-:Y:S02]  /*149c0*/  IADD3 R8, P1, PT, R9, R0.reuse, RZ ;  /* 0x0000000009087210 */ /* 0x081fe40007f3e0ff */
[----:B------:R-:W2:Y:S03]  /*149d0*/  LDL R9, [R1+0x3f8] ;  /* 0x0003f80001097983 */ /* 0x000ea60000100800 */
[----:B--2---:R-:W-:Y:S01]  /*149e0*/  IMAD.X R9, R9, 0x1, R2, P1 ;  /* 0x0000000109097824 */ /* 0x004fe200008e0602 */
[----:B------:R-:W-:-:S02]  /*149f0*/  IADD3 R6, P1, PT, R7, R0, RZ ;  /* 0x0000000007067210 */ /* 0x000fc40007f3e0ff */
[----:B------:R-:W2:Y:S01]  /*14a00*/  LDL R7, [R1+0x3f0] ;  /* 0x0003f00001077983 */ /* 0x000ea20000100800 */
[----:B-1----:R-:W-:Y:S02]  /*14a10*/  PRMT R10, RZ, 0x7610, R10 ;  /* 0x00007610ff0a7816 */ /* 0x002fe4000000000a */
[----:B--2---:R-:W-:-:S05]  /*14a20*/  IMAD.X R7, R7, 0x1, R2, P1 ;  /* 0x0000000107077824 */ /* 0x004fca00008e0602 */
[----:B------:R0:W2:Y:S04]  /*14a30*/  @!P0 LDG.E.U16 R10, desc[UR12][R6.64] ;  /* 0x0000000c060a8981 */ /* 0x0000a8000c1e1500 */
[----:B------:R-:W2:Y:S01]  /*14a40*/  LDL.LU R7, [R1+0x50] ;  /* 0x0000500001077983 */ /* 0x000ea20000300800 */
[----:B0-----:R-:W-:-:S03]  /*14a50*/  IADD3 R6, P1, PT, R14, R0, RZ ;  /* 0x000000000e067210 */ /* 0x001fc60007f3e0ff */
[----:B------:R-:W-:Y:S04]  /*14a60*/  STS.U16 [R11+UR4+0x8000], R24 ;  /* 0x008000180b007988 */ /* 0x000fe80008000404 */
[----:B------:R-:W3:Y:S04]  /*14a70*/  LDL R14, [R1+0x574] ;  /* 0x00057400010e7983 */ /* 0x000ee80000100800 */
[----:B--2---:R0:W-:Y:S04]  /*14a80*/  STS.U16 [R11+UR4+0x1a800], R7 ;  /* 0x01a800070b007988 */ /* 0x0041e80008000404 */
[----:B0-----:R-:W2:Y:S01]  /*14a90*/  LDL R7, [R1+0x590] ;  /* 0x0005900001077983 */ /* 0x001ea20000100800 */
[----:B------:R-:W-:Y:S01]  /*14aa0*/  PRMT R24, RZ, 0x7610, R24 ;  /* 0x00007610ff187816 */ /* 0x000fe20000000018 */
[----:B--2---:R-:W-:-:S05]  /*14ab0*/  IMAD.X R7, R7, 0x1, R2, P1 ;  /* 0x0000000107077824 */ /* 0x004fca00008e0602 */
[----:B------:R0:W2:Y:S04]  /*14ac0*/  @!P0 LDG.E.U16 R24, desc[UR12][R6.64] ;  /* 0x0000000c06188981 */ /* 0x0000a8000c1e1500 */
[----:B------:R-:W0:Y:S04]  /*14ad0*/  LDL R7, [R1+0x944] ;  /* 0x0009440001077983 */ /* 0x000e280000100800 */
[----:B----4-:R1:W-:Y:S04]  /*14ae0*/  STS.U16 [R11+UR4+0x1b000], R15 ;  /* 0x01b0000f0b007988 */ /* 0x0103e80008000404 */
[----:B-1----:R-:W4:Y:S01]  /*14af0*/  LDL.LU R15, [R1+0x34] ;  /* 0x00003400010f7983 */ /* 0x002f220000300800 */
[----:B0-----:R-:W-:-:S03]  /*14b00*/  IADD3 R6, P1, PT, R7, R0, RZ ;  /* 0x0000000007067210 */ /* 0x001fc60007f3e0ff */
[----:B------:R-:W2:Y:S04]  /*14b10*/  LDL R7, [R1+0x588] ;  /* 0x0005880001077983 */ /* 0x000ea80000100800 */
[----:B------:R0:W-:Y:S02]  /*14b20*/  STS.U16 [R11+UR4+0x8800], R23 ;  /* 0x008800170b007988 */ /* 0x0001e40008000404 */
[----:B0-----:R-:W-:Y:S01]  /*14b30*/  PRMT R23, RZ, 0x7610, R23 ;  /* 0x00007610ff177816 */ /* 0x001fe20000000017 */
[----:B--2---:R-:W-:-:S05]  /*14b40*/  IMAD.X R7, R7, 0x1, R2, P1 ;  /* 0x0000000107077824 */ /* 0x004fca00008e0602 */
[----:B------:R0:W2:Y:S04]  /*14b50*/  @!P0 LDG.E.U16 R23, desc[UR12][R6.64] ;  /* 0x0000000c06178981 */ /* 0x0000a8000c1e1500 */
[----:B------:R-:W2:Y:S04]  /*14b60*/  LDL.LU R6, [R1+0x48] ;  /* 0x0000480001067983 */ /* 0x000ea80000300800 */
[----:B------:R-:W0:Y:S04]  /*14b70*/  LDL R7, [R1+0x938] ;  /* 0x0009380001077983 */ /* 0x000e280000100800 */
[----:B--2---:R0:W-:Y:S02]  /*14b80*/  STS.U16 [R11+UR4+0x1b800], R6 ;  /* 0x01b800060b007988 */ /* 0x0041e40008000404 */
[----:B0-----:R-:W-:-:S02]  /*14b90*/  IADD3 R6, P1, PT, R7, R0, RZ ;  /* 0x0000000007067210 */ /* 0x001fc40007f3e0ff */
[----:B------:R-:W2:Y:S04]  /*14ba0*/  LDL R7, [R1+0x57c] ;  /* 0x00057c0001077983 */ /* 0x000ea80000100800 */
[----:B------:R0:W-:Y:S02]  /*14bb0*/  STS.U16 [R11+UR4+0x11800], R20 ;  /* 0x011800140b007988 */ /* 0x0001e40008000404 */
[----:B0-----:R-:W-:Y:S01]  /*14bc0*/  PRMT R20, RZ, 0x7610, R20 ;  /* 0x00007610ff147816 */ /* 0x001fe20000000014 */
[----:B--2---:R-:W-:-:S05]  /*14bd0*/  IMAD.X R7, R7, 0x1, R2, P1 ;  /* 0x0000000107077824 */ /* 0x004fca00008e0602 */
[----:B------:R0:W2:Y:S04]  /*14be0*/  @!P0 LDG.E.U16 R20, desc[UR12][R6.64] ;  /* 0x0000000c06148981 */ /* 0x0000a8000c1e1500 */
[----:B------:R-:W2:Y:S04]  /*14bf0*/  LDL.LU R6, [R1+0x44] ;  /* 0x0000440001067983 */ /* 0x000ea80000300800 */
[----:B------:R-:W0:Y:S01]  /*14c00*/  LDL R7, [R1+0x930] ;  /* 0x0009300001077983 */ /* 0x000e220000100800 */
[----:B------:R-:W-:-:S03]  /*14c10*/  PRMT R17, RZ, 0x7610, R17 ;  /* 0x00007610ff117816 */ /* 0x000fc60000000011 */
[----:B--2---:R0:W-:Y:S02]  /*14c20*/  STS.U16 [R11+UR4+0x1c000], R6 ;  /* 0x01c000060b007988 */ /* 0x0041e40008000404 */
[----:B0-----:R-:W-:-:S05]  /*14c30*/  IADD3 R6, P1, PT, R7, R0, RZ ;  /* 0x0000000007067210 */ /* 0x001fca0007f3e0ff */
[----:B---3--:R-:W-:Y:S02]  /*14c40*/  IMAD.X R7, R14, 0x1, R2, P1 ;  /* 0x000000010e077824 */ /* 0x008fe400008e0602 */
[----:B------:R-:W2:Y:S04]  /*14c50*/  LDL R14, [R1+0x910] ;  /* 0x00091000010e7983 */ /* 0x000ea80000100800 */
[----:B------:R0:W3:Y:S04]  /*14c60*/  @!P0 LDG.E.U16 R17, desc[UR12][R6.64] ;  /* 0x0000000c06118981 */ /* 0x0000e8000c1e1500 */
        /* <DEDUP_REMOVED lines=15> */
[----:B0-----:R-:W-:-:S06]  /*14d60*/  PRMT R12, RZ, 0x7610, R12 ;  /* 0x00007610ff0c7816 */ /* 0x001fcc000000000c */
[----:B------:R0:W3:Y:S02]  /*14d70*/  @!P0 LDG.E.U16 R12, desc[UR12][R8.64] ;  /* 0x0000000c080c8981 */ /* 0x0000e4000c1e1500 */
[----:B0-----:R-:W-:Y:S01]  /*14d80*/  PRMT R9, RZ, 0x7610, R9 ;  /* 0x00007610ff097816 */ /* 0x001fe20000000009 */
[----:B--2---:R-:W-:-:S05]  /*14d90*/  IMAD.X R7, R7, 0x1, R2, P1 ;  /* 0x0000000107077824 */ /* 0x004fca00008e0602 */
[----:B------:R0:W2:Y:S04]  /*14da0*/  @!P0 LDG.E.U16 R9, desc[UR12][R6.64] ;  /* 0x0000000c06098981 */ /* 0x0000a8000c1e1500 */
[----:B------:R-:W2:Y:S04]  /*14db0*/  LDL.LU R6, [R1+0x38] ;  /* 0x0000380001067983 */ /* 0x000ea80000300800 */
[----:B------:R-:W0:Y:S04]  /*14dc0*/  LDL R7, [R1+0x918] ;  /* 0x0009180001077983 */ /* 0x000e280000100800 */
[----:B----4-:R1:W-:Y:S04]  /*14dd0*/  STS.U16 [R11+UR4+0x1e000], R15 ;  /* 0x01e0000f0b007988 */ /* 0x0103e80008000404 */
[----:B-1----:R-:W4:Y:S04]  /*14de0*/  LDL R15, [R1+0x554] ;  /* 0x00055400010f7983 */ /* 0x002f280000100800 */
[----:B--2---:R0:W-:Y:S02]  /*14df0*/  STS.U16 [R11+UR4+0x1d800], R6 ;  /* 0x01d800060b007988 */ /* 0x0041e40008000404 */
[----:B0-----:R-:W-:-:S02]  /*14e00*/  IADD3 R6, P1, PT, R7, R0, RZ ;  /* 0x0000000007067210 */ /* 0x001fc40007f3e0ff */
[----:B------:R-:W2:Y:S01]  /*14e10*/  LDL R7, [R1+0x55c] ;  /* 0x00055c0001077983 */ /* 0x000ea20000100800 */
[----:B------:R-:W-:Y:S02]  /*14e20*/  PRMT R8, RZ, 0x7610, R8 ;  /* 0x00007610ff087816 */ /* 0x000fe40000000008 */
[----:B--2---:R-:W-:Y:S01]  /*14e30*/  IMAD.X R7, R7, 0x1, R2, P1 ;  /* 0x0000000107077824 */ /* 0x004fe200008e0602 */
[----:B------:R-:W-:-:S04]  /*14e40*/  IADD3 R14, P1, PT, R14, R0, RZ ;  /* 0x000000000e0e7210 */ /* 0x000fc80007f3e0ff */
[----:B------:R0:W2:Y:S01]  /*14e50*/  @!P0 LDG.E.U16 R8, desc[UR12][R6.64] ;  /* 0x0000000c06088981 */ /* 0x0000a2000c1e1500 */
[----:B----4-:R-:W-:Y:S01]  /*14e60*/  IMAD.X R15, R15, 0x1, R2, P1 ;  /* 0x000000010f0f7824 */ /* 0x010fe200008e0602 */
[----:B0-----:R-:W-:-:S06]  /*14e70*/  PRMT R7, RZ, 0x7610, R7 ;  /* 0x00007610ff077816 */ /* 0x001fcc0000000007 */
[----:B------:R0:W4:Y:S04]  /*14e80*/  @!P0 LDG.E.U16 R7, desc[UR12][R14.64] ;  /* 0x0000000c0e078981 */ /* 0x000128000c1e1500 */
        /* <DEDUP_REMOVED lines=8> */
[----:B------:R-:W0:Y:S04]  /*14f10*/  LDL R15, [R1+0x900] ;  /* 0x00090000010f7983 */ /* 0x000e280000100800 */
[----:B------:R1:W-:Y:S04]  /*14f20*/  STS.U16 [R11+UR4+0x1f000], R28 ;  /* 0x01f0001c0b007988 */ /* 0x0003e80008000404 */
[----:B-1----:R-:W2:Y:S01]  /*14f30*/  LDL.LU R28, [R1+0x21f8] ;  /* 0x0021f800011c7983 */ /* 0x002ea20000300800 */
[----:B0-----:R-:W-:-:S03]  /*14f40*/  IADD3 R14, P1, PT, R15, R0, RZ ;  /* 0x000000000f0e7210 */ /* 0x001fc60007f3e0ff */
[----:B------:R-:W2:Y:S01]  /*14f50*/  LDL R15, [R1+0x544] ;  /* 0x00054400010f7983 */ /* 0x000ea20000100800 */
[----:B------:R-:W-:Y:S01]  /*14f60*/  PRMT R5, RZ, 0x7610, R5 ;  /* 0x00007610ff057816 */ /* 0x000fe20000000005 */
        /* <DEDUP_REMOVED lines=9> */
[----:B------:R-:W2:Y:S04]  /*15000*/  @!P0 LDG.E.U16 R28, desc[UR12][R14.64] ;  /* 0x0000000c0e1c8981 */ /* 0x000ea8000c1e1500 */
[----:B--2---:R0:W-:Y:S04]  /*15010*/  STL [R1+0x38], R28 ;  /* 0x0000381c01007387 */ /* 0x0041e80000100800 */
[----:B0-----:R-:W2:Y:S04]  /*15020*/  LDL.LU R28, [R1+0x21f4] ;  /* 0x0021f400011c7983 */ /* 0x001ea80000300800 */
[----:B------:R-:W2:Y:S04]  /*15030*/  LDL.LU R14, [R1+0xc] ;  /* 0x00000c00010e7983 */ /* 0x000ea80000300800 */
[----:B------:R-:W3:Y:S04]  /*15040*/  LDL R15, [R1+0x8f0] ;  /* 0x0008f000010f7983 */ /* 0x000ee80000100800 */
[----:B--2---:R3:W-:Y:S02]  /*15050*/  STS.U16 [R11+UR4+0x13000], R14 ;  /* 0x0130000e0b007988 */ /* 0x0047e40008000404 */
[----:B---3--:R-:W-:-:S02]  /*15060*/  IADD3 R14, P1, PT, R15, R0, RZ ;  /* 0x000000000f0e7210 */ /* 0x008fc40007f3e0ff */
[----:B------:R-:W2:Y:S01]  /*15070*/  LDL R15, [R1+0x534] ;  /* 0x00053400010f7983 */ /* 0x000ea20000100800 */
[----:B------:R-:W-:Y:S02]  /*15080*/  PRMT R28, RZ, 0x7610, R28 ;  /* 0x00007610ff1c7816 */ /* 0x000fe4000000001c */
[----:B--2---:R-:W-:-:S05]  /*15090*/  IMAD.X R15, R15, 0x1, R2, P1 ;  /* 0x000000010f0f7824 */ /* 0x004fca00008e0602 */
[----:B------:R-:W2:Y:S04]  /*150a0*/  @!P0 LDG.E.U16 R28, desc[UR12][R14.64] ;  /* 0x0000000c0e1c8981 */ /* 0x000ea8000c1e1500 */
[----:B--2---:R0:W-:Y:S04]  /*150b0*/  STL [R1+0x34], R28 ;  /* 0x0000341c01007387 */ /* 0x0041e80000100800 */
[----:B0-----:R-:W2:Y:S04]  /*150c0*/  LDL.LU R28, [R1+0x21f0] ;  /* 0x0021f000011c7983 */ /* 0x001ea80000300800 */
[----:B------:R-:W3:Y:S04]  /*150d0*/  LDL.LU R14, [R1+0x8] ;  /* 0x00000800010e7983 */ /* 0x000ee80000300800 */
[----:B------:R-:W2:Y:S04]  /*150e0*/  LDL R15, [R1+0x8e8] ;  /* 0x0008e800010f7983 */ /* 0x000ea80000100800 */
[----:B---3--:R2:W-:Y:S02]  /*150f0*/  STS.U16 [R11+UR4+0x13800], R14 ;  /* 0x0138000e0b007988 */ /* 0x0085e40008000404 */
[----:B--2---:R-:W-:-:S02]  /*15100*/  IADD3 R14, P1, PT, R15, R0, RZ ;  /* 0x000000000f0e7210 */ /* 0x004fc40007f3e0ff */
[----:B------:R-:W2:Y:S01]  /*15110*/  LDL R15, [R1+0x52c] ;  /* 0x00052c00010f7983 */ /* 0x000ea20000100800 */
[----:B------:R-:W-:Y:S02]  /*15120*/  PRMT R28, RZ, 0x7610, R28 ;  /* 0x00007610ff1c7816 */ /* 0x000fe4000000001c */
[----:B--2---:R-:W-:-:S05]  /*15130*/  IMAD.X R15, R15, 0x1, R2, P1 ;  /* 0x000000010f0f7824 */ /* 0x004fca00008e0602 */
[----:B------:R-:W2:Y:S04]  /*15140*/  @!P0 LDG.E.U16 R28, desc[UR12][R14.64] ;  /* 0x0000000c0e1c8981 */ /* 0x000ea8000c1e1500 */
[----:B--2---:R0:W-:Y:S04]  /*15150*/  STL [R1+0x30], R28 ;  /* 0x0000301c01007387 */ /* 0x0041e80000100800 */
[----:B0-----:R-:W2:Y:S04]  /*15160*/  LDL.LU R28, [R1+0x21ec] ;  /* 0x0021ec00011c7983 */ /* 0x001ea80000300800 */
[----:B------:R-:W3:Y:S04]  /*15170*/  LDL R15, [R1+0x8e0] ;  /* 0x0008e000010f7983 */ /* 0x000ee80000100800 */
[----:B------:R0:W-:Y:S04]  /*15180*/  STS.U16 [R11+UR4+0x14000], R3 ;  /* 0x014000030b007988 */ /* 0x0001e80008000404 */
[----:B0-----:R-:W4:Y:S01]  /*15190*/  LDL.LU R3, [R1+0x21e8] ;  /* 0x0021e80001037983 */ /* 0x001f220000300800 */
[----:B---3--:R-:W-:-:S03]  /*151a0*/  IADD3 R14, P1, PT, R15, R0, RZ ;  /* 0x000000000f0e7210 */ /* 0x008fc60007f3e0ff */
[----:B------:R-:W3:Y:S01]  /*151b0*/  LDL R15, [R1+0x524] ;  /* 0x00052400010f7983 */ /* 0x000ee20000100800 */
[----:B--2---:R-:W-:Y:S01]  /*151c0*/  PRMT R28, RZ, 0x7610, R28 ;  /* 0x00007610ff1c7816 */ /* 0x004fe2000000001c */
[----:B---3--:R-:W-:-:S05]  /*151d0*/  IMAD.X R15, R15, 0x1, R2, P1 ;  /* 0x000000010f0f7824 */ /* 0x008fca00008e0602 */
        /* <DEDUP_REMOVED lines=11> */
[----:B------:R-:W3:Y:S04]  /*15290*/  LDL R15, [R1+0x8d0] ;  /* 0x0008d000010f7983 */ /* 0x000ee80000100800 */
[----:B--2---:R0:W-:Y:S01]  /*152a0*/  STL [R1+0x28], R28 ;  /* 0x0000281c01007387 */ /* 0x0041e20000100800 */
[----:B---3--:R-:W-:-:S03]  /*152b0*/  IADD3 R14, P1, PT, R15, R0, RZ ;  /* 0x000000000f0e7210 */ /* 0x008fc60007f3e0ff */
[----:B0-----:R-:W2:Y:S04]  /*152c0*/  LDL R28, [R1+0x4fc] ;  /* 0x0004fc00011c7983 */ /* 0x001ea80000100800 */
[----:B------:R-:W3:Y:S01]  /*152d0*/  LDL R15, [R1+0x514] ;  /* 0x00051400010f7983 */ /* 0x000ee20000100800 */
[----:B----4-:R-:W-:Y:S01]  /*152e0*/  PRMT R29, RZ, 0x7610, R29 ;  /* 0x00007610ff1d7816 */ /* 0x010fe2000000001d */
[----:B---3--:R-:W-:-:S05]  /*152f0*/  IMAD.X R15, R15, 0x1, R2, P1 ;  /* 0x000000010f0f7824 */ /* 0x008fca00008e0602 */
[----:B------:R-:W3:Y:S04]  /*15300*/  @!P0 LDG.E.U16 R29, desc[UR12][R14.64] ;  /* 0x0000000c0e1d8981 */ /* 0x000ee8000c1e1500 */
[----:B---3--:R0:W-:Y:S04]  /*15310*/  STL [R1+0x24], R29 ;  /* 0x0000241d01007387 */ /* 0x0081e80000100800 */
[----:B0-----:R-:W3:Y:S04]  /*15320*/  LDL.LU R29, [R1+0x21dc] ;  /* 0x0021dc00011d7983 */ /* 0x001ee80000300800 */
[----:B------:R-:W4:Y:S02]  /*15330*/  LDL R15, [R1+0x8c8] ;  /* 0x0008c800010f7983 */ /* 0x000f240000100800 */
[----:B----4-:R-:W-:-:S02]  /*15340*/  IADD3 R14, P1, PT, R15, R0, RZ ;  /* 0x000000000f0e7210 */ /* 0x010fc40007f3e0ff */
[----:B------:R-:W4:Y:S01]  /*15350*/  LDL R15, [R1+0x50c] ;  /* 0x00050c00010f7983 */ /* 0x000f220000100800 */
[----:B---3--:R-:W-:Y:S02]  /*15360*/  PRMT R29, RZ, 0x7610, R29 ;  /* 0x00007610ff1d7816 */ /* 0x008fe4000000001d */
[----:B----4-:R-:W-:-:S05]  /*15370*/  IMAD.X R15, R15, 0x1, R2, P1 ;  /* 0x000000010f0f7824 */ /* 0x010fca00008e0602 */
        /* <DEDUP_REMOVED lines=11> */
[----:B------:R-:W4:Y:S04]  /*15430*/  LDL R15, [R1+0x8b8] ;  /* 0x0008b800010f7983 */ /* 0x000f280000100800 */
[----:B------:R0:W-:Y:S02]  /*15440*/  STS.U16 [R11+UR4+0x16800], R13 ;  /* 0x0168000d0b007988 */ /* 0x0001e40008000404 */
[----:B0-----:R-:W-:-:S02]  /*15450*/  PRMT R13, RZ, 0x7610, R13 ;  /* 0x00007610ff0d7816 */ /* 0x001fc4000000000d */
[----:B----4-:R-:W-:-:S05]  /*15460*/  IADD3 R14, P1, PT, R15, R0, RZ ;  /* 0x000000000f0e7210 */ /* 0x010fca0007f3e0ff */
[----:B--2---:R-:W-:Y:S02]  /*15470*/  IMAD.X R15, R28, 0x1, R2, P1 ;  /* 0x000000011c0f7824 */ /* 0x004fe400008e0602 */
[----:B------:R-:W2:Y:S04]  /*15480*/  LDL R28, [R1+0x898] ;  /* 0x00089800011c7983 */ /* 0x000ea80000100800 */
[----:B------:R-:W4:Y:S04]  /*15490*/  @!P0 LDG.E.U16 R13, desc[UR12][R14.64] ;  /* 0x0000000c0e0d8981 */ /* 0x000f28000c1e1500 */
[----:B------:R-:W2:Y:S04]  /*154a0*/  LDL R15, [R1+0x8b0] ;  /* 0x0008b000010f7983 */ /* 0x000ea80000100800 */
[----:B----4-:R0:W-:Y:S01]  /*154b0*/  STL [R1+0x18], R13 ;  /* 0x0000180d01007387 */ /* 0x0101e20000100800 */
[----:B--2---:R-:W-:-:S03]  /*154c0*/  IADD3 R14, P1, PT, R15, R0, RZ ;  /* 0x000000000f0e7210 */ /* 0x004fc60007f3e0ff */
[----:B0-----:R-:W2:Y:S04]  /*154d0*/  LDL R13, [R1+0x4dc] ;  /* 0x0004dc00010d7983 */ /* 0x001ea80000100800 */
[----:B------:R-:W4:Y:S01]  /*154e0*/  LDL R15, [R1+0x4f4] ;  /* 0x0004f400010f7983 */ /* 0x000f220000100800 */
[----:B---3--:R-:W-:Y:S01]  /*154f0*/  PRMT R29, RZ, 0x7610, R29 ;  /* 0x00007610ff1d7816 */ /* 0x008fe2000000001d */
        /* <DEDUP_REMOVED lines=14> */
[----:B------:R-:W4:Y:S04]  /*155e0*/  LDL R15, [R1+0x4e4] ;  /* 0x0004e400010f7983 */ /* 0x000f280000100800 */
[----:B------:R0:W-:Y:S02]  /*155f0*/  STS.U16 [R11+UR4+0x17000], R4 ;  /* 0x017000040b007988 */ /* 0x0001e40008000404 */
[----:B0-----:R-:W-:Y:S02]  /*15600*/  PRMT R4, RZ, 0x7610, R4 ;  /* 0x00007610ff047816 */ /* 0x001fe40000000004 */
[----:B------:R0:W-:Y:S02]  /*15610*/  STS.U16 [R11+UR4+0x17800], R21 ;  /* 0x017800150b007988 */ /* 0x0001e40008000404 */
[----:B0-----:R-:W-:Y:S01]  /*15620*/  PRMT R21, RZ, 0x7610, R21 ;  /* 0x00007610ff157816 */ /* 0x001fe20000000015 */
[----:B----4-:R-:W-:-:S05]  /*15630*/  IMAD.X R15, R15, 0x1, R2, P1 ;  /* 0x000000010f0f7824 */ /* 0x010fca00008e0602 */
[----:B------:R0:W4:Y:S02]  /*15640*/  @!P0 LDG.E.U16 R4, desc[UR12][R14.64] ;  /* 0x0000000c0e048981 */ /* 0x000124000c1e1500 */
[----:B0-----:R-:W-:Y:S02]  /*15650*/  IADD3 R14, P1, PT, R28, R0, RZ ;  /* 0x000000001c0e7210 */ /* 0x001fe40007f3e0ff */
[----:B------:R-:W4:Y:S03]  /*15660*/  LDL R28, [R1+0x4d4] ;  /* 0x0004d400011c7983 */ /* 0x000f260000100800 */
[----:B--2---:R-:W-:-:S05]  /*15670*/  IMAD.X R15, R13, 0x1, R2, P1 ;  /* 0x000000010d0f7824 */ /* 0x004fca00008e0602 */
[----:B------:R-:W2:Y:S04]  /*15680*/  @!P0 LDG.E.U16 R21, desc[UR12][R14.64] ;  /* 0x0000000c0e158981 */ /* 0x000ea8000c1e1500 */
[----:B------:R-:W2:Y:S04]  /*15690*/  LDL R15, [R1+0x890] ;  /* 0x00089000010f7983 */ /* 0x000ea80000100800 */
[----:B------:R-:W-:Y:S04]  /*156a0*/  STS.U16 [R11+UR4+0x15000], R27 ;  /* 0x0150001b0b007988 */ /* 0x000fe80008000404 */
[----:B------:R-:W-:Y:S04]  /*156b0*/  STS.U16 [R11+UR4+0x15800], R26 ;  /* 0x0158001a0b007988 */ /* 0x000fe80008000404 */
[----:B------:R-:W-:Y:S04]  /*156c0*/  STS.U16 [R11+UR4+0x16000], R25 ;  /* 0x016000190b007988 */ /* 0x000fe80008000404 */
[----:B------:R-:W-:Y:S04]  /*156d0*/  STS.U16 [R11+UR4+0x18000], R18 ;  /* 0x018000120b007988 */ /* 0x000fe80008000404 */
[----:B------:R-:W-:Y:S04]  /*156e0*/  STS.U16 [R11+UR4+0x18800], R19 ;  /* 0x018800130b007988 */ /* 0x000fe80008000404 */
[----:B------:R-:W-:Y:S04]  /*156f0*/  STS.U16 [R11+UR4+0x19000], R22 ;  /* 0x019000160b007988 */ /* 0x000fe80008000404 */
[----:B------:R3:W-:Y:S04]  /*15700*/  STS.U16 [R11+UR4+0x19800], R12 ;  /* 0x0198000c0b007988 */ /* 0x0007e80008000404 */
[----:B------:R0:W-:Y:S01]  /*15710*/  STS.U16 [R11+UR4+0x1a000], R10 ;  /* 0x01a0000a0b007988 */ /* 0x0001e20008000404 */
[C---:B---3--:R-:W-:Y:S01]  /*15720*/  IMAD.SHL.U32 R12, R29.reuse, 0x2, RZ ;  /* 0x000000021d0c7824 */ /* 0x048fe200078e00ff */
[----:B0-----:R-:W-:-:S02]  /*15730*/  LOP3.LUT R11, R29, 0x7, RZ, 0xc0, !PT ;  /* 0x000000071d0b7812 */ /* 0x001fc400078ec0ff */
[----:B------:R-:W-:-:S03]  /*15740*/  SHF.R.U32.HI R10, RZ, 0x3, R29 ;  /* 0x00000003ff0a7819 */ /* 0x000fc6000001161d */
[C---:B------:R-:W-:Y:S02]  /*15750*/  IMAD.SHL.U32 R13, R11.reuse, 0x100, RZ ;  /* 0x000001000b0d7824 */ /* 0x040fe400078e00ff */
[----:B------:R-:W-:Y:S01]  /*15760*/  IMAD.SHL.U32 R11, R11, 0x10, RZ ;  /* 0x000000100b0b7824 */ /* 0x000fe200078e00ff */
[----:B----4-:R0:W-:Y:S02]  /*15770*/  STL [R1+0xc], R4 ;  /* 0x00000c0401007387 */ /* 0x0101e40000100800 */
[----:B0-----:R-:W-:-:S04]  /*15780*/  LOP3.LUT R4, R12, 0x10, RZ, 0xc0, !PT ;  /* 0x000000100c047812 */ /* 0x001fc800078ec0ff */
[----:B------:R-:W-:Y:S01]  /*15790*/  LOP3.LUT R4, R4, 0x20, R10, 0xf8, !PT ;  /* 0x0000002004047812 */ /* 0x000fe200078ef80a */
[----:B------:R-:W-:Y:S01]  /*157a0*/  IMAD.IADD R10, R13, 0x1, R11 ;  /* 0x000000010d0a7824 */ /* 0x000fe200078e020b */
[----:B------:R-:W-:Y:S02]  /*157b0*/  LOP3.LUT R11, R11, 0x30, R12, 0x78, !PT ;  /* 0x000000300b0b7812 */ /* 0x000fe400078e780c */
[----:B------:R-:W0:Y:S02]  /*157c0*/  S2R R12, SR_TID.X ;  /* 0x00000000000c7919 */ /* 0x000e240000002100 */
[----:B------:R-:W-:Y:S02]  /*157d0*/  LOP3.LUT R29, R10, R4, RZ, 0x3c, !PT ;  /* 0x000000040a1d7212 */ /* 0x000fe400078e3cff */
[----:B------:R-:W-:Y:S02]  /*157e0*/  PRMT R4, RZ, 0x7610, R4 ;  /* 0x00007610ff047816 */ /* 0x000fe40000000004 */
[----:B--2---:R-:W-:Y:S01]  /*157f0*/  IADD3 R10, P1, PT, R15, R0, RZ ;  /* 0x000000000f0a7210 */ /* 0x004fe20007f3e0ff */
[----:B------:R-:W-:Y:S04]  /*15800*/  STL [R1+0x21a0], R29 ;  /* 0x0021a01d01007387 */ /* 0x000fe80000100800 */
[----:B------:R-:W2:Y:S01]  /*15810*/  LDL R15, [R1+0x4b4] ;  /* 0x0004b400010f7983 */ /* 0x000ea20000100800 */
[----:B0-----:R-:W-:-:S05]  /*15820*/  IMAD.SHL.U32 R12, R12, 0x40, RZ ;  /* 0x000000400c0c7824 */ /* 0x001fca00078e00ff */
[----:B------:R-:W-:Y:S01]  /*15830*/  LOP3.LUT R12, R11, 0x3800, R12, 0xf8, !PT ;  /* 0x000038000b0c7812 */ /* 0x000fe200078ef80c */
[----:B------:R-:W-:-:S05]  /*15840*/  IMAD.X R11, R28, 0x1, R2, P1 ;  /* 0x000000011c0b7824 */ /* 0x000fca00008e0602 */
[----:B------:R0:W3:Y:S04]  /*15850*/  @!P0 LDG.E.U16 R4, desc[UR12][R10.64] ;  /* 0x0000000c0a048981 */ /* 0x0000e8000c1e1500 */
[----:B------:R-:W0:Y:S01]  /*15860*/  LDL R11, [R1+0x888] ;  /* 0x00088800010b7983 */ /* 0x000e220000100800 */
[----:B------:R-:W-:-:S05]  /*15870*/  LOP3.LUT R28, R12, R13, RZ, 0xfc, !PT ;  /* 0x0000000d0c1c7212 */ /* 0x000fca00078efcff */
[----:B------:R-:W-:Y:S01]  /*15880*/  STL [R1+0x21a4], R28 ;  /* 0x0021a41c01007387 */ /* 0x000fe20000100800 */
[----:B0-----:R-:W-:-:S03]  /*15890*/  IADD3 R10, P1, PT, R11, R0, RZ ;  /* 0x000000000b0a7210 */ /* 0x001fc60007f3e0ff */
[----:B------:R-:W4:Y:S01]  /*158a0*/  LDL R11, [R1+0x4cc] ;  /* 0x0004cc00010b7983 */ /* 0x000f220000100800 */
[----:B------:R-:W-:Y:S01]  /*158b0*/  PRMT R25, RZ, 0x7610, R25 ;  /* 0x00007610ff197816 */ /* 0x000fe20000000019 */
        /* <DEDUP_REMOVED lines=17> */
[----:B------:R-:W-:Y:S02]  /*159d0*/  IMAD.X R11, R15, 0x1, R2, P1 ;  /* 0x000000010f0b7824 */ /* 0x000fe400008e0602 */
[----:B------:R-:W2:Y:S04]  /*159e0*/  LDL R15, [R1+0x858] ;  /* 0x00085800010f7983 */ /* 0x000ea80000100800 */
[----:B------:R-:W2:Y:S04]  /*159f0*/  @!P0 LDG.E.U16 R14, desc[UR12][R10.64] ;  /* 0x0000000c0a0e8981 */ /* 0x000ea8000c1e1500 */
[----:B------:R-:W3:Y:S04]  /*15a00*/  LDL R11, [R1+0x868] ;  /* 0x00086800010b7983 */ /* 0x000ee80000100800 */
[----:B--2---:R0:W-:Y:S01]  /*15a10*/  STL [R1+0x8], R14 ;  /* 0x0000080e01007387 */ /* 0x0041e20000100800 */
[----:B---3--:R-:W-:-:S03]  /*15a20*/  IADD3 R10, P1, PT, R11, R0, RZ ;  /* 0x000000000b0a7210 */ /* 0x008fc60007f3e0ff */
[----:B0-----:R-:W2:Y:S04]  /*15a30*/  LDL R14, [R1+0x49c] ;  /* 0x00049c00010e7983 */ /* 0x001ea80000100800 */
[----:B------:R-:W3:Y:S01]  /*15a40*/  LDL R11, [R1+0x4ac] ;  /* 0x0004ac00010b7983 */ /* 0x000ee20000100800 */
[----:B------:R-:W-:Y:S01]  /*15a50*/  PRMT R28, RZ, 0x7610, R28 ;  /* 0x00007610ff1c7816 */ /* 0x000fe2000000001c */
[----:B---3--:R-:W-:-:S05]  /*15a60*/  IMAD.X R11, R11, 0x1, R2, P1 ;  /* 0x000000010b0b7824 */ /* 0x008fca00008e0602 */
[----:B------:R-:W3:Y:S04]  /*15a70*/  @!P0 LDG.E.U16 R28, desc[UR12][R10.64] ;  /* 0x0000000c0a1c8981 */ /* 0x000ee8000c1e1500 */
[----:B------:R-:W2:Y:S04]  /*15a80*/  LDL R11, [R1+0x860] ;  /* 0x00086000010b7983 */ /* 0x000ea80000100800 */
[----:B---3--:R0:W-:Y:S01]  /*15a90*/  STL [R1+0x21a8], R28 ;  /* 0x0021a81c01007387 */ /* 0x0081e20000100800 */
[----:B--2---:R-:W-:-:S03]  /*15aa0*/  IADD3 R10, P1, PT, R11, R0, RZ ;  /* 0x000000000b0a7210 */ /* 0x004fc60007f3e0ff */
[----:B0-----:R-:W2:Y:S04]  /*15ab0*/  LDL R28, [R1+0x494] ;  /* 0x00049400011c7983 */ /* 0x001ea80000100800 */
[----:B------:R-:W3:Y:S01]  /*15ac0*/  LDL R11, [R1+0x4a4] ;  /* 0x0004a400010b7983 */ /* 0x000ee20000100800 */
[----:B------:R-:W-:Y:S01]  /*15ad0*/  PRMT R29, RZ, 0x7610, R29 ;  /* 0x00007610ff1d7816 */ /* 0x000fe2000000001d */
[----:B---3--:R-:W-:-:S05]  /*15ae0*/  IMAD.X R11, R11, 0x1, R2, P1 ;  /* 0x000000010b0b7824 */ /* 0x008fca00008e0602 */
[----:B------:R0:W3:Y:S04]  /*15af0*/  @!P0 LDG.E.U16 R29, desc[UR12][R10.64] ;  /* 0x0000000c0a1d8981 */ /* 0x0000e8000c1e1500 */
[----:B------:R1:W-:Y:S01]  /*15b00*/  STS.U16 [R3+UR4+0x400], R24 ;  /* 0x0004001803007988 */ /* 0x0003e20008000404 */
[----:B0-----:R-:W-:Y:S02]  /*15b10*/  IADD3 R10, P1, PT, R15, R0, RZ ;  /* 0x000000000f0a7210 */ /* 0x001fe40007f3e0ff */
[----:B-1----:R-:W-:-:S03]  /*15b20*/  PRMT R24, RZ, 0x7610, R24 ;  /* 0x00007610ff187816 */ /* 0x002fc60000000018 */
[----:B------:R-:W-:-:S05]  /*15b30*/  IMAD.X R11, R14, 0x1, R2, P1 ;  /* 0x000000010e0b7824 */ /* 0x000fca00008e0602 */
[----:B------:R-:W2:Y:S04]  /*15b40*/  @!P0 LDG.E.U16 R24, desc[UR12][R10.64] ;  /* 0x0000000c0a188981 */ /* 0x000ea8000c1e1500 */
[----:B---3--:R0:W-:Y:S04]  /*15b50*/  STL [R1+0x21ac], R29 ;  /* 0x0021ac1d01007387 */ /* 0x0081e80000100800 */
[----:B------:R-:W-:Y:S04]  /*15b60*/  STS.U16 [R3+UR4+0x3400], R8 ;  /* 0x0034000803007988 */ /* 0x000fe80008000404 */
[----:B------:R1:W-:Y:S04]  /*15b70*/  STS.U16 [R3+UR4+0xc00], R23 ;  /* 0x000c001703007988 */ /* 0x0003e80008000404 */
[----:B0-----:R-:W3:Y:S04]  /*15b80*/  LDL R29, [R1+0x850] ;  /* 0x00085000011d7983 */ /* 0x001ee80000100800 */
[----:B------:R-:W-:Y:S01]  /*15b90*/  STS.U16 [R3+UR4+0x2c00], R9 ;  /* 0x002c000903007988 */ /* 0x000fe20008000404 */
[----:B-1----:R-:W-:-:S03]  /*15ba0*/  PRMT R23, RZ, 0x7610, R23 ;  /* 0x00007610ff177816 */ /* 0x002fc60000000017 */
[----:B------:R-:W4:Y:S04]  /*15bb0*/  LDL R15, [R1+0x48c] ;  /* 0x00048c00010f7983 */ /* 0x000f280000100800 */
[----:B------:R-:W4:Y:S04]  /*15bc0*/  LDL R14, [R1+0x840] ;  /* 0x00084000010e7983 */ /* 0x000f280000100800 */
[----:B--2---:R0:W-:Y:S04]  /*15bd0*/  STL [R1+0x21b0], R24 ;  /* 0x0021b01801007387 */ /* 0x0041e80000100800 */
[----:B0-----:R-:W2:Y:S01]  /*15be0*/  LDL.LU R24, [R1+0x38] ;  /* 0x0000380001187983 */ /* 0x001ea20000300800 */
[----:B---3--:R-:W-:-:S03]  /*15bf0*/  IADD3 R8, P1, PT, R29, R0, RZ ;  /* 0x000000001d087210 */ /* 0x008fc60007f3e0ff */
[----:B------:R-:W3:Y:S02]  /*15c00*/  LDL R29, [R1+0x838] ;  /* 0x00083800011d7983 */ /* 0x000ee40000100800 */
[----:B------:R-:W-:Y:S02]  /*15c10*/  IMAD.X R9, R28, 0x1, R2, P1 ;  /* 0x000000011c097824 */ /* 0x000fe400008e0602 */
[----:B------:R-:W2:Y:S04]  /*15c20*/  LDL.LU R28, [R1+0x34] ;  /* 0x00003400011c7983 */ /* 0x000ea80000300800 */
[----:B------:R0:W2:Y:S04]  /*15c30*/  @!P0 LDG.E.U16 R23, desc[UR12][R8.64] ;  /* 0x0000000c08178981 */ /* 0x0000a8000c1e1500 */
[----:B------:R-:W0:Y:S01]  /*15c40*/  LDL R9, [R1+0x848] ;  /* 0x0008480001097983 */ /* 0x000e220000100800 */
[----:B------:R-:W-:-:S02]  /*15c50*/  PRMT R22, RZ, 0x7610, R22 ;  /* 0x00007610ff167816 */ /* 0x000fc40000000016 */
[----:B0-----:R-:W-:-:S05]  /*15c60*/  IADD3 R8, P1, PT, R9, R0, RZ ;  /* 0x0000000009087210 */ /* 0x001fca0007f3e0ff */
[----:B----4-:R-:W-:-:S05]  /*15c70*/  IMAD.X R9, R15, 0x1, R2, P1 ;  /* 0x000000010f097824 */ /* 0x010fca00008e0602 */
[----:B------:R-:W4:Y:S04]  /*15c80*/  @!P0 LDG.E.U16 R22, desc[UR12][R8.64] ;  /* 0x0000000c08168981 */ /* 0x000f28000c1e1500 */
[----:B--2---:R0:W-:Y:S04]  /*15c90*/  STL [R1+0x21b4], R23 ;  /* 0x0021b41701007387 */ /* 0x0041e80000100800 */
[----:B0-----:R-:W2:Y:S04]  /*15ca0*/  LDL R23, [R1+0x47c] ;  /* 0x00047c0001177983 */ /* 0x001ea80000100800 */
[----:B----4-:R0:W-:Y:S04]  /*15cb0*/  STL [R1+0x21b8], R22 ;  /* 0x0021b81601007387 */ /* 0x0101e80000100800 */
[----:B------:R1:W-:Y:S04]  /*15cc0*/  STS.U16 [R3+UR4+0x4400], R6 ;  /* 0x0044000603007988 */ /* 0x0003e80008000404 */
[----:B------:R4:W-:Y:S04]  /*15cd0*/  STS.U16 [R3+UR4+0x1400], R20 ;  /* 0x0014001403007988 */ /* 0x0009e80008000404 */
[----:B0-----:R-:W2:Y:S01]  /*15ce0*/  LDL R22, [R1+0x484] ;  /* 0x0004840001167983 */ /* 0x001ea20000100800 */
[----:B-1----:R-:W-:-:S03]  /*15cf0*/  IADD3 R6, P1, PT, R14, R0, RZ ;  /* 0x000000000e067210 */ /* 0x002fc60007f3e0ff */
[----:B------:R2:W-:Y:S01]  /*15d00*/  STS.U16 [R3+UR4+0x3c00], R7 ;  /* 0x003c000703007988 */ /* 0x0005e20008000404 */
[----:B----4-:R-:W-:-:S03]  /*15d10*/  PRMT R20, RZ, 0x7610, R20 ;  /* 0x00007610ff147816 */ /* 0x010fc60000000014 */
[----:B------:R-:W4:Y:S04]  /*15d20*/  LDL R15, [R1+0x830] ;  /* 0x00083000010f7983 */ /* 0x000f280000100800 */
[----:B------:R-:W3:Y:S01]  /*15d30*/  LDL R14, [R1+0x474] ;  /* 0x00047400010e7983 */ /* 0x000ee20000100800 */
[----:B--2---:R-:W-:-:S05]  /*15d40*/  IMAD.X R7, R22, 0x1, R2, P1 ;  /* 0x0000000116077824 */ /* 0x004fca00008e0602 */
[----:B------:R3:W2:Y:S01]  /*15d50*/  @!P0 LDG.E.U16 R20, desc[UR12][R6.64] ;  /* 0x0000000c06148981 */ /* 0x0006a2000c1e1500 */
[----:B------:R-:W-:Y:S02]  /*15d60*/  PRMT R18, RZ, 0x7610, R18 ;  /* 0x00007610ff127816 */ /* 0x000fe40000000012 */
[----:B---3--:R-:W-:-:S05]  /*15d70*/  IADD3 R6, P1, PT, R29, R0, RZ ;  /* 0x000000001d067210 */ /* 0x008fca0007f3e0ff */
[----:B------:R-:W-:Y:S01]  /*15d80*/  IMAD.X R7, R23, 0x1, R2, P1 ;  /* 0x0000000117077824 */ /* 0x000fe200008e0602 */
[----:B------:R0:W-:Y:S04]  /*15d90*/  STS.U16 [R3+UR4+0x2400], R16 ;  /* 0x0024001003007988 */ /* 0x0001e80008000404 */
[----:B------:R4:W3:Y:S01]  /*15da0*/  @!P0 LDG.E.U16 R18, desc[UR12][R6.64] ;  /* 0x0000000c06128981 */ /* 0x0008e2000c1e1500 */
[----:B0-----:R-:W-:Y:S02]  /*15db0*/  PRMT R16, RZ, 0x7610, R16 ;  /* 0x00007610ff107816 */ /* 0x001fe40000000010 */
[----:B----4-:R-:W-:-:S05]  /*15dc0*/  IADD3 R6, P1, PT, R15, R0, RZ ;  /* 0x000000000f067210 */ /* 0x010fca0007f3e0ff */
[----:B------:R-:W-:-:S05]  /*15dd0*/  IMAD.X R7, R14, 0x1, R2, P1 ;  /* 0x000000010e077824 */ /* 0x000fca00008e0602 */
[----:B------:R-:W4:Y:S04]  /*15de0*/  @!P0 LDG.E.U16 R16, desc[UR12][R6.64] ;  /* 0x0000000c06108981 */ /* 0x000f28000c1e1500 */
[----:B--2---:R0:W-:Y:S04]  /*15df0*/  STL [R1+0x21bc], R20 ;  /* 0x0021bc1401007387 */ /* 0x0041e80000100800 */
[----:B------:R-:W2:Y:S04]  /*15e00*/  LDL R22, [R1+0x828] ;  /* 0x0008280001167983 */ /* 0x000ea80000100800 */
[----:B------:R-:W2:Y:S04]  /*15e10*/  LDL.LU R29, [R1+0x2c] ;  /* 0x00002c00011d7983 */ /* 0x000ea80000300800 */
[----:B0-----:R-:W2:Y:S01]  /*15e20*/  LDL R20, [R1+0x46c] ;  /* 0x00046c0001147983 */ /* 0x001ea20000100800 */
[----:B------:R-:W-:-:S03]  /*15e30*/  PRMT R13, RZ, 0x7610, R13 ;  /* 0x00007610ff0d7816 */ /* 0x000fc6000000000d */
[----:B------:R-:W2:Y:S04]  /*15e40*/  LDL.LU R23, [R1+0x28] ;  /* 0x0000280001177983 */ /* 0x000ea80000300800 */
[----:B---3--:R-:W-:Y:S04]  /*15e50*/  STL [R1+0x21c0], R18 ;  /* 0x0021c01201007387 */ /* 0x008fe80000100800 */
[----:B------:R0:W-:Y:S04]  /*15e60*/  STS.U16 [R3+UR4+0x5400], R24 ;  /* 0x0054001803007988 */ /* 0x0001e80008000404 */
[----:B------:R-:W3:Y:S04]  /*15e70*/  LDL R15, [R1+0x820] ;  /* 0x00082000010f7983 */ /* 0x000ee80000100800 */
[----:B------:R-:W3:Y:S04]  /*15e80*/  LDL R14, [R1+0x464] ;  /* 0x00046400010e7983 */ /* 0x000ee80000100800 */
[----:B0-----:R-:W3:Y:S04]  /*15e90*/  LDL.LU R24, [R1+0x24] ;  /* 0x0000240001187983 */ /* 0x001ee80000300800 */
[----:B----4-:R0:W-:Y:S04]  /*15ea0*/  STL [R1+0x21c4], R16 ;  /* 0x0021c41001007387 */ /* 0x0101e80000100800 */
[----:B------:R1:W-:Y:S04]  /*15eb0*/  STS.U16 [R3+UR4+0x5c00], R28 ;  /* 0x005c001c03007988 */ /* 0x0003e80008000404 */
[----:B------:R-:W4:Y:S04]  /*15ec0*/  LDL R18, [R1+0x810] ;  /* 0x0008100001127983 */ /* 0x000f280000100800 */
[----:B0-----:R-:W4:Y:S01]  /*15ed0*/  LDL R16, [R1+0x454] ;  /* 0x0004540001107983 */ /* 0x001f220000100800 */
[----:B--2---:R-:W-:-:S03]  /*15ee0*/  IADD3 R6, P1, PT, R22, R0, RZ ;  /* 0x0000000016067210 */ /* 0x004fc60007f3e0ff */
[----:B------:R-:W2:Y:S02]  /*15ef0*/  LDL R22, [R1+0x818] ;  /* 0x0008180001167983 */ /* 0x000ea40000100800 */
[----:B------:R-:W-:Y:S02]  /*15f00*/  IMAD.X R7, R20, 0x1, R2, P1 ;  /* 0x0000000114077824 */ /* 0x000fe400008e0602 */
[----:B------:R-:W2:Y:S04]  /*15f10*/  LDL R20, [R1+0x45c] ;  /* 0x00045c0001147983 */ /* 0x000ea80000100800 */
[----:B-1----:R-:W2:Y:S04]  /*15f20*/  LDL.LU R28, [R1+0x20] ;  /* 0x00002000011c7983 */ /* 0x002ea80000300800 */
[----:B------:R3:W2:Y:S04]  /*15f30*/  @!P0 LDG.E.U16 R13, desc[UR12][R6.64] ;  /* 0x0000000c060d8981 */ /* 0x0006a8000c1e1500 */
[----:B------:R-:W4:Y:S01]  /*15f40*/  LDL.LU R7, [R1+0x30] ;  /* 0x0000300001077983 */ /* 0x000f220000300800 */
[----:B---3--:R-:W-:-:S02]  /*15f50*/  IADD3 R6, P1, PT, R15, R0, RZ ;  /* 0x000000000f067210 */ /* 0x008fc40007f3e0ff */
[----:B------:R-:W-:Y:S02]  /*15f60*/  PRMT R12, RZ, 0x7610, R12 ;  /* 0x00007610ff0c7816 */ /* 0x000fe4000000000c */
[----:B------:R-:W-:Y:S01]  /*15f70*/  PRMT R11, RZ, 0x7610, R11 ;  /* 0x00007610ff0b7816 */ /* 0x000fe2000000000b */
[----:B------:R-:W-:Y:S04]  /*15f80*/  STS.U16 [R3+UR4+0x6c00], R29 ;  /* 0x006c001d03007988 */ /* 0x000fe80008000404 */
[----:B--2---:R-:W-:Y:S04]  /*15f90*/  STL [R1+0x21c8], R13 ;  /* 0x0021c80d01007387 */ /* 0x004fe80000100800 */
[----:B----4-:R0:W-:Y:S02]  /*15fa0*/  STS.U16 [R3+UR4+0x6400], R7 ;  /* 0x0064000703007988 */ /* 0x0101e40008000404 */
[----:B0-----:R-:W-:-:S02]  /*15fb0*/  IMAD.X R7, R14, 0x1, R2, P1 ;  /* 0x000000010e077824 */ /* 0x001fc400008e0602 */
[----:B------:R-:W2:Y:S04]  /*15fc0*/  LDL R14, [R1+0x808] ;  /* 0x00080800010e7983 */ /* 0x000ea80000100800 */
[----:B------:R0:W3:Y:S04]  /*15fd0*/  @!P0 LDG.E.U16 R12, desc[UR12][R6.64] ;  /* 0x0000000c060c8981 */ /* 0x0000e8000c1e1500 */
[----:B------:R-:W4:Y:S01]  /*15fe0*/  LDL.LU R15, [R1+0x1c] ;  /* 0x00001c00010f7983 */ /* 0x000f220000300800 */
[----:B0-----:R-:W-:-:S03]  /*15ff0*/  IADD3 R6, P1, PT, R22, R0, RZ ;  /* 0x0000000016067210 */ /* 0x001fc60007f3e0ff */
[----:B------:R-:W3:Y:S02]  /*16000*/  LDL R22, [R1+0x44c] ;  /* 0x00044c0001167983 */ /* 0x000ee40000100800 */
[----:B------:R-:W-:Y:S02]  /*16010*/  IMAD.X R7, R20, 0x1, R2, P1 ;  /* 0x0000000114077824 */ /* 0x000fe400008e0602 */
[----:B------:R-:W4:Y:S04]  /*16020*/  LDL.LU R29, [R1+0x18] ;  /* 0x00001800011d7983 */ /* 0x000f280000300800 */
[----:B------:R0:W4:Y:S04]  /*16030*/  @!P0 LDG.E.U16 R11, desc[UR12][R6.64] ;  /* 0x0000000c060b8981 */ /* 0x000128000c1e1500 */
[----:B------:R-:W4:Y:S01]  /*16040*/  LDL R13, [R1+0x444] ;  /* 0x00044400010d7983 */ /* 0x000f220000100800 */
[----:B0-----:R-:W-:-:S03]  /*16050*/  IADD3 R6, P1, PT, R18, R0, RZ ;  /* 0x0000000012067210 */ /* 0x001fc60007f3e0ff */
[----:B------:R-:W4:Y:S01]  /*16060*/  LDL R18, [R1+0x800] ;  /* 0x0008000001127983 */ /* 0x000f220000100800 */
[----:B------:R-:W-:Y:S01]  /*16070*/  PRMT R10, RZ, 0x7610, R10 ;  /* 0x00007610ff0a7816 */ /* 0x000fe2000000000a */
[----:B------:R-:W-:Y:S02]  /*16080*/  IMAD.X R7, R16, 0x1, R2, P1 ;  /* 0x0000000110077824 */ /* 0x000fe400008e0602 */
[----:B------:R-:W4:Y:S04]  /*16090*/  LDL.LU R20, [R1+0x14] ;  /* 0x0000140001147983 */ /* 0x000f280000300800 */
[----:B------:R2:W4:Y:S04]  /*160a0*/  @!P0 LDG.E.U16 R10, desc[UR12][R6.64] ;  /* 0x0000000c060a8981 */ /* 0x000528000c1e1500 */
[----:B------:R0:W-:Y:S04]  /*160b0*/  STS.U16 [R3+UR4+0x7c00], R24 ;  /* 0x007c001803007988 */ /* 0x0001e80008000404 */
[----:B------:R1:W-:Y:S04]  /*160c0*/  STS.U16 [R3+UR4+0x7400], R23 ;  /* 0x0074001703007988 */ /* 0x0003e80008000404 */
[----:B0-----:R-:W4:Y:S01]  /*160d0*/  LDL R24, [R1+0x43c] ;  /* 0x00043c0001187983 */ /* 0x001f220000100800 */
[----:B------:R-:W-:-:S03]  /*160e0*/  PRMT R9, RZ, 0x7610, R9 ;  /* 0x00007610ff097816 */ /* 0x000fc60000000009 */
[----:B------:R0:W-:Y:S01]  /*160f0*/  STS.U16 [R3+UR4+0x8400], R28 ;  /* 0x0084001c03007988 */ /* 0x0001e20008000404 */
[----:B--2---:R-:W-:-:S03]  /*16100*/  IADD3 R6, P1, PT, R14, R0, RZ ;  /* 0x000000000e067210 */ /* 0x004fc60007f3e0ff */
[----:B------:R-:W2:Y:S04]  /*16110*/  LDL R14, [R1+0x7f8] ;  /* 0x0007f800010e7983 */ /* 0x000ea80000100800 */
[----:B------:R-:W2:Y:S04]  /*16120*/  LDL.LU R16, [R1+0x10] ;  /* 0x0000100001107983 */ /* 0x000ea80000300800 */
[----:B-1----:R-:W2:Y:S01]  /*16130*/  LDL R23, [R1+0x7f0] ;  /* 0x0007f00001177983 */ /* 0x002ea20000100800 */
[----:B---3--:R-:W-:-:S03]  /*16140*/  IMAD.X R7, R22, 0x1, R2, P1 ;  /* 0x0000000116077824 */ /* 0x008fc600008e0602 */
[----:B------:R-:W3:Y:S04]  /*16150*/  LDL R22, [R1+0x434] ;  /* 0x0004340001167983 */ /* 0x000ee80000100800 */
[----:B------:R4:W3:Y:S04]  /*16160*/  @!P0 LDG.E.U16 R9, desc[UR12][R6.64] ;  /* 0x0000000c06098981 */ /* 0x0008e8000c1e1500 */
[----:B0-----:R-:W3:Y:S01]  /*16170*/  LDL.LU R28, [R1+0xc] ;  /* 0x00000c00011c7983 */ /* 0x001ee20000300800 */
[----:B----4-:R-:W-:-:S03]  /*16180*/  IADD3 R6, P1, PT, R18, R0, RZ ;  /* 0x0000000012067210 */ /* 0x010fc60007f3e0ff */
[----:B------:R-:W4:Y:S02]  /*16190*/  LDL R18, [R1+0x7e8] ;  /* 0x0007e80001127983 */ /* 0x000f240000100800 */
[----:B------:R-:W-:Y:S02]  /*161a0*/  IMAD.X R7, R13, 0x1, R2, P1 ;  /* 0x000000010d077824 */ /* 0x000fe400008e0602 */
[----:B------:R-:W4:Y:S01]  /*161b0*/  LDL R13, [R1+0x42c] ;  /* 0x00042c00010d7983 */ /* 0x000f220000100800 */
[----:B------:R-:W-:-:S03]  /*161c0*/  PRMT R8, RZ, 0x7610, R8 ;  /* 0x00007610ff087816 */ /* 0x000fc60000000008 */
[----:B------:R0:W-:Y:S04]  /*161d0*/  STS.U16 [R3+UR4+0x9400], R29 ;  /* 0x0094001d03007988 */ /* 0x0001e80008000404 */
[----:B------:R1:W4:Y:S04]  /*161e0*/  @!P0 LDG.E.U16 R8, desc[UR12][R6.64] ;  /* 0x0000000c06088981 */ /* 0x000328000c1e1500 */
[----:B0-----:R-:W4:Y:S04]  /*161f0*/  LDL R29, [R1+0x7e0] ;  /* 0x0007e000011d7983 */ /* 0x001f280000100800 */
[----:B------:R-:W-:Y:S01]  /*16200*/  STS.U16 [R3+UR4+0x8c00], R15 ;  /* 0x008c000f03007988 */ /* 0x000fe20008000404 */
[----:B-1----:R-:W-:-:S02]  /*16210*/  PRMT R7, RZ, 0x7610, R7 ;  /* 0x00007610ff077816 */ /* 0x002fc40000000007 */
[----:B------:R-:W-:Y:S01]  /*16220*/  PRMT R6, RZ, 0x7610, R6 ;  /* 0x00007610ff067816 */ /* 0x000fe20000000006 */
[----:B------:R0:W-:Y:S04]  /*16230*/  STS.U16 [R3+UR4+0x9c00], R20 ;  /* 0x009c001403007988 */ /* 0x0001e80008000404 */
[----:B0-----:R-:W4:Y:S01]  /*16240*/  LDL R20, [R1+0x7d0] ;  /* 0x0007d00001147983 */ /* 0x001f220000100800 */
[----:B--2---:R-:W-:-:S05]  /*16250*/  IADD3 R14, P1, PT, R14, R0, RZ ;  /* 0x000000000e0e7210 */ /* 0x004fca0007f3e0ff */
[--C-:B------:R-:W-:Y:S02]  /*16260*/  IMAD.X R15, R24, 0x1, R2.reuse, P1 ;  /* 0x00000001180f7824 */ /* 0x100fe400008e0602 */
[----:B------:R-:W2:Y:S04]  /*16270*/  LDL R24, [R1+0x424] ;  /* 0x0004240001187983 */ /* 0x000ea80000100800 */
[----:B------:R0:W2:Y:S02]  /*16280*/  @!P0 LDG.E.U16 R7, desc[UR12][R14.64] ;  /* 0x0000000c0e078981 */ /* 0x0000a4000c1e1500 */
[----:B0-----:R-:W-:Y:S02]  /*16290*/  IADD3 R14, P1, PT, R23, R0, RZ ;  /* 0x00000000170e7210 */ /* 0x001fe40007f3e0ff */
[----:B------:R-:W2:Y:S03]  /*162a0*/  LDL R23, [R1+0x7d8] ;  /* 0x0007d80001177983 */ /* 0x000ea60000100800 */
[----:B---3--:R-:W-:-:S02]  /*162b0*/  IMAD.X R15, R22, 0x1, R2, P1 ;  /* 0x00000001160f7824 */ /* 0x008fc400008e0602 */
[----:B------:R-:W3:Y:S04]  /*162c0*/  LDL R22, [R1+0x41c] ;  /* 0x00041c0001167983 */ /* 0x000ee80000100800 */
[----:B------:R4:W3:Y:S04]  /*162d0*/  @!P0 LDG.E.U16 R6, desc[UR12][R14.64] ;  /* 0x0000000c0e068981 */ /* 0x0008e8000c1e1500 */
[----:B------:R0:W-:Y:S01]  /*162e0*/  STS.U16 [R3+UR4+0xa400], R16 ;  /* 0x00a4001003007988 */ /* 0x0001e20008000404 */
[----:B----4-:R-:W-:-:S03]  /*162f0*/  IADD3 R14, P1, PT, R18, R0, RZ ;  /* 0x00000000120e7210 */ /* 0x010fc60007f3e0ff */
[----:B------:R-:W4:Y:S04]  /*16300*/  LDL R18, [R1+0x414] ;  /* 0x0004140001127983 */ /* 0x000f280000100800 */
[----:B0-----:R-:W4:Y:S01]  /*16310*/  LDL R16, [R1+0x7c8] ;  /* 0x0007c80001107983 */ /* 0x001f220000100800 */
[----:B------:R-:W-:-:S03]  /*16320*/  IMAD.X R15, R13, 0x1, R2, P1 ;  /* 0x000000010d0f7824 */ /* 0x000fc600008e0602 */
[----:B------:R-:W4:Y:S04]  /*16330*/  LDL R13, [R1+0x40c] ;  /* 0x00040c00010d7983 */ /* 0x000f280000100800 */
[----:B------:R0:W-:Y:S02]  /*16340*/  STS.U16 [R3+UR4+0x4c00], R5 ;  /* 0x004c000503007988 */ /* 0x0001e40008000404 */
[----:B0-----:R-:W-:Y:S02]  /*16350*/  PRMT R5, RZ, 0x7610, R5 ;  /* 0x00007610ff057816 */ /* 0x001fe40000000005 */
[----:B------:R0:W-:Y:S04]  /*16360*/  STS.U16 [R3+UR4+0x1c00], R17 ;  /* 0x001c001103007988 */ /* 0x0001e80008000404 */
[----:B------:R1:W4:Y:S01]  /*16370*/  @!P0 LDG.E.U16 R5, desc[UR12][R14.64] ;  /* 0x0000000c0e058981 */ /* 0x000322000c1e1500 */
[----:B0-----:R-:W-:-:S02]  /*16380*/  PRMT R17, RZ, 0x7610, R17 ;  /* 0x00007610ff117816 */ /* 0x001fc40000000011 */
[----:B-1----:R-:W-:Y:S02]  /*16390*/  IADD3 R14, P1, PT, R29, R0, RZ ;  /* 0x000000001d0e7210 */ /* 0x002fe40007f3e0ff */
[----:B------:R-:W-:Y:S01]  /*163a0*/  PRMT R19, RZ, 0x7610, R19 ;  /* 0x00007610ff137816 */ /* 0x000fe20000000013 */
[----:B------:R0:W-:Y:S02]  /*163b0*/  STS.U16 [R3+UR4+0xb400], R21 ;  /* 0x00b4001503007988 */ /* 0x0001e40008000404 */
[----:B0-----:R-:W-:Y:S02]  /*163c0*/  PRMT R21, RZ, 0x7610, R21 ;  /* 0x00007610ff157816 */ /* 0x001fe40000000015 */
[----:B------:R0:W-:Y:S04]  /*163d0*/  STS.U16 [R3+UR4+0xbc00], R4 ;  /* 0x00bc000403007988 */ /* 0x0001e80008000404 */
[----:B------:R1:W-:Y:S01]  /*163e0*/  STS.U16 [R3+UR4+0xac00], R28 ;  /* 0x00ac001c03007988 */ /* 0x0003e20008000404 */
[----:B0-----:R-:W-:Y:S01]  /*163f0*/  PRMT R4, RZ, 0x7610, R4 ;  /* 0x00007610ff047816 */ /* 0x001fe20000000004 */
[----:B--2---:R-:W-:-:S05]  /*16400*/  IMAD.X R15, R24, 0x1, R2, P1 ;  /* 0x00000001180f7824 */ /* 0x004fca00008e0602 */
[----:B------:R0:W2:Y:S02]  /*16410*/  @!P0 LDG.E.U16 R17, desc[UR12][R14.64] ;  /* 0x0000000c0e118981 */ /* 0x0000a4000c1e1500 */
[----:B0-----:R-:W-:-:S05]  /*16420*/  IADD3 R14, P1, PT, R23, R0, RZ ;  /* 0x00000000170e7210 */ /* 0x001fca0007f3e0ff */
[----:B---3--:R-:W-:-:S05]  /*16430*/  IMAD.X R15, R22, 0x1, R2, P1 ;  /* 0x00000001160f7824 */ /* 0x008fca00008e0602 */
[----:B------:R0:W3:Y:S02]  /*16440*/  @!P0 LDG.E.U16 R19, desc[UR12][R14.64] ;  /* 0x0000000c0e138981 */ /* 0x0000e4000c1e1500 */
[----:B0-----:R-:W-:-:S05]  /*16450*/  IADD3 R14, P1, PT, R20, R0, RZ ;  /* 0x00000000140e7210 */ /* 0x001fca0007f3e0ff */
[----:B----4-:R-:W-:-:S05]  /*16460*/  IMAD.X R15, R18, 0x1, R2, P1 ;  /* 0x00000001120f7824 */ /* 0x010fca00008e0602 */
[----:B------:R0:W4:Y:S02]  /*16470*/  @!P0 LDG.E.U16 R21, desc[UR12][R14.64] ;  /* 0x0000000c0e158981 */ /* 0x000124000c1e1500 */
[----:B0-----:R-:W-:-:S05]  /*16480*/  IADD3 R14, P1, PT, R16, R0, RZ ;  /* 0x00000000100e7210 */ /* 0x001fca0007f3e0ff */
[----:B------:R-:W-:Y:S02]  /*16490*/  IMAD.X R15, R13, 0x1, R2, P1 ;  /* 0x000000010d0f7824 */ /* 0x000fe400008e0602 */
[----:B------:R-:W2:Y:S04]  /*164a0*/  LDL.LU R13, [R1+0x80] ;  /* 0x00008000010d7983 */ /* 0x000ea80000300800 */
[----:B------:R-:W2:Y:S04]  /*164b0*/  LDL.LU R16, [R1+0x7c] ;  /* 0x00007c0001107983 */ /* 0x000ea80000300800 */
[----:B------:R-:W2:Y:S04]  /*164c0*/  LDL.LU R18, [R1+0x78] ;  /* 0x0000780001127983 */ /* 0x000ea80000300800 */
[----:B------:R-:W2:Y:S04]  /*164d0*/  LDL.LU R20, [R1+0x74] ;  /* 0x0000740001147983 */ /* 0x000ea80000300800 */
[----:B------:R-:W2:Y:S04]  /*164e0*/  LDL.LU R22, [R1+0x70] ;  /* 0x0000700001167983 */ /* 0x000ea80000300800 */
[----:B------:R-:W2:Y:S04]  /*164f0*/  LDL.LU R23, [R1+0x6c] ;  /* 0x00006c0001177983 */ /* 0x000ea80000300800 */
[----:B------:R-:W2:Y:S04]  /*16500*/  LDL.LU R24, [R1+0x68] ;  /* 0x0000680001187983 */ /* 0x000ea80000300800 */
[----:B------:R-:W2:Y:S04]  /*16510*/  LDL.LU R29, [R1+0x64] ;  /* 0x00006400011d7983 */ /* 0x000ea80000300800 */
[----:B-1----:R-:W2:Y:S04]  /*16520*/  LDL.LU R28, [R1+0x60] ;  /* 0x00006000011c7983 */ /* 0x002ea80000300800 */
[----:B------:R0:W2:Y:S04]  /*16530*/  @!P0 LDG.E.U16 R4, desc[UR12][R14.64] ;  /* 0x0000000c0e048981 */ /* 0x0000a8000c1e1500 */
[----:B------:R-:W0:Y:S02]  /*16540*/  LDL R15, [R1+0x7c0] ;  /* 0x0007c000010f7983 */ /* 0x000e240000100800 */
        /* <DEDUP_REMOVED lines=16> */
[----:B------:R0:W-:Y:S04]  /*16650*/  STS.U16 [R3+UR4+0xd400], R27 ;  /* 0x00d4001b03007988 */ /* 0x0001e80008000404 */
[----:B------:R1:W-:Y:S01]  /*16660*/  STL [R1+0xc8c], R0 ;  /* 0x000c8c0001007387 */ /* 0x0003e20000100800 */
[----:B0-----:R-:W-:-:S03]  /*16670*/  PRMT R27, RZ, 0x7610, R27 ;  /* 0x00007610ff1b7816 */ /* 0x001fc6000000001b */
[----:B-1----:R-:W3:Y:S04]  /*16680*/  LDL.LU R0, [R1+0x8] ;  /* 0x0000080001007983 */ /* 0x002ee80000300800 */
[----:B------:R0:W-:Y:S04]  /*16690*/  STL [R1+0x108c], R2 ;  /* 0x00108c0201007387 */ /* 0x0001e80000100800 */
[----:B------:R1:W-:Y:S04]  /*166a0*/  STS.U16 [R3+UR4+0x1a400], R13 ;  /* 0x01a4000d03007988 */ /* 0x0003e80008000404 */
[----:B------:R0:W-:Y:S04]  /*166b0*/  STS.U16 [R3+UR4+0x1ac00], R16 ;  /* 0x01ac001003007988 */ /* 0x0001e80008000404 */
[----:B------:R0:W-:Y:S04]  /*166c0*/  STS.U16 [R3+UR4+0x1b400], R18 ;  /* 0x01b4001203007988 */ /* 0x0001e80008000404 */
[----:B------:R0:W-:Y:S04]  /*166d0*/  STS.U16 [R3+UR4+0x1bc00], R20 ;  /* 0x01bc001403007988 */ /* 0x0001e80008000404 */
[----:B------:R0:W-:Y:S04]  /*166e0*/  STS.U16 [R3+UR4+0x1c400], R22 ;  /* 0x01c4001603007988 */ /* 0x0001e80008000404 */
[----:B------:R0:W-:Y:S04]  /*166f0*/  STS.U16 [R3+UR4+0x1cc00], R23 ;  /* 0x01cc001703007988 */ /* 0x0001e80008000404 */
[----:B------:R0:W-:Y:S04]  /*16700*/  STS.U16 [R3+UR4+0x1d400], R24 ;  /* 0x01d4001803007988 */ /* 0x0001e80008000404 */
[----:B------:R0:W-:Y:S04]  /*16710*/  STS.U16 [R3+UR4+0x1dc00], R29 ;  /* 0x01dc001d03007988 */ /* 0x0001e80008000404 */
[----:B------:R0:W-:Y:S01]  /*16720*/  STS.U16 [R3+UR4+0x1e400], R28 ;  /* 0x01e4001c03007988 */ /* 0x0001e20008000404 */
[----:B--2---:R-:W-:-:S03]  /*16730*/  IMAD.X R15, R15, 0x1, R2, P1 ;  /* 0x000000010f0f7824 */ /* 0x004fc600008e0602 */
[----:B0-----:R-:W2:Y:S04]  /*16740*/  LDL.LU R2, [R1+0x54] ;  /* 0x0000540001027983 */ /* 0x001ea80000300800 */
[----:B------:R-:W2:Y:S04]  /*16750*/  @!P0 LDG.E.U16 R27, desc[UR12][R14.64] ;  /* 0x0000000c0e1b8981 */ /* 0x000ea8000c1e1500 */
[----:B------:R-:W2:Y:S04]  /*16760*/  LDL.LU R14, [R1+0x5c] ;  /* 0x00005c00010e7983 */ /* 0x000ea80000300800 */
[----:B------:R-:W3:Y:S04]  /*16770*/  LDL.LU R15, [R1+0x58] ;  /* 0x00005800010f7983 */ /* 0x000ee80000300800 */
[----:B-1----:R-:W4:Y:S04]  /*16780*/  LDL.LU R13, [R1+0x21c8] ;  /* 0x0021c800010d7983 */ /* 0x002f280000300800 */
[----:B------:R-:W4:Y:S04]  /*16790*/  LDL.LU R16, [R1+0x21c4] ;  /* 0x0021c40001107983 */ /* 0x000f280000300800 */
[----:B------:R-:W4:Y:S04]  /*167a0*/  LDL.LU R18, [R1+0x21c0] ;  /* 0x0021c00001127983 */ /* 0x000f280000300800 */
[----:B------:R-:W4:Y:S04]  /*167b0*/  LDL.LU R20, [R1+0x21bc] ;  /* 0x0021bc0001147983 */ /* 0x000f280000300800 */
[----:B------:R-:W4:Y:S04]  /*167c0*/  LDL.LU R22, [R1+0x21b8] ;  /* 0x0021b80001167983 */ /* 0x000f280000300800 */
[----:B------:R-:W4:Y:S04]  /*167d0*/  LDL.LU R23, [R1+0x21b4] ;  /* 0x0021b40001177983 */ /* 0x000f280000300800 */
[----:B------:R-:W4:Y:S04]  /*167e0*/  LDL.LU R24, [R1+0x21b0] ;  /* 0x0021b00001187983 */ /* 0x000f280000300800 */
[----:B------:R-:W4:Y:S04]  /*167f0*/  LDL.LU R29, [R1+0x21ac] ;  /* 0x0021ac00011d7983 */ /* 0x000f280000300800 */
[----:B------:R-:W4:Y:S04]  /*16800*/  LDL.LU R28, [R1+0x21a8] ;  /* 0x0021a800011c7983 */ /* 0x000f280000300800 */
[----:B------:R-:W-:Y:S04]  /*16810*/  STS.U16 [R3+UR4+0x12c00], R12 ;  /* 0x012c000c03007988 */ /* 0x000fe80008000404 */
[----:B--2---:R-:W-:Y:S04]  /*16820*/  STS.U16 [R3+UR4+0x1ec00], R14 ;  /* 0x01ec000e03007988 */ /* 0x004fe80008000404 */
[----:B---3--:R-:W-:Y:S04]  /*16830*/  STS.U16 [R3+UR4+0x1f400], R15 ;  /* 0x01f4000f03007988 */ /* 0x008fe80008000404 */
[----:B----4-:R-:W-:Y:S04]  /*16840*/  STS.U16 [R3+UR4+0x12400], R13 ;  /* 0x0124000d03007988 */ /* 0x010fe80008000404 */
[----:B------:R-:W-:Y:S04]  /*16850*/  STS.U16 [R3+UR4+0xec00], R29 ;  /* 0x00ec001d03007988 */ /* 0x000fe80008000404 */
[----:B------:R0:W-:Y:S04]  /*16860*/  STS.U16 [R3+UR4+0xe400], R28 ;  /* 0x00e4001c03007988 */ /* 0x0001e80008000404 */
[----:B0-----:R-:W2:Y:S04]  /*16870*/  LDL.LU R28, [R1+0x21a4] ;  /* 0x0021a400011c7983 */ /* 0x001ea80000300800 */
[----:B------:R-:W3:Y:S04]  /*16880*/  LDL.LU R29, [R1+0x21a0] ;  /* 0x0021a000011d7983 */ /* 0x000ee80000300800 */
[----:B------:R-:W4:Y:S04]  /*16890*/  LDL.LU.64 R12, [R1+0x760] ;  /* 0x00076000010c7983 */ /* 0x000f280000300a00 */
[----:B------:R-:W2:Y:S04]  /*168a0*/  LDL.LU.64 R14, [R1+0x768] ;  /* 0x00076800010e7983 */ /* 0x000ea80000300a00 */
[----:B------:R0:W-:Y:S02]  /*168b0*/  STS.U16 [R3+UR4+0xdc00], R0 ;  /* 0x00dc000003007988 */ /* 0x0001e40008000404 */
[----:B0-----:R-:W0:Y:S01]  /*168c0*/  S2R R0, SR_TID.X ;  /* 0x0000000000007919 */ /* 0x001e220000002100 */
[----:B------:R-:W1:Y:S01]  /*168d0*/  S2UR UR7, SR_CgaCtaId ;  /* 0x00000000000779c3 */ /* 0x000e620000008800 */
[----:B------:R-:W-:Y:S04]  /*168e0*/  STS.U16 [R3+UR4+0x1fc00], R2 ;  /* 0x01fc000203007988 */ /* 0x000fe80008000404 */
        /* <DEDUP_REMOVED lines=10> */
[----:B--2---:R-:W-:Y:S04]  /*16990*/  STL.64 [R1+0x2170], R14 ;  /* 0x0021700e01007387 */ /* 0x004fe80000100a00 */
[----:B----4-:R2:W-:Y:S04]  /*169a0*/  STL.64 [R1+0x2168], R12 ;  /* 0x0021680c01007387 */ /* 0x0105e80000100a00 */
[----:B--2---:R-:W2:Y:S04]  /*169b0*/  LDL.LU.64 R12, [R1+0x780] ;  /* 0x00078000010c7983 */ /* 0x004ea80000300a00 */
[----:B------:R-:W4:Y:S04]  /*169c0*/  LDL.LU.64 R14, [R1+0x788] ;  /* 0x00078800010e7983 */ /* 0x000f280000300a00 */
[----:B------:R-:W-:Y:S04]  /*169d0*/  STS.U16 [R3+UR4+0x15400], R7 ;  /* 0x0154000703007988 */ /* 0x000fe80008000404 */
[----:B------:R-:W-:Y:S04]  /*169e0*/  STS.U16 [R3+UR4+0x15c00], R6 ;  /* 0x015c000603007988 */ /* 0x000fe80008000404 */
[----:B------:R-:W-:Y:S04]  /*169f0*/  STS.U16 [R3+UR4+0x16400], R5 ;  /* 0x0164000503007988 */ /* 0x000fe80008000404 */
[----:B------:R-:W-:Y:S04]  /*16a00*/  STS.U16 [R3+UR4+0x16c00], R17 ;  /* 0x016c001103007988 */ /* 0x000fe80008000404 */
[----:B------:R-:W-:Y:S04]  /*16a10*/  STS.U16 [R3+UR4+0x17400], R19 ;  /* 0x0174001303007988 */ /* 0x000fe80008000404 */
[----:B------:R-:W-:Y:S04]  /*16a20*/  STS.U16 [R3+UR4+0x17c00], R21 ;  /* 0x017c001503007988 */ /* 0x000fe80008000404 */
[----:B------:R0:W-:Y:S04]  /*16a30*/  STS.U16 [R3+UR4+0x18400], R4 ;  /* 0x0184000403007988 */ /* 0x0001e80008000404 */
[----:B------:R-:W-:Y:S04]  /*16a40*/  STS.U16 [R3+UR4+0x18c00], R25 ;  /* 0x018c001903007988 */ /* 0x000fe80008000404 */
[----:B------:R-:W-:Y:S04]  /*16a50*/  STS.U16 [R3+UR4+0x19400], R26 ;  /* 0x0194001a03007988 */ /* 0x000fe80008000404 */
[----:B------:R3:W-:Y:S01]  /*16a60*/  STS.U16 [R3+UR4+0x19c00], R27 ;  /* 0x019c001b03007988 */ /* 0x0007e20008000404 */
[----:B0-----:R-:W-:Y:S01]  /*16a70*/  IMAD.SHL.U32 R4, R0, 0x80, RZ ;  /* 0x0000008000047824 */ /* 0x001fe200078e00ff */
[----:B------:R-:W-:-:S02]  /*16a80*/  UMOV UR6, 0x400 ;  /* 0x0000040000067882 */ /* 0x000fc40000000000 */
[----:B-1----:R-:W-:Y:S01]  /*16a90*/  ULEA UR6, UR7, UR6, 0x18 ;  /* 0x0000000607067291 */ /* 0x002fe2000f8ec0ff */
[----:B------:R-:W-:Y:S01]  /*16aa0*/  BAR.SYNC.DEFER_BLOCKING 0x0 ;  /* 0x0000000000007b1d */ /* 0x000fe20000010000 */
[----:B---3--:R-:W-:-:S04]  /*16ab0*/  LOP3.LUT R0, R29, 0x800, R4, 0xf8, !PT ;  /* 0x000008001d007812 */ /* 0x008fc800078ef804 */
[----:B------:R-:W-:-:S05]  /*16ac0*/  LOP3.LUT R3, R0, 0x40, RZ, 0x3c, !PT ;  /* 0x0000004000037812 */ /* 0x000fca00078e3cff */
[----:B------:R-:W0:Y:S04]  /*16ad0*/  LDSM.16.MT88.4 R20, [R3+UR6+0x20000] ;  /* 0x020000060314783b */ /* 0x000e280008004200 */
[----:B------:R-:W-:Y:S04]  /*16ae0*/  LDSM.16.MT88.4 R4, [R3+UR6+0x20080] ;  /* 0x020080060304783b */ /* 0x000fe80008004200 */
[----:B------:R-:W-:Y:S04]  /*16af0*/  LDSM.16.M88.4 R8, [R28+UR6+0x4000] ;  /* 0x004000061c08783b */ /* 0x000fe80008000200 */
[----:B------:R-:W-:Y:S04]  /*16b00*/  LDSM.16.MT88.4 R24, [R0+UR6+0x20000] ;  /* 0x020000060018783b */ /* 0x000fe80008004200 */
[----:B------:R-:W-:Y:S04]  /*16b10*/  LDSM.16.MT88.4 R16, [R0+UR6+0x20080] ;  /* 0x020080060010783b */ /* 0x000fe80008004200 */
[----:B----4-:R-:W-:Y:S04]  /*16b20*/  STL.64 [R1+0x2188], R14 ;  /* 0x0021880e01007387 */ /* 0x010fe80000100a00 */
[----:B--2---:R-:W-:Y:S04]  /*16b30*/  STL.64 [R1+0x2180], R12 ;  /* 0x0021800c01007387 */ /* 0x004fe80000100a00 */
[----:B------:R-:W-:Y:S04]  /*16b40*/  STL [R1+0x364], R0 ;  /* 0x0003640001007387 */ /* 0x000fe80000100800 */
[----:B0-----:R-:W-:Y:S04]  /*16b50*/  STL.64 [R1+0x2198], R22 ;  /* 0x0021981601007387 */ /* 0x001fe80000100a00 */
[----:B------:R0:W-:Y:S04]  /*16b60*/  STL.64 [R1+0x2190], R20 ;  /* 0x0021901401007387 */ /* 0x0001e80000100a00 */
[----:B------:R-:W1:Y:S04]  /*16b70*/  LDSM.16.M88.4 R12, [R28+UR6] ;  /* 0x000000061c0c783b */ /* 0x000e680008000200 */
[----:B0-----:R-:W2:Y:S04]  /*16b80*/  LDL.LU.64 R20, [R1+0x790] ;  /* 0x0007900001147983 */ /* 0x001ea80000300a00 */
[----:B------:R-:W2:Y:S04]  /*16b90*/  LDL.LU.64 R22, [R1+0x798] ;  /* 0x0007980001167983 */ /* 0x000ea80000300a00 */
[----:B------:R-:W-:Y:S04]  /*16ba0*/  STL [R1+0x2160], R0 ;  /* 0x0021600001007387 */ /* 0x000fe80000100800 */
[----:B-1----:R-:W-:Y:S04]  /*16bb0*/  STL.64 [R1+0x58], R14 ;  /* 0x0000580e01007387 */ /* 0x002fe80000100a00 */
[----:B------:R-:W-:Y:S04]  /*16bc0*/  STL [R1+0x217c], R6 ;  /* 0x00217c0601007387 */ /* 0x000fe80000100800 */
[----:B------:R-:W-:Y:S04]  /*16bd0*/  STL [R1+0x2178], R7 ;  /* 0x0021780701007387 */ /* 0x000fe80000100800 */
[----:B------:R-:W-:Y:S04]  /*16be0*/  STL [R1+0x1f40], R3 ;  /* 0x001f400301007387 */ /* 0x000fe80000100800 */
[----:B------:R-:W-:Y:S04]  /*16bf0*/  STL.64 [R1+0x40], R8 ;  /* 0x0000400801007387 */ /* 0x000fe80000100a00 */
[----:B------:R-:W-:Y:S04]  /*16c00*/  STL.64 [R1+0x48], R10 ;  /* 0x0000480a01007387 */ /* 0x000fe80000100a00 */
[----:B------:R-:W0:Y:S02]  /*16c10*/  LDSM.16.M88.4 R8, [R28+UR6+0x8000] ;  /* 0x008000061c08783b */ /* 0x000e240008000200 */
[----:B0-----:R-:W-:-:S02]  /*16c20*/  IMAD.MOV.U32 R3, RZ, RZ, R8 ;  /* 0x000000ffff037224 */ /* 0x001fc400078e0008 */
[----:B------:R-:W-:Y:S01]  /*16c30*/  STL.64 [R1+0x38], R10 ;  /* 0x0000380a01007387 */ /* 0x000fe20000100a00 */
[----:B------:R-:W-:-:S03]  /*16c40*/  IMAD.MOV.U32 R2, RZ, RZ, R9 ;  /* 0x000000ffff027224 */ /* 0x000fc600078e0009 */
[----:B------:R-:W0:Y:S01]  /*16c50*/  LDSM.16.M88.4 R8, [R28+UR6+0xc000] ;  /* 0x00c000061c08783b */ /* 0x000e220008000200 */
[----:B------:R-:W-:Y:S02]  /*16c60*/  IMAD.MOV.U32 R6, RZ, RZ, R12 ;  /* 0x000000ffff067224 */ /* 0x000fe400078e000c */
[----:B------:R-:W-:Y:S01]  /*16c70*/  IMAD.MOV.U32 R7, RZ, RZ, R13 ;  /* 0x000000ffff077224 */ /* 0x000fe200078e000d */
[----:B0-----:R-:W-:Y:S01]  /*16c80*/  STL.64 [R1+0x28], R10 ;  /* 0x0000280a01007387 */ /* 0x001fe20000100a00 */
[----:B--2---:R-:W-:-:S15]  /*16c90*/  HMMA.16816.F32.BF16 R20, R24, R12, R20 ;  /* 0x0000000c1814723c */ /* 0x004fde0000041814 */
[----:B------:R-:W-:-:S04]  /*16ca0*/  NOP ;  /* 0x0000000000007918 */ /* 0x000fc80000000000 */
[----:B------:R-:W-:Y:S04]  /*16cb0*/  STL.64 [R1+0xe0], R20 ;  /* 0x0000e01401007387 */ /* 0x000fe80000100a00 */
[----:B------:R0:W-:Y:S04]  /*16cc0*/  STL.64 [R1+0xe8], R22 ;  /* 0x0000e81601007387 */ /* 0x0001e80000100a00 */
[----:B0-----:R-:W2:Y:S04]  /*16cd0*/  LDL.LU.64 R22, [R1+0x2198] ;  /* 0x0021980001167983 */ /* 0x001ea80000300a00 */
[----:B------:R-:W2:Y:S04]  /*16ce0*/  LDL.LU.64 R20, [R1+0x2190] ;  /* 0x0021900001147983 */ /* 0x000ea80000300a00 */
[----:B------:R-:W2:Y:S04]  /*16cf0*/  LDL.LU.64 R14, [R1+0x2188] ;  /* 0x00218800010e7983 */ /* 0x000ea80000300a00 */
[----:B------:R-:W2:Y:S04]  /*16d00*/  LDL.LU.64 R12, [R1+0x2180] ;  /* 0x00218000010c7983 */ /* 0x000ea80000300a00 */
[----:B------:R-:W-:Y:S04]  /*16d10*/  STL.64 [R1+0x2150], R26 ;  /* 0x0021501a01007387 */ /* 0x000fe80000100a00 */
[----:B------:R0:W-:Y:S02]  /*16d20*/  STL.64 [R1+0x2148], R24 ;  /* 0x0021481801007387 */ /* 0x0001e40000100a00 */
[----:B0-----:R-:W-:-:S02]  /*16d30*/  IMAD.MOV.U32 R24, RZ, RZ, R6 ;  /* 0x000000ffff187224 */ /* 0x001fc400078e0006 */
[----:B------:R-:W-:Y:S01]  /*16d40*/  IMAD.MOV.U32 R25, RZ, RZ, R7 ;  /* 0x000000ffff197224 */ /* 0x000fe200078e0007 */
[----:B------:R-:W3:Y:S04]  /*16d50*/  LDL.LU R6, [R1+0x217c] ;  /* 0x00217c0001067983 */ /* 0x000ee80000300800 */
[----:B------:R-:W3:Y:S02]  /*16d60*/  LDL.LU R7, [R1+0x2178] ;  /* 0x0021780001077983 */ /* 0x000ee40000300800 */
[----:B--2---:R-:W-:-:S15]  /*16d70*/  HMMA.16816.F32.BF16 R12, R20, R24, R12 ;  /* 0x00000018140c723c */ /* 0x004fde000004180c */
[----:B------:R-:W-:-:S04]  /*16d80*/  NOP ;  /* 0x0000000000007918 */ /* 0x000fc80000000000 */
[----:B------:R-:W-:Y:S04]  /*16d90*/  STL.64 [R1+0x160], R12 ;  /* 0x0001600c01007387 */ /* 0x000fe80000100a00 */
[----:B------:R0:W-:Y:S04]  /*16da0*/  STL.64 [R1+0x168], R14 ;  /* 0x0001680e01007387 */ /* 0x0001e80000100a00 */
[----:B0-----:R-:W2:Y:S04]  /*16db0*/  LDL.LU.64 R14, [R1+0x2170] ;  /* 0x00217000010e7983 */ /* 0x001ea80000300a00 */
[----:B------:R-:W2:Y:S04]  /*16dc0*/  LDL.LU.64 R12, [R1+0x2168] ;  /* 0x00216800010c7983 */ /* 0x000ea80000300a00 */
[----:B------:R-:W-:Y:S04]  /*16dd0*/  STL.64 [R1+0x2140], R22 ;  /* 0x0021401601007387 */ /* 0x000fe80000100a00 */
[----:B------:R-:W-:Y:S04]  /*16de0*/  STL.64 [R1+0x2138], R20 ;  /* 0x0021381401007387 */ /* 0x000fe80000100a00 */
[----:B------:R-:W-:Y:S04]  /*16df0*/  STL.64 [R1+0x2130], R18 ;  /* 0x0021301201007387 */ /* 0x000fe80000100a00 */
[----:B------:R-:W-:Y:S01]  /*16e00*/  STL.64 [R1+0x2128], R16 ;  /* 0x0021281001007387 */ /* 0x000fe20000100a00 */
[----:B--2---:R-:W-:-:S15]  /*16e10*/  HMMA.16816.F32.BF16 R12, R16, R24, R12 ;  /* 0x00000018100c723c */ /* 0x004fde000004180c */
[----:B------:R-:W-:-:S04]  /*16e20*/  NOP ;  /* 0x0000000000007918 */ /* 0x000fc80000000000 */
[----:B------:R0:W-:Y:S04]  /*16e30*/  STL.64 [R1+0x150], R12 ;  /* 0x0001500c01007387 */ /* 0x0001e80000100a00 */
[----:B------:R1:W-:Y:S04]  /*16e40*/  STL.64 [R1+0x158], R14 ;  /* 0x0001580e01007387 */ /* 0x0003e80000100a00 */
[----:B0-----:R-:W2:Y:S04]  /*16e50*/  LDL.LU.64 R12, [R1+0x6f0] ;  /* 0x0006f000010c7983 */ /* 0x001ea80000300a00 */
[----:B-1----:R-:W4:Y:S04]  /*16e60*/  LDL.LU.64 R14, [R1+0x6f8] ;  /* 0x0006f800010e7983 */ /* 0x002f280000300a00 */
[----:B----4-:R-:W-:Y:S04]  /*16e70*/  STL.64 [R1+0x20f8], R14 ;  /* 0x0020f80e01007387 */ /* 0x010fe80000100a00 */
[----:B--2---:R0:W-:Y:S04]  /*16e80*/  STL.64 [R1+0x20f0], R12 ;  /* 0x0020f00c01007387 */ /* 0x0041e80000100a00 */
[----:B0-----:R-:W2:Y:S04]  /*16e90*/  LDL.LU.64 R12, [R1+0x740] ;  /* 0x00074000010c7983 */ /* 0x001ea80000300a00 */
[----:B------:R-:W4:Y:S01]  /*16ea0*/  LDL.LU.64 R14, [R1+0x748] ;  /* 0x00074800010e7983 */ /* 0x000f220000300a00 */
[----:B------:R-:W-:-:S02]  /*16eb0*/  IMAD.MOV.U32 R0, RZ, RZ, R8 ;  /* 0x000000ffff007224 */ /* 0x000fc400078e0008 */
[----:B------:R-:W-:Y:S02]  /*16ec0*/  IMAD.MOV.U32 R29, RZ, RZ, R9 ;  /* 0x000000ffff1d7224 */ /* 0x000fe400078e0009 */
[----:B------:R-:W0:Y:S04]  /*16ed0*/  LDSM.16.M88.4 R8, [R28+UR6+0x10000] ;  /* 0x010000061c08783b */ /* 0x000e280008000200 */
[----:B----4-:R-:W-:Y:S04]  /*16ee0*/  STL.64 [R1+0x2108], R14 ;  /* 0x0021080e01007387 */ /* 0x010fe80000100a00 */
[----:B--2---:R1:W-:Y:S04]  /*16ef0*/  STL.64 [R1+0x2100], R12 ;  /* 0x0021000c01007387 */ /* 0x0043e80000100a00 */
[----:B-1----:R-:W2:Y:S04]  /*16f00*/  LDL.LU R12, [R1+0x40] ;  /* 0x00004000010c7983 */ /* 0x002ea80000300800 */
[----:B------:R-:W2:Y:S04]  /*16f10*/  LDL.LU R13, [R1+0x44] ;  /* 0x00004400010d7983 */ /* 0x000ea80000300800 */
[----:B--2---:R1:W-:Y:S04]  /*16f20*/  STL.64 [R1+0x2158], R12 ;  /* 0x0021580c01007387 */ /* 0x0043e80000100a00 */
[----:B-1----:R-:W3:Y:S04]  /*16f30*/  LDL.LU.64 R12, [R1+0x720] ;  /* 0x00072000010c7983 */ /* 0x002ee80000300a00 */
[----:B------:R-:W3:Y:S04]  /*16f40*/  LDL.LU.64 R14, [R1+0x728] ;  /* 0x00072800010e7983 */ /* 0x000ee80000300a00 */
[----:B------:R-:W2:Y:S04]  /*16f50*/  LDL.LU.64 R20, [R1+0x770] ;  /* 0x0007700001147983 */ /* 0x000ea80000300a00 */
[----:B------:R-:W2:Y:S04]  /*16f60*/  LDL.LU.64 R22, [R1+0x778] ;  /* 0x0007780001167983 */ /* 0x000ea80000300a00 */
[----:B------:R-:W4:Y:S04]  /*16f70*/  LDL.LU.64 R16, [R1+0x750] ;  /* 0x0007500001107983 */ /* 0x000f280000300a00 */
[----:B------:R-:W4:Y:S04]  /*16f80*/  LDL.LU.64 R18, [R1+0x758] ;  /* 0x0007580001127983 */ /* 0x000f280000300a00 */
[----:B0-----:R-:W-:Y:S04]  /*16f90*/  STL.64 [R1+0x18], R10 ;  /* 0x0000180a01007387 */ /* 0x001fe80000100a00 */
[----:B------:R0:W-:Y:S02]  /*16fa0*/  STL.64 [R1+0x2090], R8 ;  /* 0x0020900801007387 */ /* 0x0001e40000100a00 */
[----:B0-----:R-:W-:-:S02]  /*16fb0*/  IMAD.MOV.U32 R8, RZ, RZ, R0 ;  /* 0x000000ffff087224 */ /* 0x001fc400078e0000 */
[----:B------:R-:W-:Y:S01]  /*16fc0*/  IMAD.MOV.U32 R9, RZ, RZ, R29 ;  /* 0x000000ffff097224 */ /* 0x000fe200078e001d */
[----:B------:R-:W2:Y:S04]  /*16fd0*/  LDL.LU R0, [R1+0x2160] ;  /* 0x0021600001007983 */ /* 0x000ea80000300800 */
[----:B------:R0:W-:Y:S02]  /*16fe0*/  STL.64 [R1+0x20d8], R8 ;  /* 0x0020d80801007387 */ /* 0x0001e40000100a00 */
[----:B0-----:R-:W-:Y:S02]  /*16ff0*/  IMAD.MOV.U32 R8, RZ, RZ, R3 ;  /* 0x000000ffff087224 */ /* 0x001fe400078e0003 */
[----:B------:R-:W-:-:S05]  /*17000*/  IMAD.MOV.U32 R9, RZ, RZ, R2 ;  /* 0x000000ffff097224 */ /* 0x000fca00078e0002 */
[----:B------:R0:W-:Y:S04]  /*17010*/  STL.64 [R1+0x2110], R8 ;  /* 0x0021100801007387 */ /* 0x0001e80000100a00 */
[----:B0-----:R-:W2:Y:S04]  /*17020*/  LDL.LU.64 R8, [R1+0x6e0] ;  /* 0x0006e00001087983 */ /* 0x001ea80000300a00 */
[----:B------:R-:W2:Y:S01]  /*17030*/  LDL.LU.64 R10, [R1+0x6e8] ;  /* 0x0006e800010a7983 */ /* 0x000ea20000300a00 */
[----:B---3--:R-:W-:Y:S03]  /*17040*/  HMMA.16816.F32.BF16 R24, R4, R24, R12 ;  /* 0x000000180418723c */ /* 0x008fe6000004180c */
[----:B--2---:R-:W-:Y:S04]  /*17050*/  STL.64 [R1+0x2120], R10 ;  /* 0x0021200a01007387 */ /* 0x004fe80000100a00 */
[----:B------:R0:W-:Y:S04]  /*17060*/  STL.64 [R1+0x2118], R8 ;  /* 0x0021180801007387 */ /* 0x0001e80000100a00 */
[----:B0-----:R-:W2:Y:S04]  /*17070*/  LDL.LU.64 R8, [R1+0x730] ;  /* 0x0007300001087983 */ /* 0x001ea80000300a00 */
[----:B------:R-:W2:Y:S04]  /*17080*/  LDL.LU.64 R10, [R1+0x738] ;  /* 0x00073800010a7983 */ /* 0x000ea80000300a00 */
[----:B------:R-:W3:Y:S04]  /*17090*/  LDL.LU.64 R12, [R1+0x2158] ;  /* 0x00215800010c7983 */ /* 0x000ee80000300a00 */
[----:B------:R-:W-:Y:S04]  /*170a0*/  STL.64 [R1+0x1e0], R24 ;  /* 0x0001e01801007387 */ /* 0x000fe80000100a00 */
[----:B------:R0:W-:Y:S04]  /*170b0*/  STL.64 [R1+0x1e8], R26 ;  /* 0x0001e81a01007387 */ /* 0x0001e80000100a00 */
[----:B0-----:R-:W3:Y:S04]  /*170c0*/  LDL.LU.64 R26, [R1+0x2150] ;  /* 0x00215000011a7983 */ /* 0x001ee80000300a00 */
[----:B------:R-:W3:Y:S02]  /*170d0*/  LDL.LU.64 R24, [R1+0x2148] ;  /* 0x0021480001187983 */ /* 0x000ee40000300a00 */
[----:B---3--:R-:W-:-:S15]  /*170e0*/  HMMA.16816.F32.BF16 R20, R24, R12, R20 ;  /* 0x0000000c1814723c */ /* 0x008fde0000041814 */
[----:B------:R-:W-:-:S04]  /*170f0*/  NOP ;  /* 0x0000000000007918 */ /* 0x000fc80000000000 */
[----:B------:R-:W-:Y:S04]  /*17100*/  STL.64 [R1+0xd0], R20 ;  /* 0x0000d01401007387 */ /* 0x000fe80000100a00 */
[----:B------:R0:W-:Y:S04]  /*17110*/  STL.64 [R1+0xd8], R22 ;  /* 0x0000d81601007387 */ /* 0x0001e80000100a00 */
[----:B0-----:R-:W4:Y:S04]  /*17120*/  LDL.LU.64 R22, [R1+0x2140] ;  /* 0x0021400001167983 */ /* 0x001f280000300a00 */
[----:B------:R-:W4:Y:S02]  /*17130*/  LDL.LU.64 R20, [R1+0x2138] ;  /* 0x0021380001147983 */ /* 0x000f240000300a00 */
[----:B----4-:R-:W-:-:S15]  /*17140*/  HMMA.16816.F32.BF16 R16, R20, R12, R16 ;  /* 0x0000000c1410723c */ /* 0x010fde0000041810 */
[----:B------:R-:W-:-:S04]  /*17150*/  NOP ;  /* 0x0000000000007918 */ /* 0x000fc80000000000 */
[----:B------:R-:W-:Y:S04]  /*17160*/  STL.64 [R1+0x170], R16 ;  /* 0x0001701001007387 */ /* 0x000fe80000100a00 */
[----:B------:R0:W-:Y:S04]  /*17170*/  STL.64 [R1+0x178], R18 ;  /* 0x0001781201007387 */ /* 0x0001e80000100a00 */
[----:B0-----:R-:W2:Y:S04]  /*17180*/  LDL.LU.64 R18, [R1+0x2130] ;  /* 0x0021300001127983 */ /* 0x001ea80000300a00 */
[----:B------:R-:W2:Y:S02]  /*17190*/  LDL.LU.64 R16, [R1+0x2128] ;  /* 0x0021280001107983 */ /* 0x000ea40000300a00 */
[----:B--2---:R-:W-:-:S15]  /*171a0*/  HMMA.16816.F32.BF16 R8, R16, R12, R8 ;  /* 0x0000000c1008723c */ /* 0x004fde0000041808 */
[----:B------:R-:W-:-:S04]  /*171b0*/  NOP ;  /* 0x0000000000007918 */ /* 0x000fc80000000000 */
[----:B------:R-:W-:Y:S04]  /*171c0*/  STL.64 [R1+0x140], R8 ;  /* 0x0001400801007387 */ /* 0x000fe80000100a00 */
[----:B------:R0:W-:Y:S04]  /*171d0*/  STL.64 [R1+0x148], R10 ;  /* 0x0001480a01007387 */ /* 0x0001e80000100a00 */
[----:B0-----:R-:W2:Y:S04]  /*171e0*/  LDL.LU.64 R10, [R1+0x2120] ;  /* 0x00212000010a7983 */ /* 0x001ea80000300a00 */
[----:B------:R-:W2:Y:S02]  /*171f0*/  LDL.LU.64 R8, [R1+0x2118] ;  /* 0x0021180001087983 */ /* 0x000ea40000300a00 */
[----:B--2---:R-:W-:Y:S02]  /*17200*/  HMMA.16816.F32.BF16 R12, R4, R12, R8 ;  /* 0x0000000c040c723c */ /* 0x004fe40000041808 */
[----:B------:R-:W2:-:S15]  /*17210*/  LDL.LU.64 R8, [R1+0x2110] ;  /* 0x0021100001087983 */ /* 0x000e9e0000300a00 */
[----:B------:R-:W-:Y:S02]  /*17220*/  NOP ;  /* 0x0000000000007918 */ /* 0x000fe40000000000 */
        /* <DEDUP_REMOVED lines=9> */
[----:B------:R-:W2:Y:S04]  /*172c0*/  LDL.LU.64 R12, [R1+0x20f0] ;  /* 0x0020f000010c7983 */ /* 0x000ea80000300a00 */
[----:B------:R-:W-:Y:S04]  /*172d0*/  STL.64 [R1+0x20e8], R26 ;  /* 0x0020e81a01007387 */ /* 0x000fe80000100a00 */
[----:B------:R0:W-:Y:S04]  /*172e0*/  STL.64 [R1+0x20e0], R24 ;  /* 0x0020e01801007387 */ /* 0x0001e80000100a00 */
[----:B0-----:R-:W3:Y:S04]  /*172f0*/  LDL.LU.64 R24, [R1+0x710] ;  /* 0x0007100001187983 */ /* 0x001ee80000300a00 */
[----:B------:R-:W3:Y:S04]  /*17300*/  LDL.LU.64 R26, [R1+0x718] ;  /* 0x00071800011a7983 */ /* 0x000ee80000300a00 */
[----:B------:R-:W-:Y:S04]  /*17310*/  STL.64 [R1+0x20d0], R22 ;  /* 0x0020d01601007387 */ /* 0x000fe80000100a00 */
[----:B------:R-:W-:Y:S01]  /*17320*/  STL.64 [R1+0x20c8], R20 ;  /* 0x0020c81401007387 */ /* 0x000fe20000100a00 */
[-C--:B--2---:R-:W-:Y:S08]  /*17330*/  HMMA.16816.F32.BF16 R12, R16, R8.reuse, R12 ;  /* 0x00000008100c723c */ /* 0x084ff0000004180c */
[----:B---3--:R-:W-:-:S15]  /*17340*/  HMMA.16816.F32.BF16 R24, R20, R8, R24 ;  /* 0x000000081418723c */ /* 0x008fde0000041818 */
[----:B------:R-:W-:-:S04]  /*17350*/  NOP ;  /* 0x0000000000007918 */ /* 0x000fc80000000000 */
[----:B------:R0:W-:Y:S04]  /*17360*/  STL.64 [R1+0x180], R24 ;  /* 0x0001801801007387 */ /* 0x0001e80000100a00 */
[----:B------:R1:W-:Y:S04]  /*17370*/  STL.64 [R1+0x188], R26 ;  /* 0x0001881a01007387 */ /* 0x0003e80000100a00 */
[----:B0-----:R-:W2:Y:S04]  /*17380*/  LDL.LU.64 R24, [R1+0x690] ;  /* 0x0006900001187983 */ /* 0x001ea80000300a00 */
[----:B-1----:R-:W2:Y:S04]  /*17390*/  LDL.LU.64 R26, [R1+0x698] ;  /* 0x00069800011a7983 */ /* 0x002ea80000300a00 */
[----:B------:R-:W-:Y:S04]  /*173a0*/  STL.64 [R1+0x130], R12 ;  /* 0x0001300c01007387 */ /* 0x000fe80000100a00 */
[----:B------:R-:W-:Y:S04]  /*173b0*/  STL.64 [R1+0x138], R14 ;  /* 0x0001380e01007387 */ /* 0x000fe80000100a00 */
[----:B------:R-:W3:Y:S04]  /*173c0*/  LDL.LU.64 R20, [R1+0x700] ;  /* 0x0007000001147983 */ /* 0x000ee80000300a00 */
[----:B------:R-:W3:Y:S04]  /*173d0*/  LDL.LU.64 R22, [R1+0x708] ;  /* 0x0007080001167983 */ /* 0x000ee80000300a00 */
[----:B------:R-:W-:Y:S04]  /*173e0*/  STL.64 [R1+0x20c0], R18 ;  /* 0x0020c01201007387 */ /* 0x000fe80000100a00 */
[----:B------:R0:W-:Y:S04]  /*173f0*/  STL.64 [R1+0x20b8], R16 ;  /* 0x0020b81001007387 */ /* 0x0001e80000100a00 */
[----:B0-----:R-:W4:Y:S04]  /*17400*/  LDL.LU.64 R16, [R1+0x6d0] ;  /* 0x0006d00001107983 */ /* 0x001f280000300a00 */
[----:B------:R-:W4:Y:S04]  /*17410*/  LDL.LU.64 R18, [R1+0x6d8] ;  /* 0x0006d80001127983 */ /* 0x000f280000300a00 */
[----:B------:R-:W2:Y:S04]  /*17420*/  LDL.LU.64 R12, [R1+0x5a0] ;  /* 0x0005a000010c7983 */ /* 0x000ea80000300a00 */
[----:B------:R-:W2:Y:S04]  /*17430*/  LDL.LU.64 R14, [R1+0x5a8] ;  /* 0x0005a800010e7983 */ /* 0x000ea80000300a00 */
[----:B--2---:R-:W-:Y:S04]  /*17440*/  STL.64 [R1+0x2078], R14 ;  /* 0x0020780e01007387 */ /* 0x004fe80000100a00 */
[----:B------:R0:W-:Y:S04]  /*17450*/  STL.64 [R1+0x2070], R12 ;  /* 0x0020700c01007387 */ /* 0x0001e80000100a00 */
[----:B0-----:R-:W2:Y:S04]  /*17460*/  LDL.LU.64 R12, [R1+0x5f0] ;  /* 0x0005f000010c7983 */ /* 0x001ea80000300a00 */
[----:B------:R-:W2:Y:S04]  /*17470*/  LDL.LU.64 R14, [R1+0x5f8] ;  /* 0x0005f800010e7983 */ /* 0x000ea80000300a00 */
[----:B--2---:R-:W-:Y:S04]  /*17480*/  STL.64 [R1+0x2088], R14 ;  /* 0x0020880e01007387 */ /* 0x004fe80000100a00 */
[----:B------:R0:W-:Y:S04]  /*17490*/  STL.64 [R1+0x2080], R12 ;  /* 0x0020800c01007387 */ /* 0x0001e80000100a00 */
[----:B0-----:R-:W2:Y:S04]  /*174a0*/  LDL.LU.64 R12, [R1+0x640] ;  /* 0x00064000010c7983 */ /* 0x001ea80000300a00 */
[----:B------:R-:W2:Y:S01]  /*174b0*/  LDL.LU.64 R14, [R1+0x648] ;  /* 0x00064800010e7983 */ /* 0x000ea20000300a00 */
[----:B------:R-:W-:Y:S03]  /*174c0*/  HMMA.16816.F32.BF16 R8, R4, R8, R24 ;  /* 0x000000080408723c */ /* 0x000fe60000041818 */
[----:B--2---:R-:W-:Y:S04]  /*174d0*/  STL.64 [R1+0x20a0], R14 ;  /* 0x0020a00e01007387 */ /* 0x004fe80000100a00 */
[----:B------:R0:W-:Y:S04]  /*174e0*/  STL.64 [R1+0x2098], R12 ;  /* 0x0020980c01007387 */ /* 0x0001e80000100a00 */
[----:B0-----:R-:W2:Y:S04]  /*174f0*/  LDL.LU.64 R12, [R1+0x650] ;  /* 0x00065000010c7983 */ /* 0x001ea80000300a00 */
[----:B------:R-:W2:Y:S04]  /*17500*/  LDL.LU.64 R14, [R1+0x658] ;  /* 0x00065800010e7983 */ /* 0x000ea80000300a00 */
[----:B--2---:R-:W-:Y:S04]  /*17510*/  STL.64 [R1+0x20b0], R14 ;  /* 0x0020b00e01007387 */ /* 0x004fe80000100a00 */
[----:B------:R0:W-:Y:S04]  /*17520*/  STL.64 [R1+0x20a8], R12 ;  /* 0x0020a80c01007387 */ /* 0x0001e80000100a00 */
[----:B0-----:R-:W2:Y:S04]  /*17530*/  LDL.LU.64 R12, [R1+0x6a0] ;  /* 0x0006a000010c7983 */ /* 0x001ea80000300a00 */
[----:B------:R-:W2:Y:S04]  /*17540*/  LDL.LU.64 R14, [R1+0x6a8] ;  /* 0x0006a800010e7983 */ /* 0x000ea80000300a00 */
[----:B------:R-:W3:Y:S04]  /*17550*/  LDL.LU.64 R26, [R1+0x20e8] ;  /* 0x0020e800011a7983 */ /* 0x000ee80000300a00 */
[----:B------:R-:W3:Y:S04]  /*17560*/  LDL.LU.64 R24, [R1+0x20e0] ;  /* 0x0020e00001187983 */ /* 0x000ee80000300a00 */
[----:B------:R0:W-:Y:S04]  /*17570*/  STL.64 [R1+0x210], R8 ;  /* 0x0002100801007387 */ /* 0x0001e80000100a00 */
[----:B------:R-:W-:Y:S04]  /*17580*/  STL.64 [R1+0x218], R10 ;  /* 0x0002180a01007387 */ /* 0x000fe80000100a00 */
[----:B0-----:R-:W3:Y:S02]  /*17590*/  LDL.LU.64 R8, [R1+0x20d8] ;  /* 0x0020d80001087983 */ /* 0x001ee40000300a00 */
        /* <DEDUP_REMOVED lines=14> */
[----:B------:R-:W-:Y:S01]  /*17680*/  STL.64 [R1+0x120], R12 ;  /* 0x0001200c01007387 */ /* 0x000fe20000100a00 */
[----:B------:R-:W-:-:S03]  /*17690*/  IMAD.MOV.U32 R3, RZ, RZ, R15 ;  /* 0x000000ffff037224 */ /* 0x000fc600078e000f */
[----:B------:R0:W-:Y:S04]  /*176a0*/  STL [R1+0x128], R14 ;  /* 0x0001280e01007387 */ /* 0x0001e80000100800 */
[----:B0-----:R-:W2:Y:S04]  /*176b0*/  LDL.LU.64 R14, [R1+0x20b0] ;  /* 0x0020b000010e7983 */ /* 0x001ea80000300a00 */
[----:B------:R-:W2:Y:S04]  /*176c0*/  LDL.LU.64 R12, [R1+0x20a8] ;  /* 0x0020a800010c7983 */ /* 0x000ea80000300a00 */
[----:B------:R-:W-:Y:S01]  /*176d0*/  STL [R1+0x1f44], R3 ;  /* 0x001f440301007387 */ /* 0x000fe20000100800 */
[----:B--2---:R-:W-:Y:S03]  /*176e0*/  HMMA.16816.F32.BF16 R8, R4, R8, R12 ;  /* 0x000000080408723c */ /* 0x004fe6000004180c */
[----:B------:R-:W2:Y:S04]  /*176f0*/  LDL.LU.64 R14, [R1+0x20a0] ;  /* 0x0020a000010e7983 */ /* 0x000ea80000300a00 */
[----:B------:R-:W2:-:S12]  /*17700*/  LDL.LU.64 R12, [R1+0x2098] ;  /* 0x00209800010c7983 */ /* 0x000e980000300a00 */
[----:B------:R0:W-:Y:S04]  /*17710*/  STL.64 [R1+0x240], R8 ;  /* 0x0002400801007387 */ /* 0x0001e80000100a00 */
[----:B------:R-:W-:Y:S04]  /*17720*/  STL.64 [R1+0x248], R10 ;  /* 0x0002480a01007387 */ /* 0x000fe80000100a00 */
[----:B0-----:R-:W2:Y:S02]  /*17730*/  LDL.LU.64 R8, [R1+0x2090] ;  /* 0x0020900001087983 */ /* 0x001ea40000300a00 */
[----:B--2---:R-:W-:-:S15]  /*17740*/  HMMA.16816.F32.BF16 R12, R24, R8, R12 ;  /* 0x00000008180c723c */ /* 0x004fde000004180c */
        /* <DEDUP_REMOVED lines=14> */
[----:B------:R-:W3:Y:S02]  /*17830*/  LDL.LU.64 R22, [R1+0x5c8] ;  /* 0x0005c80001167983 */ /* 0x000ee40000300a00 */
[-C--:B---3--:R-:W-:Y:S08]  /*17840*/  HMMA.16816.F32.BF16 R20, R16, R8.reuse, R20 ;  /* 0x000000081014723c */ /* 0x088ff00000041814 */
[----:B--2---:R-:W-:Y:S01]  /*17850*/  HMMA.16816.F32.BF16 R8, R4, R8, R12 ;  /* 0x000000080408723c */ /* 0x004fe2000004180c */
[----:B------:R-:W-:Y:S10]  /*17860*/  LDSM.16.M88.4 R12, [R28+UR6+0x18000] ;  /* 0x018000061c0c783b */ /* 0x000ff40008000200 */
[----:B------:R-:W-:Y:S01]  /*17870*/  IMAD.MOV.U32 R3, RZ, RZ, R22 ;  /* 0x000000ffff037224 */ /* 0x000fe200078e0016 */
[----:B------:R-:W-:Y:S04]  /*17880*/  STL.64 [R1+0x110], R20 ;  /* 0x0001101401007387 */ /* 0x000fe80000100a00 */
[----:B------:R-:W-:Y:S04]  /*17890*/  STL [R1+0x11c], R23 ;  /* 0x00011c1701007387 */ /* 0x000fe80000100800 */
[----:B------:R-:W-:Y:S04]  /*178a0*/  STL.64 [R1+0x2030], R18 ;  /* 0x0020301201007387 */ /* 0x000fe80000100a00 */
[----:B------:R0:W-:Y:S04]  /*178b0*/  STL.64 [R1+0x2028], R16 ;  /* 0x0020281001007387 */ /* 0x0001e80000100a00 */
[----:B------:R-:W-:Y:S04]  /*178c0*/  STL [R1+0x1fe8], R3 ;  /* 0x001fe80301007387 */ /* 0x000fe80000100800 */
[----:B------:R-:W1:Y:S04]  /*178d0*/  LDSM.16.M88.4 R20, [R28+UR6+0x14000] ;  /* 0x014000061c14783b */ /* 0x000e680008000200 */
[----:B0-----:R-:W2:Y:S04]  /*178e0*/  LDL.LU.64 R16, [R1+0x6b0] ;  /* 0x0006b00001107983 */ /* 0x001ea80000300a00 */
[----:B------:R-:W2:Y:S04]  /*178f0*/  LDL.LU.64 R18, [R1+0x6b8] ;  /* 0x0006b80001127983 */ /* 0x000ea80000300a00 */
[----:B------:R-:W-:Y:S04]  /*17900*/  STL.64 [R1+0x250], R8 ;  /* 0x0002500801007387 */ /* 0x000fe80000100a00 */
[----:B------:R-:W-:Y:S04]  /*17910*/  STL.64 [R1+0x258], R10 ;  /* 0x0002580a01007387 */ /* 0x000fe80000100a00 */
[----:B------:R-:W-:Y:S04]  /*17920*/  STL.64 [R1+0x2008], R6 ;  /* 0x0020080601007387 */ /* 0x000fe80000100a00 */
[----:B------:R0:W-:Y:S04]  /*17930*/  STL.64 [R1+0x2000], R4 ;  /* 0x0020000401007387 */ /* 0x0001e80000100a00 */
[----:B------:R-:W3:Y:S04]  /*17940*/  LDSM.16.M88.4 R8, [R28+UR6+0x1c000] ;  /* 0x01c000061c08783b */ /* 0x000ee80008000200 */
[----:B0-----:R-:W4:Y:S04]  /*17950*/  LDL.LU.64 R4, [R1+0x6c0] ;  /* 0x0006c00001047983 */ /* 0x001f280000300a00 */
[----:B------:R-:W4:Y:S01]  /*17960*/  LDL.LU.64 R6, [R1+0x6c8] ;  /* 0x0006c80001067983 */ /* 0x000f220000300a00 */
[----:B-1----:R-:W-:-:S02]  /*17970*/  IMAD.MOV.U32 R2, RZ, RZ, R23 ;  /* 0x000000ffff027224 */ /* 0x002fc400078e0017 */
[----:B------:R-:W-:Y:S01]  /*17980*/  IMAD.MOV.U32 R29, RZ, RZ, R22 ;  /* 0x000000ffff1d7224 */ /* 0x000fe200078e0016 */
[----:B------:R-:W-:Y:S04]  /*17990*/  STL.64 [R1], R20 ;  /* 0x0000001401007387 */ /* 0x000fe80000100a00 */
[----:B------:R-:W-:Y:S04]  /*179a0*/  STL.64 [R1+0x8], R22 ;  /* 0x0000081601007387 */ /* 0x000fe80000100a00 */
[----:B------:R-:W-:Y:S04]  /*179b0*/  STL [R1+0x2024], R2 ;  /* 0x0020240201007387 */ /* 0x000fe80000100800 */
[----:B------:R-:W-:Y:S04]  /*179c0*/  STL [R1+0x2020], R29 ;  /* 0x0020201d01007387 */ /* 0x000fe80000100800 */
[----:B------:R0:W-:Y:S04]  /*179d0*/  STL [R1+0x2014], R14 ;  /* 0x0020140e01007387 */ /* 0x0001e80000100800 */
[----:B------:R1:W-:Y:S04]  /*179e0*/  STL [R1+0x2010], R15 ;  /* 0x0020100f01007387 */ /* 0x0003e80000100800 */
[----:B---3--:R-:W-:Y:S01]  /*179f0*/  STL [R1+0x201c], R10 ;  /* 0x00201c0a01007387 */ /* 0x008fe20000100800 */
[----:B0-----:R-:W-:-:S03]  /*17a00*/  IMAD.MOV.U32 R14, RZ, RZ, R21 ;  /* 0x000000ffff0e7224 */ /* 0x001fc600078e0015 */
[----:B------:R-:W-:Y:S01]  /*17a10*/  STL [R1+0x2018], R11 ;  /* 0x0020180b01007387 */ /* 0x000fe20000100800 */
[----:B-1----:R-:W-:-:S03]  /*17a20*/  IMAD.MOV.U32 R15, RZ, RZ, R20 ;  /* 0x000000ffff0f7224 */ /* 0x002fc600078e0014 */
[----:B------:R0:W-:Y:S04]  /*17a30*/  STL [R1+0x1e48], R28 ;  /* 0x001e481c01007387 */ /* 0x0001e80000100800 */
[----:B------:R-:W3:Y:S01]  /*17a40*/  LDL.LU.64 R22, [R1+0x2068] ;  /* 0x0020680001167983 */ /* 0x000ee20000300a00 */
[----:B----4-:R-:W-:Y:S03]  /*17a50*/  HMMA.16816.F32.BF16 R4, R24, R20, R4 ;  /* 0x000000141804723c */ /* 0x010fe60000041804 */
[----:B------:R-:W3:-:S15]  /*17a60*/  LDL.LU.64 R20, [R1+0x2060] ;  /* 0x0020600001147983 */ /* 0x000ede0000300a00 */
[----:B------:R-:W-:Y:S01]  /*17a70*/  NOP ;  /* 0x0000000000007918 */ /* 0x000fe20000000000 */
[----:B------:R-:W-:Y:S01]  /*17a80*/  IMAD.MOV.U32 R3, RZ, RZ, R6 ;  /* 0x000000ffff037224 */ /* 0x000fe200078e0006 */
[----:B------:R2:W-:Y:S01]  /*17a90*/  STL.64 [R1+0x90], R4 ;  /* 0x0000900401007387 */ /* 0x0005e20000100a00 */
[----:B0-----:R-:W-:Y:S02]  /*17aa0*/  IMAD.MOV.U32 R28, RZ, RZ, R7 ;  /* 0x000000ffff1c7224 */ /* 0x001fe400078e0007 */
[----:B--2---:R-:W-:-:S15]  /*17ab0*/  HMMA.16816.F32.BF16 R4, R24, R12, R16 ;  /* 0x0000000c1804723c */ /* 0x004fde0000041810 */
[----:B------:R-:W-:-:S04]  /*17ac0*/  NOP ;  /* 0x0000000000007918 */ /* 0x000fc80000000000 */
[----:B------:R-:W-:Y:S02]  /*17ad0*/  IMAD.MOV.U32 R2, RZ, RZ, R4 ;  /* 0x000000ffff027224 */ /* 0x000fe400078e0004 */
[----:B------:R-:W-:Y:S02]  /*17ae0*/  IMAD.MOV.U32 R29, RZ, RZ, R5 ;  /* 0x000000ffff1d7224 */ /* 0x000fe400078e0005 */
[----:B------:R-:W-:Y:S01]  /*17af0*/  IMAD.MOV.U32 R10, RZ, RZ, R6 ;  /* 0x000000ffff0a7224 */ /* 0x000fe200078e0006 */
[----:B------:R-:W2:Y:S01]  /*17b00*/  LDL.LU.64 R4, [R1+0x680] ;  /* 0x0006800001047983 */ /* 0x000ea20000300a00 */
[----:B------:R-:W-:-:S03]  /*17b10*/  IMAD.MOV.U32 R11, RZ, RZ, R7 ;  /* 0x000000ffff0b7224 */ /* 0x000fc600078e0007 */
[----:B------:R-:W2:Y:S04]  /*17b20*/  LDL.LU.64 R6, [R1+0x688] ;  /* 0x0006880001067983 */ /* 0x000ea80000300a00 */
[----:B------:R-:W-:Y:S04]  /*17b30*/  STL.64 [R1+0x2048], R12 ;  /* 0x0020480c01007387 */ /* 0x000fe80000100a00 */
[----:B------:R-:W4:Y:S04]  /*17b40*/  LDL.LU.64 R16, [R1+0x630] ;  /* 0x0006300001107983 */ /* 0x000f280000300a00 */
[----:B------:R-:W2:Y:S04]  /*17b50*/  LDL.LU.64 R18, [R1+0x638] ;  /* 0x0006380001127983 */ /* 0x000ea80000300a00 */
[----:B--2---:R-:W-:Y:S04]  /*17b60*/  STL.64 [R1+0x2040], R18 ;  /* 0x0020401201007387 */ /* 0x004fe80000100a00 */
[----:B----4-:R0:W-:Y:S04]  /*17b70*/  STL.64 [R1+0x2038], R16 ;  /* 0x0020381001007387 */ /* 0x0101e80000100a00 */
[----:B0-----:R-:W2:Y:S04]  /*17b80*/  LDL.LU.64 R16, [R1+0x660] ;  /* 0x0006600001107983 */ /* 0x001ea80000300a00 */
[----:B------:R-:W4:Y:S01]  /*17b90*/  LDL.LU.64 R18, [R1+0x668] ;  /* 0x0006680001127983 */ /* 0x000f220000300a00 */
[----:B------:R-:W-:-:S15]  /*17ba0*/  HMMA.16816.F32.BF16 R24, R24, R8, R4 ;  /* 0x000000081818723c */ /* 0x000fde0000041804 */
[----:B------:R-:W-:-:S04]  /*17bb0*/  NOP ;  /* 0x0000000000007918 */ /* 0x000fc80000000000 */
[----:B------:R-:W-:Y:S02]  /*17bc0*/  IMAD.MOV.U32 R7, RZ, RZ, R24 ;  /* 0x000000ffff077224 */ /* 0x000fe400078e0018 */
[----:B------:R-:W-:Y:S02]  /*17bd0*/  IMAD.MOV.U32 R6, RZ, RZ, R25 ;  /* 0x000000ffff067224 */ /* 0x000fe400078e0019 */
[----:B------:R-:W-:Y:S01]  /*17be0*/  IMAD.MOV.U32 R5, RZ, RZ, R26 ;  /* 0x000000ffff057224 */ /* 0x000fe200078e001a */
[----:B----4-:R-:W-:Y:S04]  /*17bf0*/  STL.64 [R1+0x2058], R18 ;  /* 0x0020581201007387 */ /* 0x010fe80000100a00 */
[----:B--2---:R0:W-:Y:S04]  /*17c00*/  STL.64 [R1+0x2050], R16 ;  /* 0x0020501001007387 */ /* 0x0041e80000100a00 */
[----:B0-----:R-:W3:Y:S04]  /*17c10*/  LDL.LU.64 R16, [R1+0x670] ;  /* 0x0006700001107983 */ /* 0x001ee80000300a00 */
[----:B------:R-:W3:Y:S01]  /*17c20*/  LDL.LU.64 R18, [R1+0x678] ;  /* 0x0006780001127983 */ /* 0x000ee20000300a00 */
[----:B------:R-:W-:-:S03]  /*17c30*/  IMAD.MOV.U32 R4, RZ, RZ, R27 ;  /* 0x000000ffff047224 */ /* 0x000fc600078e001b */
[----:B------:R-:W0:Y:S01]  /*17c40*/  LDSM.16.MT88.4 R24, [R0+UR6+0x21000] ;  /* 0x021000060018783b */ /* 0x000e220008004200 */
[----:B------:R-:W-:Y:S02]  /*17c50*/  IMAD.MOV.U32 R12, RZ, RZ, R15 ;  /* 0x000000ffff0c7224 */ /* 0x000fe400078e000f */
[----:B------:R-:W-:Y:S01]  /*17c60*/  IMAD.MOV.U32 R13, RZ, RZ, R14 ;  /* 0x000000ffff0d7224 */ /* 0x000fe200078e000e */
[----:B0-----:R-:W-:Y:S04]  /*17c70*/  STL.64 [R1+0x1fe0], R26 ;  /* 0x001fe01a01007387 */ /* 0x001fe80000100a00 */
[----:B------:R0:W-:Y:S04]  /*17c80*/  STL.64 [R1+0x1fd8], R24 ;  /* 0x001fd81801007387 */ /* 0x0001e80000100a00 */
[----:B0-----:R-:W2:Y:S04]  /*17c90*/  LDL.LU.64 R24, [R1+0x620] ;  /* 0x0006200001187983 */ /* 0x001ea80000300a00 */
[----:B------:R-:W2:Y:S01]  /*17ca0*/  LDL.LU.64 R26, [R1+0x628] ;  /* 0x00062800011a7983 */ /* 0x000ea20000300a00 */
[----:B---3--:R-:W-:Y:S03]  /*17cb0*/  HMMA.16816.F32.BF16 R12, R20, R12, R16 ;  /* 0x0000000c140c723c */ /* 0x008fe60000041810 */
[----:B------:R-:W3:Y:S04]  /*17cc0*/  LDL.LU.64 R18, [R1+0x2058] ;  /* 0x0020580001127983 */ /* 0x000ee80000300a00 */
[----:B------:R-:W3:-:S12]  /*17cd0*/  LDL.LU.64 R16, [R1+0x2050] ;  /* 0x0020500001107983 */ /* 0x000ed80000300a00 */
[----:B------:R0:W-:Y:S04]  /*17ce0*/  STL.64 [R1+0x1c0], R12 ;  /* 0x0001c00c01007387 */ /* 0x0001e80000100a00 */
[----:B------:R-:W-:Y:S04]  /*17cf0*/  STL.64 [R1+0x1c8], R14 ;  /* 0x0001c80e01007387 */ /* 0x000fe80000100a00 */
[----:B0-----:R-:W3:Y:S02]  /*17d00*/  LDL.LU.64 R12, [R1+0x2048] ;  /* 0x00204800010c7983 */ /* 0x001ee40000300a00 */
[----:B---3--:R-:W-:-:S15]  /*17d10*/  HMMA.16816.F32.BF16 R16, R20, R12, R16 ;  /* 0x0000000c1410723c */ /* 0x008fde0000041810 */
[----:B------:R-:W-:-:S04]  /*17d20*/  NOP ;  /* 0x0000000000007918 */ /* 0x000fc80000000000 */
[----:B------:R-:W-:Y:S04]  /*17d30*/  STL.64 [R1+0x1b0], R16 ;  /* 0x0001b01001007387 */ /* 0x000fe80000100a00 */
[----:B------:R0:W-:Y:S04]  /*17d40*/  STL.64 [R1+0x1b8], R18 ;  /* 0x0001b81201007387 */ /* 0x0001e80000100a00 */
[----:B0-----:R-:W3:Y:S04]  /*17d50*/  LDL.LU.64 R18, [R1+0x2040] ;  /* 0x0020400001127983 */ /* 0x001ee80000300a00 */
[----:B------:R-:W3:Y:S02]  /*17d60*/  LDL.LU.64 R16, [R1+0x2038] ;  /* 0x0020380001107983 */ /* 0x000ee40000300a00 */
[----:B---3--:R-:W-:Y:S02]  /*17d70*/  HMMA.16816.F32.BF16 R20, R20, R8, R16 ;  /* 0x000000081414723c */ /* 0x008fe40000041810 */
[----:B------:R-:W2:Y:S04]  /*17d80*/  LDL.LU.64 R18, [R1+0x2030] ;  /* 0x0020300001127983 */ /* 0x000ea80000300a00 */
[----:B------:R-:W2:-:S13]  /*17d90*/  LDL.LU.64 R16, [R1+0x2028] ;  /* 0x0020280001107983 */ /* 0x000e9a0000300a00 */
[----:B------:R0:W-:Y:S04]  /*17da0*/  STL.64 [R1+0x190], R20 ;  /* 0x0001901401007387 */ /* 0x0001e80000100a00 */
[----:B------:R1:W-:Y:S04]  /*17db0*/  STL.64 [R1+0x198], R22 ;  /* 0x0001981601007387 */ /* 0x0003e80000100a00 */
[----:B0-----:R-:W2:Y:S02]  /*17dc0*/  LDL.LU.64 R20, [R1] ;  /* 0x0000000001147983 */ /* 0x001ea40000300a00 */
[----:B--2---:R-:W-:Y:S01]  /*17dd0*/  HMMA.16816.F32.BF16 R24, R16, R20, R24 ;  /* 0x000000141018723c */ /* 0x004fe20000041818 */
[----:B------:R-:W-:-:S02]  /*17de0*/  IMAD.MOV.U32 R14, RZ, RZ, R20 ;  /* 0x000000ffff0e7224 */ /* 0x000fc400078e0014 */
[----:B------:R-:W-:-:S15]  /*17df0*/  IMAD.MOV.U32 R15, RZ, RZ, R21 ;  /* 0x000000ffff0f7224 */ /* 0x000fde00078e0015 */
[----:B------:R-:W-:Y:S01]  /*17e00*/  NOP ;  /* 0x0000000000007918 */ /* 0x000fe20000000000 */
[----:B-1----:R-:W-:Y:S02]  /*17e10*/  IMAD.MOV.U32 R23, RZ, RZ, R24 ;  /* 0x000000ffff177224 */ /* 0x002fe400078e0018 */
[----:B------:R-:W-:Y:S02]  /*17e20*/  IMAD.MOV.U32 R22, RZ, RZ, R25 ;  /* 0x000000ffff167224 */ /* 0x000fe400078e0019 */
[----:B------:R-:W-:Y:S01]  /*17e30*/  IMAD.MOV.U32 R21, RZ, RZ, R26 ;  /* 0x000000ffff157224 */ /* 0x000fe200078e001a */
[----:B------:R-:W2:Y:S01]  /*17e40*/  LDL.LU.64 R24, [R1+0x610] ;  /* 0x0006100001187983 */ /* 0x000ea20000300a00 */
[----:B------:R-:W-:-:S03]  /*17e50*/  IMAD.MOV.U32 R20, RZ, RZ, R27 ;  /* 0x000000ffff147224 */ /* 0x000fc600078e001b */
[----:B------:R-:W2:Y:S04]  /*17e60*/  LDL.LU.64 R26, [R1+0x618] ;  /* 0x00061800011a7983 */ /* 0x000ea80000300a00 */
[----:B------:R0:W-:Y:S04]  /*17e70*/  STL.64 [R1+0x1f50], R22 ;  /* 0x001f501601007387 */ /* 0x0001e80000100a00 */
[----:B------:R1:W-:Y:S01]  /*17e80*/  STL.64 [R1+0x1f48], R20 ;  /* 0x001f481401007387 */ /* 0x0003e20000100a00 */
[----:B0-----:R-:W-:Y:S02]  /*17e90*/  IMAD.MOV.U32 R22, RZ, RZ, R5 ;  /* 0x000000ffff167224 */ /* 0x001fe400078e0005 */
[----:B------:R-:W-:-:S02]  /*17ea0*/  IMAD.MOV.U32 R23, RZ, RZ, R4 ;  /* 0x000000ffff177224 */ /* 0x000fc400078e0004 */
[----:B-1----:R-:W-:Y:S01]  /*17eb0*/  IMAD.MOV.U32 R20, RZ, RZ, R7 ;  /* 0x000000ffff147224 */ /* 0x002fe200078e0007 */
[----:B------:R-:W3:Y:S01]  /*17ec0*/  LDL.LU.64 R4, [R1+0x600] ;  /* 0x0006000001047983 */ /* 0x000ee20000300a00 */
[----:B------:R-:W-:-:S03]  /*17ed0*/  IMAD.MOV.U32 R21, RZ, RZ, R6 ;  /* 0x000000ffff157224 */ /* 0x000fc600078e0006 */
[----:B------:R-:W3:Y:S04]  /*17ee0*/  LDL.LU.64 R6, [R1+0x608] ;  /* 0x0006080001067983 */ /* 0x000ee80000300a00 */
[----:B------:R-:W-:Y:S04]  /*17ef0*/  STL.64 [R1+0x1f60], R22 ;  /* 0x001f601601007387 */ /* 0x000fe80000100a00 */
[----:B------:R0:W-:Y:S02]  /*17f00*/  STL.64 [R1+0x1f58], R20 ;  /* 0x001f581401007387 */ /* 0x0001e40000100a00 */
[----:B0-----:R-:W-:-:S02]  /*17f10*/  IMAD.MOV.U32 R20, RZ, RZ, R2 ;  /* 0x000000ffff147224 */ /* 0x001fc400078e0002 */
[----:B------:R-:W4:Y:S01]  /*17f20*/  LDL.LU R2, [R1+0x2024] ;  /* 0x0020240001027983 */ /* 0x000f220000300800 */
[----:B------:R-:W-:-:S03]  /*17f30*/  IMAD.MOV.U32 R21, RZ, RZ, R29 ;  /* 0x000000ffff157224 */ /* 0x000fc600078e001d */
[----:B------:R-:W4:Y:S01]  /*17f40*/  LDL.LU R29, [R1+0x2020] ;  /* 0x00202000011d7983 */ /* 0x000f220000300800 */
[----:B------:R-:W-:Y:S02]  /*17f50*/  IMAD.MOV.U32 R22, RZ, RZ, R10 ;  /* 0x000000ffff167224 */ /* 0x000fe400078e000a */
[----:B------:R-:W-:Y:S01]  /*17f60*/  IMAD.MOV.U32 R23, RZ, RZ, R11 ;  /* 0x000000ffff177224 */ /* 0x000fe200078e000b */
[----:B------:R-:W4:Y:S04]  /*17f70*/  LDL.LU R10, [R1+0x201c] ;  /* 0x00201c00010a7983 */ /* 0x000f280000300800 */
[----:B------:R-:W4:Y:S04]  /*17f80*/  LDL.LU R11, [R1+0x2018] ;  /* 0x00201800010b7983 */ /* 0x000f280000300800 */
[----:B------:R-:W-:Y:S04]  /*17f90*/  STL.64 [R1+0x1f70], R22 ;  /* 0x001f701601007387 */ /* 0x000fe80000100a00 */
[----:B------:R0:W-:Y:S02]  /*17fa0*/  STL.64 [R1+0x1f68], R20 ;  /* 0x001f681401007387 */ /* 0x0001e40000100a00 */
[----:B0-----:R-:W-:-:S02]  /*17fb0*/  IMAD.MOV.U32 R20, RZ, RZ, R14 ;  /* 0x000000ffff147224 */ /* 0x001fc400078e000e */
[----:B------:R-:W4:Y:S01]  /*17fc0*/  LDL.LU R14, [R1+0x2014] ;  /* 0x00201400010e7983 */ /* 0x000f220000300800 */
[----:B------:R-:W-:-:S03]  /*17fd0*/  IMAD.MOV.U32 R21, RZ, RZ, R15 ;  /* 0x000000ffff157224 */ /* 0x000fc600078e000f */
[----:B------:R-:W4:Y:S01]  /*17fe0*/  LDL.LU R15, [R1+0x2010] ;  /* 0x00201000010f7983 */ /* 0x000f220000300800 */
[C---:B--2---:R-:W-:Y:S08]  /*17ff0*/  HMMA.16816.F32.BF16 R24, R16.reuse, R12, R24 ;  /* 0x0000000c1018723c */ /* 0x044ff00000041818 */
[----:B---3--:R-:W-:Y:S11]  /*18000*/  HMMA.16816.F32.BF16 R16, R16, R8, R4 ;  /* 0x000000081010723c */ /* 0x008ff60000041804 */
[----:B------:R0:W-:Y:S04]  /*18010*/  STL.64 [R1+0xf0], R24 ;  /* 0x0000f01801007387 */ /* 0x0001e80000100a00 */
[----:B0-----:R-:W2:Y:S01]  /*18020*/  LDL.LU.64 R24, [R1+0x5e0] ;  /* 0x0005e00001187983 */ /* 0x001ea20000300a00 */
[----:B----4-:R-:W-:-:S02]  /*18030*/  IMAD.MOV.U32 R23, RZ, RZ, R2 ;  /* 0x000000ffff177224 */ /* 0x010fc400078e0002 */
[----:B------:R-:W-:Y:S02]  /*18040*/  IMAD.MOV.U32 R2, RZ, RZ, R27 ;  /* 0x000000ffff027224 */ /* 0x000fe400078e001b */
[----:B------:R-:W-:Y:S02]  /*18050*/  IMAD.MOV.U32 R22, RZ, RZ, R29 ;  /* 0x000000ffff167224 */ /* 0x000fe400078e001d */
[----:B------:R-:W-:Y:S02]  /*18060*/  IMAD.MOV.U32 R29, RZ, RZ, R26 ;  /* 0x000000ffff1d7224 */ /* 0x000fe400078e001a */
[----:B------:R-:W2:Y:S04]  /*18070*/  LDL.LU.64 R26, [R1+0x5e8] ;  /* 0x0005e800011a7983 */ /* 0x000ea80000300a00 */
[----:B------:R-:W2:Y:S04]  /*18080*/  LDL.LU.64 R6, [R1+0x2008] ;  /* 0x0020080001067983 */ /* 0x000ea80000300a00 */
[----:B------:R-:W2:Y:S04]  /*18090*/  LDL.LU.64 R4, [R1+0x2000] ;  /* 0x0020000001047983 */ /* 0x000ea80000300a00 */
[----:B------:R-:W-:Y:S04]  /*180a0*/  STL.64 [R1+0x1ff8], R10 ;  /* 0x001ff80a01007387 */ /* 0x000fe80000100a00 */
[----:B------:R-:W-:Y:S04]  /*180b0*/  STL.64 [R1+0x1ff0], R8 ;  /* 0x001ff00801007387 */ /* 0x000fe80000100a00 */
[----:B------:R0:W-:Y:S04]  /*180c0*/  STL.64 [R1+0x70], R16 ;  /* 0x0000701001007387 */ /* 0x0001e80000100a00 */
[----:B------:R1:W-:Y:S04]  /*180d0*/  STL.64 [R1+0x78], R18 ;  /* 0x0000781201007387 */ /* 0x0003e80000100a00 */
[----:B0-----:R-:W3:Y:S04]  /*180e0*/  LDL.LU R16, [R1+0xb0] ;  /* 0x0000b00001107983 */ /* 0x001ee80000300800 */
[----:B------:R-:W3:Y:S04]  /*180f0*/  LDL.LU R17, [R1+0xb4] ;  /* 0x0000b40001117983 */ /* 0x000ee80000300800 */
[----:B-1----:R-:W4:Y:S04]  /*18100*/  LDL.LU R18, [R1+0xb8] ;  /* 0x0000b80001127983 */ /* 0x002f280000300800 */
[----:B------:R-:W4:Y:S04]  /*18110*/  LDL.LU R19, [R1+0xbc] ;  /* 0x0000bc0001137983 */ /* 0x000f280000300800 */
[----:B----4-:R0:W-:Y:S04]  /*18120*/  STL.64 [R1+0x1fa8], R18 ;  /* 0x001fa81201007387 */ /* 0x0101e80000100a00 */
[----:B---3--:R-:W-:Y:S04]  /*18130*/  STL.64 [R1+0x1fa0], R16 ;  /* 0x001fa01001007387 */ /* 0x008fe80000100a00 */
[----:B0-----:R-:W3:Y:S01]  /*18140*/  LDL.64 R18, [R1+0x38] ;  /* 0x0000380001127983 */ /* 0x001ee20000100a00 */
[C---:B--2---:R-:W-:Y:S03]  /*18150*/  HMMA.16816.F32.BF16 R24, R4.reuse, R20, R24 ;  /* 0x000000140418723c */ /* 0x044fe60000041818 */
[----:B---3--:R0:W-:Y:S04]  /*18160*/  STL.64 [R1+0x1fb8], R18 ;  /* 0x001fb81201007387 */ /* 0x0081e80000100a00 */
[----:B0-----:R-:W2:Y:S04]  /*18170*/  LDL.64 R18, [R1+0x48] ;  /* 0x0000480001127983 */ /* 0x001ea80000100a00 */
[----:B--2---:R0:W-:Y:S04]  /*18180*/  STL.64 [R1+0x1fc0], R18 ;  /* 0x001fc01201007387 */ /* 0x0041e80000100a00 */
[----:B0-----:R-:W2:Y:S04]  /*18190*/  LDL R18, [R1+0x58] ;  /* 0x0000580001127983 */ /* 0x001ea80000100800 */
[----:B------:R-:W2:Y:S04]  /*181a0*/  LDL R19, [R1+0x5c] ;  /* 0x00005c0001137983 */ /* 0x000ea80000100800 */
[----:B------:R-:W3:Y:S04]  /*181b0*/  LDL.LU.64 R8, [R1+0x5d0] ;  /* 0x0005d00001087983 */ /* 0x000ee80000300a00 */
[----:B------:R-:W3:Y:S04]  /*181c0*/  LDL.LU.64 R10, [R1+0x5d8] ;  /* 0x0005d800010a7983 */ /* 0x000ee80000300a00 */
[----:B------:R-:W-:Y:S04]  /*181d0*/  STL.64 [R1+0x200], R24 ;  /* 0x0002001801007387 */ /* 0x000fe80000100a00 */
[----:B------:R-:W-:Y:S04]  /*181e0*/  STL.64 [R1+0x208], R26 ;  /* 0x0002081a01007387 */ /* 0x000fe80000100a00 */
[----:B------:R0:W-:Y:S04]  /*181f0*/  STL.64 [R1+0x1f80], R22 ;  /* 0x001f801601007387 */ /* 0x0001e80000100a00 */
[----:B0-----:R-:W4:Y:S04]  /*18200*/  LDL R22, [R1+0x18] ;  /* 0x0000180001167983 */ /* 0x001f280000100800 */
[----:B------:R-:W4:Y:S04]  /*18210*/  LDL R23, [R1+0x1c] ;  /* 0x00001c0001177983 */ /* 0x000f280000100800 */
[----:B----4-:R0:W-:Y:S04]  /*18220*/  STL.64 [R1+0x1f98], R22 ;  /* 0x001f981601007387 */ /* 0x0101e80000100a00 */
[----:B0-----:R-:W4:Y:S01]  /*18230*/  LDL.64 R22, [R1+0x28] ;  /* 0x0000280001167983 */ /* 0x001f220000100a00 */
[----:B---3--:R-:W-:Y:S03]  /*18240*/  HMMA.16816.F32.BF16 R8, R4, R12, R8 ;  /* 0x0000000c0408723c */ /* 0x008fe60000041808 */
[----:B----4-:R0:W-:Y:S04]  /*18250*/  STL.64 [R1+0x1fb0], R22 ;  /* 0x001fb01601007387 */ /* 0x0101e80000100a00 */
[----:B------:R-:W3:Y:S04]  /*18260*/  LDL.LU R20, [R1+0xc0] ;  /* 0x0000c00001147983 */ /* 0x000ee80000300800 */
[----:B------:R-:W3:Y:S04]  /*18270*/  LDL.LU R21, [R1+0xc4] ;  /* 0x0000c40001157983 */ /* 0x000ee80000300800 */
[----:B0-----:R-:W4:Y:S04]  /*18280*/  LDL.LU R22, [R1+0xc8] ;  /* 0x0000c80001167983 */ /* 0x001f280000300800 */
[----:B------:R-:W4:Y:S04]  /*18290*/  LDL.LU R23, [R1+0xcc] ;  /* 0x0000cc0001177983 */ /* 0x000f280000300800 */
[----:B------:R-:W2:Y:S04]  /*182a0*/  LDL.LU.64 R24, [R1+0x5b0] ;  /* 0x0005b00001187983 */ /* 0x000ea80000300a00 */
[----:B------:R-:W2:Y:S04]  /*182b0*/  LDL.LU.64 R26, [R1+0x5b8] ;  /* 0x0005b800011a7983 */ /* 0x000ea80000300a00 */
[----:B----4-:R-:W-:Y:S04]  /*182c0*/  STL.64 [R1+0x1fd0], R22 ;  /* 0x001fd01601007387 */ /* 0x010fe80000100a00 */
[----:B---3--:R0:W-:Y:S04]  /*182d0*/  STL.64 [R1+0x1fc8], R20 ;  /* 0x001fc81401007387 */ /* 0x0081e80000100a00 */
[----:B0-----:R-:W3:Y:S04]  /*182e0*/  LDL.LU R20, [R1+0xe0] ;  /* 0x0000e00001147983 */ /* 0x001ee80000300800 */
[----:B------:R-:W3:Y:S04]  /*182f0*/  LDL.LU R21, [R1+0xe4] ;  /* 0x0000e40001157983 */ /* 0x000ee80000300800 */
[----:B------:R-:W3:Y:S04]  /*18300*/  LDL.LU R22, [R1+0xe8] ;  /* 0x0000e80001167983 */ /* 0x000ee80000300800 */
[----:B------:R-:W3:Y:S04]  /*18310*/  LDL.LU R23, [R1+0xec] ;  /* 0x0000ec0001177983 */ /* 0x000ee80000300800 */
[----:B------:R-:W-:Y:S04]  /*18320*/  STL.64 [R1+0x230], R8 ;  /* 0x0002300801007387 */ /* 0x000fe80000100a00 */
[----:B------:R0:W-:Y:S04]  /*18330*/  STL.64 [R1+0x238], R10 ;  /* 0x0002380a01007387 */ /* 0x0001e80000100a00 */
[----:B0-----:R-:W4:Y:S04]  /*18340*/  LDL.LU.64 R10, [R1+0x1ff8] ;  /* 0x001ff800010a7983 */ /* 0x001f280000300a00 */
[----:B------:R-:W2:Y:S04]  /*18350*/  LDL.LU.64 R8, [R1+0x1ff0] ;  /* 0x001ff00001087983 */ /* 0x000ea80000300a00 */
[----:B------:R0:W-:Y:S04]  /*18360*/  STL.64 [R1+0x1f78], R14 ;  /* 0x001f780e01007387 */ /* 0x0001e80000100a00 */
[----:B------:R-:W3:Y:S04]  /*18370*/  LDL.LU R12, [R1+0x90] ;  /* 0x00009000010c7983 */ /* 0x000ee80000300800 */
[----:B------:R-:W3:Y:S01]  /*18380*/  LDL.LU R13, [R1+0x94] ;  /* 0x00009400010d7983 */ /* 0x000ee20000300800 */
[----:B0-----:R-:W-:-:S02]  /*18390*/  IMAD.MOV.U32 R14, RZ, RZ, R3 ;  /* 0x000000ffff0e7224 */ /* 0x001fc400078e0003 */
[----:B------:R-:W-:Y:S01]  /*183a0*/  IMAD.MOV.U32 R15, RZ, RZ, R28 ;  /* 0x000000ffff0f7224 */ /* 0x000fe200078e001c */
[----:B------:R-:W4:Y:S04]  /*183b0*/  LDL.LU R3, [R1+0x1fe8] ;  /* 0x001fe80001037983 */ /* 0x000f280000300800 */
[----:B------:R-:W-:Y:S01]  /*183c0*/  STL.64 [R1+0x1f90], R14 ;  /* 0x001f900e01007387 */ /* 0x000fe20000100a00 */
[----:B--2---:R-:W-:Y:S03]  /*183d0*/  HMMA.16816.F32.BF16 R4, R4, R8, R24 ;  /* 0x000000080404723c */ /* 0x004fe60000041818 */
[----:B---3--:R0:W-:Y:S04]  /*183e0*/  STL.64 [R1+0x1f88], R12 ;  /* 0x001f880c01007387 */ /* 0x0081e80000100a00 */
[----:B0-----:R-:W2:Y:S04]  /*183f0*/  LDL.LU R12, [R1+0xa0] ;  /* 0x0000a000010c7983 */ /* 0x001ea80000300800 */
[----:B------:R-:W2:Y:S04]  /*18400*/  LDL.LU R13, [R1+0xa4] ;  /* 0x0000a400010d7983 */ /* 0x000ea80000300800 */
[----:B------:R-:W2:Y:S04]  /*18410*/  LDL.LU R14, [R1+0xa8] ;  /* 0x0000a800010e7983 */ /* 0x000ea80000300800 */
[----:B------:R-:W2:Y:S04]  /*18420*/  LDL.LU R15, [R1+0xac] ;  /* 0x0000ac00010f7983 */ /* 0x000ea80000300800 */
[----:B------:R-:W3:Y:S04]  /*18430*/  LDL.LU.64 R26, [R1+0x1fe0] ;  /* 0x001fe000011a7983 */ /* 0x000ee80000300a00 */
[----:B------:R-:W3:Y:S01]  /*18440*/  LDL.LU.64 R24, [R1+0x1fd8] ;  /* 0x001fd80001187983 */ /* 0x000ee20000300a00 */
[----:B------:R-:W-:-:S03]  /*18450*/  IMAD.MOV.U32 R28, RZ, RZ, R7 ;  /* 0x000000ffff1c7224 */ /* 0x000fc600078e0007 */
[----:B------:R0:W-:Y:S04]  /*18460*/  STL.64 [R1+0x220], R4 ;  /* 0x0002200401007387 */ /* 0x0001e80000100a00 */
[----:B------:R1:W-:Y:S04]  /*18470*/  STL [R1+0x228], R6 ;  /* 0x0002280601007387 */ /* 0x0003e80000100800 */
[----:B0-----:R-:W2:Y:S04]  /*18480*/  LDL.LU R4, [R1+0xd0] ;  /* 0x0000d00001047983 */ /* 0x001ea80000300800 */
[----:B------:R-:W2:Y:S04]  /*18490*/  LDL.LU R5, [R1+0xd4] ;  /* 0x0000d40001057983 */ /* 0x000ea80000300800 */
[----:B-1----:R-:W2:Y:S04]  /*184a0*/  LDL.LU R6, [R1+0xd8] ;  /* 0x0000d80001067983 */ /* 0x002ea80000300800 */
[----:B------:R-:W2:Y:S04]  /*184b0*/  LDL.LU R7, [R1+0xdc] ;  /* 0x0000dc0001077983 */ /* 0x000ea80000300800 */
[----:B------:R-:W-:Y:S01]  /*184c0*/  STL [R1+0x1ea0], R28 ;  /* 0x001ea01c01007387 */ /* 0x000fe20000100800 */
[----:B---3--:R-:W-:Y:S03]  /*184d0*/  HMMA.16816.F32.BF16 R16, R24, R18, R20 ;  /* 0x000000121810723c */ /* 0x008fe60000041814 */
[----:B------:R-:W3:Y:S04]  /*184e0*/  LDL.LU.64 R22, [R1+0x1fd0] ;  /* 0x001fd00001167983 */ /* 0x000ee80000300a00 */
[----:B------:R-:W3:-:S12]  /*184f0*/  LDL.LU.64 R20, [R1+0x1fc8] ;  /* 0x001fc80001147983 */ /* 0x000ed80000300a00 */
[----:B------:R-:W-:Y:S04]  /*18500*/  STL.64 [R1+0x270], R16 ;  /* 0x0002701001007387 */ /* 0x000fe80000100a00 */
[----:B------:R0:W-:Y:S04]  /*18510*/  STL.64 [R1+0x278], R18 ;  /* 0x0002781201007387 */ /* 0x0001e80000100a00 */
[----:B0-----:R-:W2:Y:S02]  /*18520*/  LDL.LU.64 R18, [R1+0x1fc0] ;  /* 0x001fc00001127983 */ /* 0x001ea40000300a00 */
[----:B--2---:R-:W-:-:S15]  /*18530*/  HMMA.16816.F32.BF16 R4, R24, R18, R4 ;  /* 0x000000121804723c */ /* 0x004fde0000041804 */
[----:B------:R-:W-:-:S04]  /*18540*/  NOP ;  /* 0x0000000000007918 */ /* 0x000fc80000000000 */
[----:B------:R-:W-:Y:S04]  /*18550*/  STL.64 [R1+0x290], R4 ;  /* 0x0002900401007387 */ /* 0x000fe80000100a00 */
[----:B------:R0:W-:Y:S02]  /*18560*/  STL.64 [R1+0x298], R6 ;  /* 0x0002980601007387 */ /* 0x0001e40000100a00 */
[----:B0-----:R-:W-:Y:S02]  /*18570*/  IMAD.MOV.U32 R7, RZ, RZ, R18 ;  /* 0x000000ffff077224 */ /* 0x001fe400078e0012 */
[----:B------:R-:W-:Y:S02]  /*18580*/  IMAD.MOV.U32 R6, RZ, RZ, R19 ;  /* 0x000000ffff067224 */ /* 0x000fe400078e0013 */
[----:B------:R-:W3:Y:S02]  /*18590*/  LDL.LU.64 R18, [R1+0x1fb8] ;  /* 0x001fb80001127983 */ /* 0x000ee40000300a00 */
[----:B---3--:R-:W-:Y:S01]  /*185a0*/  HMMA.16816.F32.BF16 R20, R24, R18, R20 ;  /* 0x000000121814723c */ /* 0x008fe20000041814 */
[----:B------:R-:W-:-:S02]  /*185b0*/  IMAD.MOV.U32 R5, RZ, RZ, R18 ;  /* 0x000000ffff057224 */ /* 0x000fc400078e0012 */
[----:B------:R-:W-:-:S15]  /*185c0*/  IMAD.MOV.U32 R4, RZ, RZ, R19 ;  /* 0x000000ffff047224 */ /* 0x000fde00078e0013 */
[----:B------:R-:W-:Y:S01]  /*185d0*/  NOP ;  /* 0x0000000000007918 */ /* 0x000fe20000000000 */
[----:B------:R-:W-:Y:S04]  /*185e0*/  STL.64 [R1+0x2c0], R20 ;  /* 0x0002c01401007387 */ /* 0x000fe80000100a00 */
[----:B------:R0:W-:Y:S04]  /*185f0*/  STL.64 [R1+0x2c8], R22 ;  /* 0x0002c81601007387 */ /* 0x0001e80000100a00 */
[----:B0-----:R-:W2:Y:S04]  /*18600*/  LDL.LU.64 R22, [R1+0x1fb0] ;  /* 0x001fb00001167983 */ /* 0x001ea80000300a00 */
[----:B------:R-:W2:Y:S04]  /*18610*/  LDL.LU.64 R18, [R1+0x1fa8] ;  /* 0x001fa80001127983 */ /* 0x000ea80000300a00 */
[----:B------:R-:W2:Y:S02]  /*18620*/  LDL.LU.64 R16, [R1+0x1fa0] ;  /* 0x001fa00001107983 */ /* 0x000ea40000300a00 */
[----:B--2---:R-:W-:-:S15]  /*18630*/  HMMA.16816.F32.BF16 R16, R24, R22, R16 ;  /* 0x000000161810723c */ /* 0x004fde0000041810 */
[----:B------:R-:W-:-:S04]  /*18640*/  NOP ;  /* 0x0000000000007918 */ /* 0x000fc80000000000 */
[----:B------:R0:W-:Y:S04]  /*18650*/  STL.64 [R1+0x2e0], R16 ;  /* 0x0002e01001007387 */ /* 0x0001e80000100a00 */
[----:B------:R-:W-:Y:S01]  /*18660*/  STL.64 [R1+0x2e8], R18 ;  /* 0x0002e81201007387 */ /* 0x000fe20000100a00 */
[----:B0-----:R-:W-:Y:S02]  /*18670*/  IMAD.MOV.U32 R17, RZ, RZ, R22 ;  /* 0x000000ffff117224 */ /* 0x001fe400078e0016 */
[----:B------:R-:W-:Y:S02]  /*18680*/  IMAD.MOV.U32 R16, RZ, RZ, R23 ;  /* 0x000000ffff107224 */ /* 0x000fe400078e0017 */
[----:B------:R-:W2:Y:S02]  /*18690*/  LDL.LU.64 R22, [R1+0x1f98] ;  /* 0x001f980001167983 */ /* 0x000ea40000300a00 */
[----:B--2---:R-:W-:Y:S02]  /*186a0*/  HMMA.16816.F32.BF16 R20, R24, R22, R12 ;  /* 0x000000161814723c */ /* 0x004fe4000004180c */
[----:B------:R-:W2:Y:S04]  /*186b0*/  LDL.LU.64 R14, [R1+0x1f90] ;  /* 0x001f9000010e7983 */ /* 0x000ea80000300a00 */
[----:B------:R-:W2:-:S13]  /*186c0*/  LDL.LU.64 R12, [R1+0x1f88] ;  /* 0x001f8800010c7983 */ /* 0x000e9a0000300a00 */
[----:B------:R-:W-:Y:S04]  /*186d0*/  STL.64 [R1+0x2f0], R20 ;  /* 0x0002f01401007387 */ /* 0x000fe80000100a00 */
[----:B------:R0:W-:Y:S04]  /*186e0*/  STL.64 [R1+0x2f8], R22 ;  /* 0x0002f81601007387 */ /* 0x0001e80000100a00 */
[----:B0-----:R-:W2:Y:S02]  /*186f0*/  LDL.LU.64 R22, [R1+0x1f80] ;  /* 0x001f800001167983 */ /* 0x001ea40000300a00 */
        /* <DEDUP_REMOVED lines=11> */
[----:B0-----:R-:W4:Y:S04]  /*187b0*/  LDL.LU.64 R22, [R1+0x1f60] ;  /* 0x001f600001167983 */ /* 0x001f280000300a00 */
[----:B------:R-:W4:Y:S02]  /*187c0*/  LDL.LU.64 R20, [R1+0x1f58] ;  /* 0x001f580001147983 */ /* 0x000f240000300a00 */
[----:B----4-:R-:W-:Y:S02]  /*187d0*/  HMMA.16816.F32.BF16 R24, R24, R10, R20 ;  /* 0x0000000a1818723c */ /* 0x010fe40000041814 */
[----:B------:R-:W2:Y:S04]  /*187e0*/  LDL.LU.64 R22, [R1+0x1f50] ;  /* 0x001f500001167983 */ /* 0x000ea80000300a00 */
[----:B------:R-:W3:Y:S04]  /*187f0*/  LDL.LU.64 R20, [R1+0x1f48] ;  /* 0x001f480001147983 */ /* 0x000ee80000300a00 */
[----:B------:R-:W-:Y:S09]  /*18800*/  STL.64 [R1+0x1ee0], R10 ;  /* 0x001ee00a01007387 */ /* 0x000ff20000100a00 */
[----:B------:R-:W-:-:S02]  /*18810*/  IMAD.MOV.U32 R9, RZ, RZ, R26 ;  /* 0x000000ffff097224 */ /* 0x000fc400078e001a */
[----:B------:R-:W-:-:S05]  /*18820*/  IMAD.MOV.U32 R8, RZ, RZ, R27 ;  /* 0x000000ffff087224 */ /* 0x000fca00078e001b */
[----:B------:R2:W-:Y:S02]  /*18830*/  STL.64 [R1+0x1ed8], R8 ;  /* 0x001ed80801007387 */ /* 0x0005e40000100a00 */
[----:B--2---:R-:W-:Y:S02]  /*18840*/  IMAD.MOV.U32 R8, RZ, RZ, R23 ;  /* 0x000000ffff087224 */ /* 0x004fe400078e0017 */
[----:B------:R-:W-:Y:S02]  /*18850*/  IMAD.MOV.U32 R9, RZ, RZ, R22 ;  /* 0x000000ffff097224 */ /* 0x000fe400078e0016 */
[----:B---3--:R-:W-:Y:S02]  /*18860*/  IMAD.MOV.U32 R10, RZ, RZ, R21 ;  /* 0x000000ffff0a7224 */ /* 0x008fe400078e0015 */
[----:B------:R-:W-:-:S05]  /*18870*/  IMAD.MOV.U32 R11, RZ, RZ, R20 ;  /* 0x000000ffff0b7224 */ /* 0x000fca00078e0014 */
[----:B------:R0:W-:Y:S04]  /*18880*/  STL.64 [R1+0x1ef0], R10 ;  /* 0x001ef00a01007387 */ /* 0x0001e80000100a00 */
[----:B------:R-:W-:Y:S04]  /*18890*/  STL.64 [R1+0x1ee8], R8 ;  /* 0x001ee80801007387 */ /* 0x000fe80000100a00 */
[----:B0-----:R-:W2:Y:S01]  /*188a0*/  LDL.LU.64 R10, [R1+0x18] ;  /* 0x00001800010a7983 */ /* 0x001ea20000300a00 */
[----:B------:R-:W-:Y:S02]  /*188b0*/  IMAD.MOV.U32 R26, RZ, RZ, R7 ;  /* 0x000000ffff1a7224 */ /* 0x000fe400078e0007 */
[----:B------:R-:W-:-:S02]  /*188c0*/  IMAD.MOV.U32 R27, RZ, RZ, R6 ;  /* 0x000000ffff1b7224 */ /* 0x000fc400078e0006 */
[----:B------:R-:W-:Y:S02]  /*188d0*/  IMAD.MOV.U32 R13, RZ, RZ, R24 ;  /* 0x000000ffff0d7224 */ /* 0x000fe400078e0018 */
[----:B------:R-:W-:Y:S01]  /*188e0*/  IMAD.MOV.U32 R12, RZ, RZ, R25 ;  /* 0x000000ffff0c7224 */ /* 0x000fe200078e0019 */
[----:B--2---:R0:W-:Y:S04]  /*188f0*/  STL.64 [R1+0x1f00], R10 ;  /* 0x001f000a01007387 */ /* 0x0041e80000100a00 */
[----:B------:R-:W-:Y:S01]  /*18900*/  STL.64 [R1+0x1f38], R26 ;  /* 0x001f381a01007387 */ /* 0x000fe20000100a00 */
[----:B0-----:R-:W-:Y:S02]  /*18910*/  IMAD.MOV.U32 R10, RZ, RZ, R17 ;  /* 0x000000ffff0a7224 */ /* 0x001fe400078e0011 */
[----:B------:R-:W-:-:S05]  /*18920*/  IMAD.MOV.U32 R11, RZ, RZ, R16 ;  /* 0x000000ffff0b7224 */ /* 0x000fca00078e0010 */
[----:B------:R0:W-:Y:S04]  /*18930*/  STL.64 [R1+0x1f18], R10 ;  /* 0x001f180a01007387 */ /* 0x0001e80000100a00 */
[----:B------:R-:W2:Y:S04]  /*18940*/  LDL.LU R24, [R1+0x150] ;  /* 0x0001500001187983 */ /* 0x000ea80000300800 */
[----:B------:R-:W2:Y:S01]  /*18950*/  LDL.LU R25, [R1+0x154] ;  /* 0x0001540001197983 */ /* 0x000ea20000300800 */
[----:B0-----:R-:W-:-:S03]  /*18960*/  IMAD.MOV.U32 R10, RZ, RZ, R5 ;  /* 0x000000ffff0a7224 */ /* 0x001fc600078e0005 */
[----:B------:R-:W2:Y:S01]  /*18970*/  LDL.LU R26, [R1+0x158] ;  /* 0x00015800011a7983 */ /* 0x000ea20000300800 */
[----:B------:R-:W-:-:S03]  /*18980*/  IMAD.MOV.U32 R11, RZ, RZ, R4 ;  /* 0x000000ffff0b7224 */ /* 0x000fc600078e0004 */
[----:B------:R-:W2:Y:S04]  /*18990*/  LDL.LU R27, [R1+0x15c] ;  /* 0x00015c00011b7983 */ /* 0x000ea80000300800 */
[----:B------:R0:W-:Y:S04]  /*189a0*/  STL.64 [R1+0x1f30], R10 ;  /* 0x001f300a01007387 */ /* 0x0001e80000100a00 */
[----:B------:R-:W3:Y:S04]  /*189b0*/  LDL.LU R8, [R1+0x140] ;  /* 0x0001400001087983 */ /* 0x000ee80000300800 */
[----:B------:R-:W3:Y:S04]  /*189c0*/  LDL.LU R9, [R1+0x144] ;  /* 0x0001440001097983 */ /* 0x000ee80000300800 */
[----:B0-----:R-:W3:Y:S04]  /*189d0*/  LDL.LU R10, [R1+0x148] ;  /* 0x00014800010a7983 */ /* 0x001ee80000300800 */
[----:B------:R-:W3:Y:S04]  /*189e0*/  LDL.LU R11, [R1+0x14c] ;  /* 0x00014c00010b7983 */ /* 0x000ee80000300800 */
[----:B------:R0:W-:Y:S04]  /*189f0*/  STL.64 [R1+0x1ed0], R14 ;  /* 0x001ed00e01007387 */ /* 0x0001e80000100a00 */
[----:B------:R1:W-:Y:S04]  /*18a00*/  STL.64 [R1+0x1ec8], R12 ;  /* 0x001ec80c01007387 */ /* 0x0003e80000100a00 */
[----:B------:R-:W-:Y:S04]  /*18a10*/  LDSM.16.MT88.4 R4, [R0+UR6+0x21080] ;  /* 0x021080060004783b */ /* 0x000fe80008004200 */
[----:B0-----:R-:W4:Y:S04]  /*18a20*/  LDL.LU.64 R14, [R1+0x8] ;  /* 0x00000800010e7983 */ /* 0x001f280000300a00 */
[----:B----4-:R0:W-:Y:S04]  /*18a30*/  STL.64 [R1+0x1ef8], R14 ;  /* 0x001ef80e01007387 */ /* 0x0101e80000100a00 */
[----:B-1----:R-:W4:Y:S04]  /*18a40*/  LDL.LU R12, [R1+0x110] ;  /* 0x00011000010c7983 */ /* 0x002f280000300800 */
[----:B------:R-:W4:Y:S01]  /*18a50*/  LDL.LU R13, [R1+0x114] ;  /* 0x00011400010d7983 */ /* 0x000f220000300800 */
[----:B0-----:R-:W-:-:S03]  /*18a60*/  IMAD.MOV.U32 R14, RZ, RZ, R3 ;  /* 0x000000ffff0e7224 */ /* 0x001fc600078e0003 */
[----:B------:R-:W2:Y:S04]  /*18a70*/  LDL.LU R3, [R1+0x1f44] ;  /* 0x001f440001037983 */ /* 0x000ea80000300800 */
[----:B------:R-:W2:Y:S04]  /*18a80*/  LDL.LU R15, [R1+0x11c] ;  /* 0x00011c00010f7983 */ /* 0x000ea80000300800 */
[----:B--2---:R0:W-:Y:S04]  /*18a90*/  STL.64 [R1+0x1f10], R14 ;  /* 0x001f100e01007387 */ /* 0x0041e80000100a00 */
[----:B----4-:R1:W-:Y:S01]  /*18aa0*/  STL.64 [R1+0x1f08], R12 ;  /* 0x001f080c01007387 */ /* 0x0103e20000100a00 */
[----:B0-----:R-:W-:-:S03]  /*18ab0*/  IMAD.MOV.U32 R15, RZ, RZ, R3 ;  /* 0x000000ffff0f7224 */ /* 0x001fc600078e0003 */
[----:B-1----:R-:W2:Y:S04]  /*18ac0*/  LDL.LU R12, [R1+0x120] ;  /* 0x00012000010c7983 */ /* 0x002ea80000300800 */
[----:B------:R-:W2:Y:S04]  /*18ad0*/  LDL.LU R13, [R1+0x124] ;  /* 0x00012400010d7983 */ /* 0x000ea80000300800 */
[----:B------:R-:W4:Y:S04]  /*18ae0*/  LDL.LU R14, [R1+0x128] ;  /* 0x00012800010e7983 */ /* 0x000f280000300800 */
[----:B------:R-:W2:Y:S04]  /*18af0*/  LDL.LU R3, [R1+0x1f40] ;  /* 0x001f400001037983 */ /* 0x000ea80000300800 */
[----:B--2---:R-:W0:Y:S04]  /*18b00*/  LDSM.16.MT88.4 R20, [R3+UR6+0x21080] ;  /* 0x021080060314783b */ /* 0x004e280008004200 */
[----:B----4-:R-:W-:Y:S04]  /*18b10*/  STL.64 [R1+0x1f28], R14 ;  /* 0x001f280e01007387 */ /* 0x010fe80000100a00 */
[----:B------:R1:W-:Y:S04]  /*18b20*/  STL.64 [R1+0x1f20], R12 ;  /* 0x001f200c01007387 */ /* 0x0003e80000100a00 */
[----:B------:R-:W2:Y:S04]  /*18b30*/  LDSM.16.MT88.4 R16, [R3+UR6+0x21000] ;  /* 0x021000060310783b */ /* 0x000ea80008004200 */
[----:B-1----:R-:W4:Y:S04]  /*18b40*/  LDL.LU R12, [R1+0x130] ;  /* 0x00013000010c7983 */ /* 0x002f280000300800 */
[----:B------:R-:W4:Y:S04]  /*18b50*/  LDL.LU R13, [R1+0x134] ;  /* 0x00013400010d7983 */ /* 0x000f280000300800 */
[----:B------:R-:W4:Y:S04]  /*18b60*/  LDL.LU R14, [R1+0x138] ;  /* 0x00013800010e7983 */ /* 0x000f280000300800 */
[----:B------:R-:W4:Y:S04]  /*18b70*/  LDL.LU R15, [R1+0x13c] ;  /* 0x00013c00010f7983 */ /* 0x000f280000300800 */
[----:B------:R-:W-:Y:S04]  /*18b80*/  STL [R1+0x1ea4], R3 ;  /* 0x001ea40301007387 */ /* 0x000fe80000100800 */
[----:B0-----:R0:W-:Y:S04]  /*18b90*/  STL.64 [R1+0x1e58], R22 ;  /* 0x001e581601007387 */ /* 0x0011e80000100a00 */
[----:B------:R-:W-:Y:S04]  /*18ba0*/  STL.64 [R1+0x1e50], R20 ;  /* 0x001e501401007387 */ /* 0x000fe80000100a00 */
[----:B0-----:R-:W2:Y:S02]  /*18bb0*/  LDL.LU.64 R22, [R1+0x58] ;  /* 0x0000580001167983 */ /* 0x001ea40000300a00 */
[----:B--2---:R-:W-:-:S15]  /*18bc0*/  HMMA.16816.F32.BF16 R24, R4, R22, R24 ;  /* 0x000000160418723c */ /* 0x004fde0000041818 */
[----:B------:R-:W-:-:S04]  /*18bd0*/  NOP ;  /* 0x0000000000007918 */ /* 0x000fc80000000000 */
[----:B------:R-:W-:Y:S04]  /*18be0*/  STL.64 [R1+0xe0], R24 ;  /* 0x0000e01801007387 */ /* 0x000fe80000100a00 */
[----:B------:R0:W-:Y:S04]  /*18bf0*/  STL.64 [R1+0xe8], R26 ;  /* 0x0000e81a01007387 */ /* 0x0001e80000100a00 */
[----:B0-----:R-:W3:Y:S02]  /*18c00*/  LDL.LU.64 R26, [R1+0x1f38] ;  /* 0x001f3800011a7983 */ /* 0x001ee40000300a00 */
[----:B---3--:R-:W-:-:S15]  /*18c10*/  HMMA.16816.F32.BF16 R8, R4, R26, R8 ;  /* 0x0000001a0408723c */ /* 0x008fde0000041808 */
[----:B------:R-:W-:-:S04]  /*18c20*/  NOP ;  /* 0x0000000000007918 */ /* 0x000fc80000000000 */
[----:B------:R-:W-:Y:S02]  /*18c30*/  IMAD.MOV.U32 R24, RZ, RZ, R10 ;  /* 0x000000ffff187224 */ /* 0x000fe400078e000a */
[----:B------:R-:W-:Y:S02]  /*18c40*/  IMAD.MOV.U32 R0, RZ, RZ, R11 ;  /* 0x000000ffff007224 */ /* 0x000fe400078e000b */
[----:B------:R-:W4:Y:S01]  /*18c50*/  LDL.LU.64 R10, [R1+0x1f30] ;  /* 0x001f3000010a7983 */ /* 0x000f220000300a00 */
[----:B------:R-:W-:Y:S02]  /*18c60*/  IMAD.MOV.U32 R26, RZ, RZ, R8 ;  /* 0x000000ffff1a7224 */ /* 0x000fe400078e0008 */
[----:B------:R-:W-:-:S03]  /*18c70*/  IMAD.MOV.U32 R25, RZ, RZ, R9 ;  /* 0x000000ffff197224 */ /* 0x000fc600078e0009 */
[----:B------:R0:W-:Y:S04]  /*18c80*/  STL [R1+0x1db0], R26 ;  /* 0x001db01a01007387 */ /* 0x0001e80000100800 */
[----:B------:R1:W-:Y:S01]  /*18c90*/  STL.64 [R1+0x1da8], R24 ;  /* 0x001da81801007387 */ /* 0x0003e20000100a00 */
[----:B------:R-:W-:Y:S02]  /*18ca0*/  IMAD.MOV.U32 R27, RZ, RZ, R2 ;  /* 0x000000ffff1b7224 */ /* 0x000fe400078e0002 */
[----:B0-----:R-:W-:Y:S01]  /*18cb0*/  IMAD.MOV.U32 R26, RZ, RZ, R29 ;  /* 0x000000ffff1a7224 */ /* 0x001fe200078e001d */
[----:B-1----:R-:W2:Y:S04]  /*18cc0*/  LDL.LU R24, [R1+0xf0] ;  /* 0x0000f00001187983 */ /* 0x002ea80000300800 */
[----:B------:R-:W2:Y:S01]  /*18cd0*/  LDL.LU R25, [R1+0xf4] ;  /* 0x0000f40001197983 */ /* 0x000ea20000300800 */
[----:B----4-:R-:W-:Y:S03]  /*18ce0*/  HMMA.16816.F32.BF16 R8, R4, R10, R12 ;  /* 0x0000000a0408723c */ /* 0x010fe6000004180c */
[----:B------:R-:W3:Y:S04]  /*18cf0*/  LDL.LU.64 R14, [R1+0x1f28] ;  /* 0x001f2800010e7983 */ /* 0x000ee80000300a00 */
[----:B------:R-:W3:-:S12]  /*18d00*/  LDL.LU.64 R12, [R1+0x1f20] ;  /* 0x001f2000010c7983 */ /* 0x000ed80000300a00 */
[----:B------:R-:W-:Y:S01]  /*18d10*/  IMAD.MOV.U32 R29, RZ, RZ, R10 ;  /* 0x000000ffff1d7224 */ /* 0x000fe200078e000a */
[----:B------:R3:W-:Y:S01]  /*18d20*/  STL.64 [R1+0x130], R8 ;  /* 0x0001300801007387 */ /* 0x0007e20000100a00 */
[----:B------:R-:W-:-:S03]  /*18d30*/  IMAD.MOV.U32 R2, RZ, RZ, R11 ;  /* 0x000000ffff027224 */ /* 0x000fc600078e000b */
[----:B------:R-:W3:Y:S04]  /*18d40*/  LDL.LU.64 R10, [R1+0x1f18] ;  /* 0x001f1800010a7983 */ /* 0x000ee80000300a00 */
[----:B------:R-:W-:Y:S04]  /*18d50*/  STL [R1+0x1d3c], R2 ;  /* 0x001d3c0201007387 */ /* 0x000fe80000100800 */
[----:B------:R-:W-:Y:S01]  /*18d60*/  STL [R1+0x1d38], R29 ;  /* 0x001d381d01007387 */ /* 0x000fe20000100800 */
[----:B---3--:R-:W-:Y:S03]  /*18d70*/  HMMA.16816.F32.BF16 R8, R4, R10, R12 ;  /* 0x0000000a0408723c */ /* 0x008fe6000004180c */
[----:B------:R-:W3:Y:S04]  /*18d80*/  LDL.LU.64 R14, [R1+0x1f10] ;  /* 0x001f1000010e7983 */ /* 0x000ee80000300a00 */
[----:B------:R-:W3:-:S12]  /*18d90*/  LDL.LU.64 R12, [R1+0x1f08] ;  /* 0x001f0800010c7983 */ /* 0x000ed80000300a00 */
[----:B------:R-:W-:Y:S04]  /*18da0*/  STL.64 [R1+0x260], R8 ;  /* 0x0002600801007387 */ /* 0x000fe80000100a00 */
[----:B------:R0:W-:Y:S04]  /*18db0*/  STL.64 [R1+0x268], R10 ;  /* 0x0002680a01007387 */ /* 0x0001e80000100a00 */
[----:B0-----:R-:W3:Y:S02]  /*18dc0*/  LDL.LU.64 R10, [R1+0x1f00] ;  /* 0x001f0000010a7983 */ /* 0x001ee40000300a00 */
[----:B---3--:R-:W-:Y:S01]  /*18dd0*/  HMMA.16816.F32.BF16 R12, R4, R10, R12 ;  /* 0x0000000a040c723c */ /* 0x008fe2000004180c */
[----:B------:R-:W-:-:S02]  /*18de0*/  IMAD.MOV.U32 R3, RZ, RZ, R10 ;  /* 0x000000ffff037224 */ /* 0x000fc400078e000a */
[----:B------:R-:W-:-:S15]  /*18df0*/  IMAD.MOV.U32 R28, RZ, RZ, R11 ;  /* 0x000000ffff1c7224 */ /* 0x000fde00078e000b */
[----:B------:R-:W-:Y:S01]  /*18e00*/  NOP ;  /* 0x0000000000007918 */ /* 0x000fe20000000000 */
[----:B------:R-:W-:Y:S04]  /*18e10*/  STL.64 [R1+0x110], R12 ;  /* 0x0001100c01007387 */ /* 0x000fe80000100a00 */
[----:B------:R0:W-:Y:S04]  /*18e20*/  STL.64 [R1+0x118], R14 ;  /* 0x0001180e01007387 */ /* 0x0001e80000100a00 */
[----:B0-----:R-:W3:Y:S04]  /*18e30*/  LDL.LU.64 R14, [R1+0x1ef8] ;  /* 0x001ef800010e7983 */ /* 0x001ee80000300a00 */
[----:B------:R-:W3:Y:S04]  /*18e40*/  LDL.LU.64 R10, [R1+0x1ef0] ;  /* 0x001ef000010a7983 */ /* 0x000ee80000300a00 */
[----:B------:R-:W3:Y:S02]  /*18e50*/  LDL.LU.64 R8, [R1+0x1ee8] ;  /* 0x001ee80001087983 */ /* 0x000ee40000300a00 */
[----:B---3--:R-:W-:Y:S01]  /*18e60*/  HMMA.16816.F32.BF16 R8, R4, R14, R8 ;  /* 0x0000000e0408723c */ /* 0x008fe20000041808 */
[----:B------:R-:W-:-:S02]  /*18e70*/  IMAD.MOV.U32 R20, RZ, RZ, R14 ;  /* 0x000000ffff147224 */ /* 0x000fc400078e000e */
[----:B------:R-:W-:-:S15]  /*18e80*/  IMAD.MOV.U32 R2, RZ, RZ, R15 ;  /* 0x000000ffff027224 */ /* 0x000fde00078e000f */
[----:B------:R-:W-:Y:S01]  /*18e90*/  NOP ;  /* 0x0000000000007918 */ /* 0x000fe20000000000 */
[----:B------:R-:W-:Y:S04]  /*18ea0*/  STL.64 [R1+0x320], R8 ;  /* 0x0003200801007387 */ /* 0x000fe80000100a00 */
[----:B------:R0:W-:Y:S04]  /*18eb0*/  STL.64 [R1+0x328], R10 ;  /* 0x0003280a01007387 */ /* 0x0001e80000100a00 */
[----:B0-----:R-:W3:Y:S04]  /*18ec0*/  LDL.LU.64 R10, [R1+0x1ee0] ;  /* 0x001ee000010a7983 */ /* 0x001ee80000300a00 */
[----:B------:R-:W4:Y:S04]  /*18ed0*/  LDL.LU.64 R8, [R1+0x1ed8] ;  /* 0x001ed80001087983 */ /* 0x000f280000300a00 */
[----:B------:R-:W2:Y:S04]  /*18ee0*/  LDL.LU.64 R14, [R1+0x1ed0] ;  /* 0x001ed000010e7983 */ /* 0x000ea80000300a00 */
[----:B------:R-:W3:Y:S01]  /*18ef0*/  LDL.LU.64 R12, [R1+0x1ec8] ;  /* 0x001ec800010c7983 */ /* 0x000ee20000300a00 */
[----:B--2---:R-:W-:Y:S03]  /*18f00*/  HMMA.16816.F32.BF16 R24, R4, R14, R24 ;  /* 0x0000000e0418723c */ /* 0x004fe60000041818 */
[----:B------:R-:W-:Y:S04]  /*18f10*/  STL.64 [R1+0x1e78], R14 ;  /* 0x001e780e01007387 */ /* 0x000fe80000100a00 */
[----:B---3--:R0:W-:-:S12]  /*18f20*/  STL.64 [R1+0x1e70], R12 ;  /* 0x001e700c01007387 */ /* 0x0081d80000100a00 */
[----:B------:R1:W-:Y:S04]  /*18f30*/  STL.64 [R1+0x310], R24 ;  /* 0x0003101801007387 */ /* 0x0003e80000100a00 */
[----:B------:R2:W-:Y:S04]  /*18f40*/  STL.64 [R1+0x318], R26 ;  /* 0x0003181a01007387 */ /* 0x0005e80000100a00 */
[----:B0-----:R-:W3:Y:S04]  /*18f50*/  LDL.LU R12, [R1+0x70] ;  /* 0x00007000010c7983 */ /* 0x001ee80000300800 */
[----:B------:R-:W3:Y:S04]  /*18f60*/  LDL.LU R13, [R1+0x74] ;  /* 0x00007400010d7983 */ /* 0x000ee80000300800 */
[----:B------:R-:W3:Y:S04]  /*18f70*/  LDL.LU R14, [R1+0x78] ;  /* 0x00007800010e7983 */ /* 0x000ee80000300800 */
[----:B------:R-:W3:Y:S04]  /*18f80*/  LDL.LU R15, [R1+0x7c] ;  /* 0x00007c00010f7983 */ /* 0x000ee80000300800 */
[----:B-1----:R-:W4:Y:S04]  /*18f90*/  LDL.LU R24, [R1+0x230] ;  /* 0x0002300001187983 */ /* 0x002f280000300800 */
[----:B------:R-:W4:Y:S04]  /*18fa0*/  LDL.LU R25, [R1+0x234] ;  /* 0x0002340001197983 */ /* 0x000f280000300800 */
[----:B--2---:R-:W2:Y:S04]  /*18fb0*/  LDL.LU R26, [R1+0x238] ;  /* 0x00023800011a7983 */ /* 0x004ea80000300800 */
[----:B------:R-:W2:Y:S01]  /*18fc0*/  LDL.LU R27, [R1+0x23c] ;  /* 0x00023c00011b7983 */ /* 0x000ea20000300800 */
[----:B---3--:R-:W-:Y:S03]  /*18fd0*/  HMMA.16816.F32.BF16 R12, R4, R10, R12 ;  /* 0x0000000a040c723c */ /* 0x008fe6000004180c */
[----:B--2---:R0:W-:Y:S04]  /*18fe0*/  STL.64 [R1+0x1dc0], R26 ;  /* 0x001dc01a01007387 */ /* 0x0041e80000100a00 */
[----:B----4-:R-:W-:Y:S01]  /*18ff0*/  STL.64 [R1+0x1db8], R24 ;  /* 0x001db81801007387 */ /* 0x010fe20000100a00 */
[----:B0-----:R-:W-:-:S02]  /*19000*/  IMAD.MOV.U32 R26, RZ, RZ, R20 ;  /* 0x000000ffff1a7224 */ /* 0x001fc400078e0014 */
[----:B------:R-:W-:-:S05]  /*19010*/  IMAD.MOV.U32 R27, RZ, RZ, R2 ;  /* 0x000000ffff1b7224 */ /* 0x000fca00078e0002 */
[----:B------:R0:W-:Y:S04]  /*19020*/  STL.64 [R1+0x1eb0], R26 ;  /* 0x001eb01a01007387 */ /* 0x0001e80000100a00 */
[----:B0-----:R-:W2:Y:S04]  /*19030*/  LDL.LU.64 R26, [R1+0x48] ;  /* 0x00004800011a7983 */ /* 0x001ea80000300a00 */
[----:B------:R-:W3:Y:S04]  /*19040*/  LDL.LU R4, [R1+0x180] ;  /* 0x0001800001047983 */ /* 0x000ee80000300800 */
[----:B------:R-:W-:Y:S04]  /*19050*/  STL.64 [R1+0x300], R12 ;  /* 0x0003000c01007387 */ /* 0x000fe80000100a00 */
[----:B------:R-:W-:Y:S04]  /*19060*/  STL.64 [R1+0x308], R14 ;  /* 0x0003080e01007387 */ /* 0x000fe80000100a00 */
[----:B------:R-:W3:Y:S04]  /*19070*/  LDL.LU R5, [R1+0x184] ;  /* 0x0001840001057983 */ /* 0x000ee80000300800 */
[----:B------:R-:W4:Y:S04]  /*19080*/  LDL.LU R6, [R1+0x188] ;  /* 0x0001880001067983 */ /* 0x000f280000300800 */
[----:B------:R-:W4:Y:S04]  /*19090*/  LDL.LU R7, [R1+0x18c] ;  /* 0x00018c0001077983 */ /* 0x000f280000300800 */
[----:B----4-:R-:W-:Y:S04]  /*190a0*/  STL.64 [R1+0x1ec0], R6 ;  /* 0x001ec00601007387 */ /* 0x010fe80000100a00 */
[----:B---3--:R0:W-:Y:S04]  /*190b0*/  STL.64 [R1+0x1eb8], R4 ;  /* 0x001eb80401007387 */ /* 0x0081e80000100a00 */
[----:B0-----:R-:W2:Y:S04]  /*190c0*/  LDL.LU R4, [R1+0x170] ;  /* 0x0001700001047983 */ /* 0x001ea80000300800 */
[----:B------:R-:W2:Y:S04]  /*190d0*/  LDL.LU R5, [R1+0x174] ;  /* 0x0001740001057983 */ /* 0x000ea80000300800 */
[----:B------:R-:W2:Y:S04]  /*190e0*/  LDL.LU R6, [R1+0x178] ;  /* 0x0001780001067983 */ /* 0x000ea80000300800 */
[----:B------:R-:W2:Y:S04]  /*190f0*/  LDL.LU R7, [R1+0x17c] ;  /* 0x00017c0001077983 */ /* 0x000ea80000300800 */
[----:B------:R-:W3:Y:S04]  /*19100*/  LDL.LU R12, [R1+0x1d0] ;  /* 0x0001d000010c7983 */ /* 0x000ee80000300800 */
[----:B------:R-:W3:Y:S04]  /*19110*/  LDL.LU R13, [R1+0x1d4] ;  /* 0x0001d400010d7983 */ /* 0x000ee80000300800 */
[----:B------:R-:W4:Y:S04]  /*19120*/  LDL.LU R14, [R1+0x1d8] ;  /* 0x0001d800010e7983 */ /* 0x000f280000300800 */
[----:B------:R-:W4:Y:S04]  /*19130*/  LDL.LU R15, [R1+0x1dc] ;  /* 0x0001dc00010f7983 */ /* 0x000f280000300800 */
[----:B----4-:R0:W-:Y:S04]  /*19140*/  STL.64 [R1+0x1e88], R14 ;  /* 0x001e880e01007387 */ /* 0x0101e80000100a00 */
[----:B---3--:R-:W-:Y:S04]  /*19150*/  STL.64 [R1+0x1e80], R12 ;  /* 0x001e800c01007387 */ /* 0x008fe80000100a00 */
[----:B0-----:R-:W3:Y:S04]  /*19160*/  LDL.LU.64 R14, [R1+0x28] ;  /* 0x00002800010e7983 */ /* 0x001ee80000300a00 */
[----:B---3--:R0:W-:Y:S04]  /*19170*/  STL.64 [R1+0x1ea8], R14 ;  /* 0x001ea80e01007387 */ /* 0x0081e80000100a00 */
[----:B0-----:R-:W3:Y:S04]  /*19180*/  LDL.LU.64 R14, [R1+0x38] ;  /* 0x00003800010e7983 */ /* 0x001ee80000300a00 */
[----:B------:R-:W-:Y:S04]  /*19190*/  STL.64 [R1+0x1e68], R10 ;  /* 0x001e680a01007387 */ /* 0x000fe80000100a00 */
[----:B------:R0:W-:Y:S04]  /*191a0*/  STL.64 [R1+0x1e60], R8 ;  /* 0x001e600801007387 */ /* 0x0001e80000100a00 */
[----:B0-----:R-:W4:Y:S04]  /*191b0*/  LDL.LU R8, [R1+0x160] ;  /* 0x0001600001087983 */ /* 0x001f280000300800 */
[----:B------:R-:W4:Y:S04]  /*191c0*/  LDL.LU R9, [R1+0x164] ;  /* 0x0001640001097983 */ /* 0x000f280000300800 */
[----:B------:R-:W4:Y:S04]  /*191d0*/  LDL.LU R10, [R1+0x168] ;  /* 0x00016800010a7983 */ /* 0x000f280000300800 */
[----:B------:R-:W4:Y:S02]  /*191e0*/  LDL.LU R11, [R1+0x16c] ;  /* 0x00016c00010b7983 */ /* 0x000f240000300800 */
[----:B----4-:R-:W-:-:S15]  /*191f0*/  HMMA.16816.F32.BF16 R8, R16, R22, R8 ;  /* 0x000000161008723c */ /* 0x010fde0000041808 */
[----:B------:R-:W-:-:S04]  /*19200*/  NOP ;  /* 0x0000000000007918 */ /* 0x000fc80000000000 */
[----:B------:R0:W-:Y:S04]  /*19210*/  STL.64 [R1+0xd0], R8 ;  /* 0x0000d00801007387 */ /* 0x0001e80000100a00 */
[----:B------:R-:W-:Y:S04]  /*19220*/  STL.64 [R1+0xd8], R10 ;  /* 0x0000d80a01007387 */ /* 0x000fe80000100a00 */
[----:B------:R-:W4:Y:S01]  /*19230*/  LDL.LU R20, [R1+0x1c0] ;  /* 0x0001c00001147983 */ /* 0x000f220000300800 */
[----:B0-----:R-:W-:-:S03]  /*19240*/  IMAD.MOV.U32 R9, RZ, RZ, R22 ;  /* 0x000000ffff097224 */ /* 0x001fc600078e0016 */
[----:B------:R-:W4:Y:S01]  /*19250*/  LDL.LU R21, [R1+0x1c4] ;  /* 0x0001c40001157983 */ /* 0x000f220000300800 */
[----:B------:R-:W-:-:S03]  /*19260*/  IMAD.MOV.U32 R8, RZ, RZ, R23 ;  /* 0x000000ffff087224 */ /* 0x000fc600078e0017 */
[----:B------:R-:W3:Y:S04]  /*19270*/  LDL.LU R22, [R1+0x1c8] ;  /* 0x0001c80001167983 */ /* 0x000ee80000300800 */
[----:B------:R-:W3:Y:S01]  /*19280*/  LDL.LU R23, [R1+0x1cc] ;  /* 0x0001cc0001177983 */ /* 0x000ee20000300800 */
[----:B--2---:R-:W-:Y:S03]  /*19290*/  HMMA.16816.F32.BF16 R4, R16, R26, R4 ;  /* 0x0000001a1004723c */ /* 0x004fe60000041804 */
[----:B---3--:R-:W-:Y:S04]  /*192a0*/  STL.64 [R1+0x1e98], R22 ;  /* 0x001e981601007387 */ /* 0x008fe80000100a00 */
[----:B----4-:R0:W-:Y:S04]  /*192b0*/  STL.64 [R1+0x1e90], R20 ;  /* 0x001e901401007387 */ /* 0x0101e80000100a00 */
[----:B0-----:R-:W2:Y:S04]  /*192c0*/  LDL.LU R20, [R1+0x1a0] ;  /* 0x0001a00001147983 */ /* 0x001ea80000300800 */
[----:B------:R-:W2:Y:S04]  /*192d0*/  LDL.LU R21, [R1+0x1a4] ;  /* 0x0001a40001157983 */ /* 0x000ea80000300800 */
[----:B------:R-:W2:Y:S04]  /*192e0*/  LDL.LU R22, [R1+0x1a8] ;  /* 0x0001a80001167983 */ /* 0x000ea80000300800 */
[----:B------:R-:W2:Y:S04]  /*192f0*/  LDL.LU R23, [R1+0x1ac] ;  /* 0x0001ac0001177983 */ /* 0x000ea80000300800 */
[----:B------:R-:W-:Y:S04]  /*19300*/  STL.64 [R1+0xc0], R4 ;  /* 0x0000c00401007387 */ /* 0x000fe80000100a00 */
[----:B------:R0:W-:Y:S04]  /*19310*/  STL.64 [R1+0xc8], R6 ;  /* 0x0000c80601007387 */ /* 0x0001e80000100a00 */
[----:B0-----:R-:W3:Y:S04]  /*19320*/  LDL.LU.64 R6, [R1+0x1ec0] ;  /* 0x001ec00001067983 */ /* 0x001ee80000300a00 */
[----:B------:R-:W3:Y:S01]  /*19330*/  LDL.LU.64 R4, [R1+0x1eb8] ;  /* 0x001eb80001047983 */ /* 0x000ee20000300a00 */
[----:B------:R-:W-:-:S02]  /*19340*/  IMAD.MOV.U32 R11, RZ, RZ, R26 ;  /* 0x000000ffff0b7224 */ /* 0x000fc400078e001a */
[----:B------:R-:W-:Y:S02]  /*19350*/  IMAD.MOV.U32 R10, RZ, RZ, R27 ;  /* 0x000000ffff0a7224 */ /* 0x000fe400078e001b */
[----:B------:R-:W4:Y:S01]  /*19360*/  LDL.LU.64 R26, [R1+0x1eb0] ;  /* 0x001eb000011a7983 */ /* 0x000f220000300a00 */
[----:B------:R-:W-:Y:S02]  /*19370*/  IMAD.MOV.U32 R25, RZ, RZ, R14 ;  /* 0x000000ffff197224 */ /* 0x000fe400078e000e */
[----:B------:R-:W-:Y:S01]  /*19380*/  IMAD.MOV.U32 R24, RZ, RZ, R15 ;  /* 0x000000ffff187224 */ /* 0x000fe200078e000f */
[----:B---3--:R-:W-:Y:S01]  /*19390*/  HMMA.16816.F32.BF16 R4, R16, R14, R4 ;  /* 0x0000000e1004723c */ /* 0x008fe20000041804 */
[----:B------:R-:W2:-:S15]  /*193a0*/  LDL.LU.64 R14, [R1+0x1ea8] ;  /* 0x001ea800010e7983 */ /* 0x000e9e0000300a00 */
[----:B------:R-:W-:-:S03]  /*193b0*/  NOP ;  /* 0x0000000000007918 */ /* 0x000fc60000000000 */
[----:B------:R0:W-:Y:S04]  /*193c0*/  STL.64 [R1+0xb8], R6 ;  /* 0x0000b80601007387 */ /* 0x0001e80000100a00 */
[----:B0-----:R-:W3:Y:S01]  /*193d0*/  LDL R7, [R1+0x364] ;  /* 0x0003640001077983 */ /* 0x001ee20000100800 */
[----:B------:R-:W-:Y:S02]  /*193e0*/  IMAD.MOV.U32 R2, RZ, RZ, R4 ;  /* 0x000000ffff027224 */ /* 0x000fe400078e0004 */
[----:B------:R-:W-:Y:S01]  /*193f0*/  IMAD.MOV.U32 R29, RZ, RZ, R5 ;  /* 0x000000ffff1d7224 */ /* 0x000fe200078e0005 */
[----:B---3--:R0:W-:Y:S04]  /*19400*/  STL [R1+0x1dc8], R7 ;  /* 0x001dc80701007387 */ /* 0x0081e80000100800 */
[----:B------:R-:W3:Y:S04]  /*19410*/  LDL.LU R4, [R1+0x200] ;  /* 0x0002000001047983 */ /* 0x000ee80000300800 */
[----:B------:R-:W3:Y:S04]  /*19420*/  LDL.LU R5, [R1+0x204] ;  /* 0x0002040001057983 */ /* 0x000ee80000300800 */
[----:B------:R-:W3:Y:S04]  /*19430*/  LDL.LU R6, [R1+0x208] ;  /* 0x0002080001067983 */ /* 0x000ee80000300800 */
[----:B0-----:R-:W3:Y:S01]  /*19440*/  LDL.LU R7, [R1+0x20c] ;  /* 0x00020c0001077983 */ /* 0x001ee20000300800 */
[----:B--2---:R-:W-:Y:S03]  /*19450*/  HMMA.16816.F32.BF16 R20, R16, R14, R20 ;  /* 0x0000000e1014723c */ /* 0x004fe60000041814 */
[----:B---3--:R0:W-:Y:S04]  /*19460*/  STL.64 [R1+0x1dd8], R6 ;  /* 0x001dd80601007387 */ /* 0x0081e80000100a00 */
[----:B------:R1:W-:Y:S01]  /*19470*/  STL.64 [R1+0x1dd0], R4 ;  /* 0x001dd00401007387 */ /* 0x0003e20000100a00 */
[----:B0-----:R-:W-:-:S03]  /*19480*/  IMAD.MOV.U32 R6, RZ, RZ, R3 ;  /* 0x000000ffff067224 */ /* 0x001fc600078e0003 */
[----:B------:R-:W2:Y:S01]  /*19490*/  LDL.LU R3, [R1+0x1ea4] ;  /* 0x001ea40001037983 */ /* 0x000ea20000300800 */
[----:B------:R-:W-:-:S03]  /*194a0*/  IMAD.MOV.U32 R7, RZ, RZ, R28 ;  /* 0x000000ffff077224 */ /* 0x000fc600078e001c */
[----:B------:R-:W3:Y:S04]  /*194b0*/  LDL.LU R28, [R1+0x1ea0] ;  /* 0x001ea000011c7983 */ /* 0x000ee80000300800 */
[----:B------:R0:W-:Y:S04]  /*194c0*/  STL [R1+0x1d44], R2 ;  /* 0x001d440201007387 */ /* 0x0001e80000100800 */
[----:B------:R-:W-:Y:S01]  /*194d0*/  STL [R1+0x1d40], R29 ;  /* 0x001d401d01007387 */ /* 0x000fe20000100800 */
[----:B-1----:R-:W-:-:S03]  /*194e0*/  IMAD.MOV.U32 R4, RZ, RZ, R14 ;  /* 0x000000ffff047224 */ /* 0x002fc600078e000e */
[----:B------:R-:W-:Y:S01]  /*194f0*/  STL.64 [R1+0xf0], R20 ;  /* 0x0000f01401007387 */ /* 0x000fe20000100a00 */
[----:B0-----:R-:W-:-:S03]  /*19500*/  IMAD.MOV.U32 R2, RZ, RZ, R15 ;  /* 0x000000ffff027224 */ /* 0x001fc600078e000f */
[----:B------:R0:W-:Y:S04]  /*19510*/  STL.64 [R1+0xf8], R22 ;  /* 0x0000f81601007387 */ /* 0x0001e80000100a00 */
[----:B0-----:R-:W4:Y:S04]  /*19520*/  LDL.LU.64 R22, [R1+0x1e98] ;  /* 0x001e980001167983 */ /* 0x001f280000300a00 */
[----:B------:R-:W4:Y:S04]  /*19530*/  LDL.LU.64 R20, [R1+0x1e90] ;  /* 0x001e900001147983 */ /* 0x000f280000300a00 */
[----:B------:R-:W2:Y:S04]  /*19540*/  LDL.LU.64 R14, [R1+0x1e88] ;  /* 0x001e8800010e7983 */ /* 0x000ea80000300a00 */
[----:B------:R-:W2:Y:S02]  /*19550*/  LDL.LU.64 R12, [R1+0x1e80] ;  /* 0x001e8000010c7983 */ /* 0x000ea40000300a00 */
[C---:B--2---:R-:W-:Y:S08]  /*19560*/  HMMA.16816.F32.BF16 R12, R16.reuse, R6, R12 ;  /* 0x00000006100c723c */ /* 0x044ff0000004180c */
[----:B----4-:R-:W-:Y:S11]  /*19570*/  HMMA.16816.F32.BF16 R20, R16, R26, R20 ;  /* 0x0000001a1014723c */ /* 0x010ff60000041814 */
[----:B------:R-:W-:Y:S04]  /*19580*/  STL.64 [R1+0x100], R12 ;  /* 0x0001000c01007387 */ /* 0x000fe80000100a00 */
[----:B------:R0:W-:Y:S04]  /*19590*/  STL.64 [R1+0x108], R14 ;  /* 0x0001080e01007387 */ /* 0x0001e80000100a00 */
[----:B0-----:R-:W2:Y:S04]  /*195a0*/  LDL.LU.64 R14, [R1+0x1e78] ;  /* 0x001e7800010e7983 */ /* 0x001ea80000300a00 */
[----:B------:R-:W4:Y:S04]  /*195b0*/  LDL.LU.64 R12, [R1+0x1e70] ;  /* 0x001e7000010c7983 */ /* 0x000f280000300a00 */
[----:B------:R0:W-:Y:S02]  /*195c0*/  STL.64 [R1+0x1de8], R6 ;  /* 0x001de80601007387 */ /* 0x0001e40000100a00 */
[----:B0-----:R-:W-:-:S02]  /*195d0*/  IMAD.MOV.U32 R6, RZ, RZ, R4 ;  /* 0x000000ffff067224 */ /* 0x001fc400078e0004 */
[----:B------:R-:W-:-:S05]  /*195e0*/  IMAD.MOV.U32 R7, RZ, RZ, R2 ;  /* 0x000000ffff077224 */ /* 0x000fca00078e0002 */
[----:B------:R0:W-:Y:S02]  /*195f0*/  STL.64 [R1+0x1e00], R6 ;  /* 0x001e000601007387 */ /* 0x0001e40000100a00 */
[----:B0-----:R-:W-:Y:S02]  /*19600*/  IMAD.MOV.U32 R6, RZ, RZ, R25 ;  /* 0x000000ffff067224 */ /* 0x001fe400078e0019 */
[----:B------:R-:W-:-:S05]  /*19610*/  IMAD.MOV.U32 R7, RZ, RZ, R24 ;  /* 0x000000ffff077224 */ /* 0x000fca00078e0018 */
[----:B------:R0:W-:Y:S02]  /*19620*/  STL.64 [R1+0x1e18], R6 ;  /* 0x001e180601007387 */ /* 0x0001e40000100a00 */
[----:B0-----:R-:W-:Y:S02]  /*19630*/  IMAD.MOV.U32 R6, RZ, RZ, R11 ;  /* 0x000000ffff067224 */ /* 0x001fe400078e000b */
[----:B------:R-:W-:-:S05]  /*19640*/  IMAD.MOV.U32 R7, RZ, RZ, R10 ;  /* 0x000000ffff077224 */ /* 0x000fca00078e000a */
[----:B------:R0:W-:Y:S02]  /*19650*/  STL.64 [R1+0x1e30], R6 ;  /* 0x001e300601007387 */ /* 0x0001e40000100a00 */
[----:B0-----:R-:W-:Y:S02]  /*19660*/  IMAD.MOV.U32 R7, RZ, RZ, R8 ;  /* 0x000000ffff077224 */ /* 0x001fe400078e0008 */
[----:B------:R-:W2:Y:S01]  /*19670*/  LDL.LU R8, [R1+0x1b0] ;  /* 0x0001b00001087983 */ /* 0x000ea20000300800 */
[----:B------:R-:W-:-:S03]  /*19680*/  IMAD.MOV.U32 R6, RZ, RZ, R9 ;  /* 0x000000ffff067224 */ /* 0x000fc600078e0009 */
[----:B------:R0:W-:Y:S04]  /*19690*/  STL.64 [R1+0x2b0], R20 ;  /* 0x0002b01401007387 */ /* 0x0001e80000100a00 */
[----:B------:R1:W-:Y:S04]  /*196a0*/  STL.64 [R1+0x2b8], R22 ;  /* 0x0002b81601007387 */ /* 0x0003e80000100a00 */
[----:B------:R-:W2:Y:S04]  /*196b0*/  LDL.LU R9, [R1+0x1b4] ;  /* 0x0001b40001097983 */ /* 0x000ea80000300800 */
[----:B------:R-:W2:Y:S04]  /*196c0*/  LDL.LU R10, [R1+0x1b8] ;  /* 0x0001b800010a7983 */ /* 0x000ea80000300800 */
[----:B------:R-:W2:Y:S04]  /*196d0*/  LDL.LU R11, [R1+0x1bc] ;  /* 0x0001bc00010b7983 */ /* 0x000ea80000300800 */
[----:B0-----:R-:W2:Y:S04]  /*196e0*/  LDL.LU R20, [R1+0x190] ;  /* 0x0001900001147983 */ /* 0x001ea80000300800 */
[----:B------:R-:W2:Y:S04]  /*196f0*/  LDL.LU R21, [R1+0x194] ;  /* 0x0001940001157983 */ /* 0x000ea80000300800 */
[----:B-1----:R-:W2:Y:S04]  /*19700*/  LDL.LU R22, [R1+0x198] ;  /* 0x0001980001167983 */ /* 0x002ea80000300800 */
[----:B------:R-:W2:Y:S04]  /*19710*/  LDL.LU R23, [R1+0x19c] ;  /* 0x00019c0001177983 */ /* 0x000ea80000300800 */
[----:B------:R0:W-:Y:S04]  /*19720*/  STL.64 [R1+0x1de0], R26 ;  /* 0x001de01a01007387 */ /* 0x0001e80000100a00 */
[----:B------:R-:W2:Y:S04]  /*19730*/  LDL.LU R24, [R1+0x250] ;  /* 0x0002500001187983 */ /* 0x000ea80000300800 */
[----:B------:R-:W2:Y:S04]  /*19740*/  LDL.LU R25, [R1+0x254] ;  /* 0x0002540001197983 */ /* 0x000ea80000300800 */
[----:B0-----:R-:W2:Y:S04]  /*19750*/  LDL.LU R26, [R1+0x258] ;  /* 0x00025800011a7983 */ /* 0x001ea80000300800 */
[----:B------:R-:W2:Y:S04]  /*19760*/  LDL.LU R27, [R1+0x25c] ;  /* 0x00025c00011b7983 */ /* 0x000ea80000300800 */
[----:B--2---:R-:W-:Y:S04]  /*19770*/  STL.64 [R1+0x1df8], R26 ;  /* 0x001df81a01007387 */ /* 0x004fe80000100a00 */
[----:B------:R0:W-:Y:S04]  /*19780*/  STL.64 [R1+0x1df0], R24 ;  /* 0x001df01801007387 */ /* 0x0001e80000100a00 */
[----:B0-----:R-:W2:Y:S04]  /*19790*/  LDL.LU R24, [R1+0x240] ;  /* 0x0002400001187983 */ /* 0x001ea80000300800 */
[----:B------:R-:W2:Y:S04]  /*197a0*/  LDL.LU R25, [R1+0x244] ;  /* 0x0002440001197983 */ /* 0x000ea80000300800 */
[----:B------:R-:W2:Y:S04]  /*197b0*/  LDL.LU R26, [R1+0x248] ;  /* 0x00024800011a7983 */ /* 0x000ea80000300800 */
[----:B------:R-:W2:Y:S04]  /*197c0*/  LDL.LU R27, [R1+0x24c] ;  /* 0x00024c00011b7983 */ /* 0x000ea80000300800 */
[----:B--2---:R-:W-:Y:S04]  /*197d0*/  STL.64 [R1+0x1e10], R26 ;  /* 0x001e101a01007387 */ /* 0x004fe80000100a00 */
[----:B------:R0:W-:Y:S04]  /*197e0*/  STL.64 [R1+0x1e08], R24 ;  /* 0x001e081801007387 */ /* 0x0001e80000100a00 */
[----:B0-----:R-:W2:Y:S04]  /*197f0*/  LDL.LU R24, [R1+0x210] ;  /* 0x0002100001187983 */ /* 0x001ea80000300800 */
[----:B------:R-:W2:Y:S04]  /*19800*/  LDL.LU R25, [R1+0x214] ;  /* 0x0002140001197983 */ /* 0x000ea80000300800 */
[----:B------:R-:W2:Y:S04]  /*19810*/  LDL.LU R26, [R1+0x218] ;  /* 0x00021800011a7983 */ /* 0x000ea80000300800 */
[----:B------:R-:W2:Y:S01]  /*19820*/  LDL.LU R27, [R1+0x21c] ;  /* 0x00021c00011b7983 */ /* 0x000ea20000300800 */
[C---:B------:R-:W-:Y:S03]  /*19830*/  HMMA.16816.F32.BF16 R8, R16.reuse, R14, R8 ;  /* 0x0000000e1008723c */ /* 0x040fe60000041808 */
        /* <DEDUP_REMOVED lines=11> */
[----:B------:R-:W2:Y:S04]  /*198f0*/  LDL.LU R27, [R1+0x1ec] ;  /* 0x0001ec00011b7983 */ /* 0x000ea80000300800 */
[----:B------:R-:W-:Y:S04]  /*19900*/  STL.64 [R1+0x2a0], R8 ;  /* 0x0002a00801007387 */ /* 0x000fe80000100a00 */
[----:B------:R0:W-:Y:S04]  /*19910*/  STL.64 [R1+0x2a8], R10 ;  /* 0x0002a80a01007387 */ /* 0x0001e80000100a00 */
[----:B0-----:R-:W2:Y:S04]  /*19920*/  LDL.LU.64 R10, [R1+0x1e68] ;  /* 0x001e6800010a7983 */ /* 0x001ea80000300a00 */
[----:B------:R-:W3:Y:S01]  /*19930*/  LDL.LU.64 R8, [R1+0x1e60] ;  /* 0x001e600001087983 */ /* 0x000ee20000300a00 */
[----:B--2---:R-:W-:Y:S03]  /*19940*/  HMMA.16816.F32.BF16 R16, R16, R10, R20 ;  /* 0x0000000a1010723c */ /* 0x004fe60000041814 */
[----:B------:R-:W2:Y:S04]  /*19950*/  LDL.LU.64 R22, [R1+0x1e58] ;  /* 0x001e580001167983 */ /* 0x000ea80000300a00 */
[----:B------:R-:W2:-:S12]  /*19960*/  LDL.LU.64 R20, [R1+0x1e50] ;  /* 0x001e500001147983 */ /* 0x000e980000300a00 */
[----:B------:R0:W-:Y:S04]  /*19970*/  STL.64 [R1+0x280], R16 ;  /* 0x0002801001007387 */ /* 0x0001e80000100a00 */
[----:B------:R3:W-:Y:S04]  /*19980*/  STL.64 [R1+0x288], R18 ;  /* 0x0002881201007387 */ /* 0x0007e80000100a00 */
[----:B0-----:R-:W4:Y:S04]  /*19990*/  LDL.LU R16, [R1+0x220] ;  /* 0x0002200001107983 */ /* 0x001f280000300800 */
[----:B------:R-:W4:Y:S01]  /*199a0*/  LDL.LU R17, [R1+0x224] ;  /* 0x0002240001117983 */ /* 0x000f220000300800 */
[----:B---3--:R-:W-:-:S03]  /*199b0*/  IMAD.MOV.U32 R19, RZ, RZ, R28 ;  /* 0x000000ffff137224 */ /* 0x008fc600078e001c */
[----:B------:R-:W4:Y:S04]  /*199c0*/  LDL.LU R18, [R1+0x228] ;  /* 0x0002280001127983 */ /* 0x000f280000300800 */
[----:B------:R-:W3:Y:S01]  /*199d0*/  LDL.LU R28, [R1+0x1e48] ;  /* 0x001e4800011c7983 */ /* 0x000ee20000300800 */
[----:B--2---:R-:W-:Y:S03]  /*199e0*/  HMMA.16816.F32.BF16 R4, R20, R6, R24 ;  /* 0x000000061404723c */ /* 0x004fe60000041818 */
[----:B------:R-:W2:Y:S04]  /*199f0*/  LDL.LU.64 R26, [R1+0x1e40] ;  /* 0x001e4000011a7983 */ /* 0x000ea80000300a00 */
[----:B------:R-:W2:-:S12]  /*19a00*/  LDL.LU.64 R24, [R1+0x1e38] ;  /* 0x001e380001187983 */ /* 0x000e980000300a00 */
[----:B------:R-:W-:Y:S04]  /*19a10*/  STL.64 [R1+0xa0], R4 ;  /* 0x0000a00401007387 */ /* 0x000fe80000100a00 */
[----:B------:R0:W-:Y:S04]  /*19a20*/  STL.64 [R1+0xa8], R6 ;  /* 0x0000a80601007387 */ /* 0x0001e80000100a00 */
[----:B0-----:R-:W2:Y:S02]  /*19a30*/  LDL.LU.64 R6, [R1+0x1e30] ;  /* 0x001e300001067983 */ /* 0x001ea40000300a00 */
[----:B--2---:R-:W-:Y:S02]  /*19a40*/  HMMA.16816.F32.BF16 R4, R20, R6, R24 ;  /* 0x000000061404723c */ /* 0x004fe40000041818 */
[----:B------:R-:W2:Y:S04]  /*19a50*/  LDL.LU.64 R26, [R1+0x1e28] ;  /* 0x001e2800011a7983 */ /* 0x000ea80000300a00 */
[----:B------:R-:W2:-:S13]  /*19a60*/  LDL.LU.64 R24, [R1+0x1e20] ;  /* 0x001e200001187983 */ /* 0x000e9a0000300a00 */
[----:B------:R-:W-:Y:S01]  /*19a70*/  STL.64 [R1+0x90], R4 ;  /* 0x0000900401007387 */ /* 0x000fe20000100a00 */
[----:B------:R-:W-:-:S03]  /*19a80*/  IMAD.MOV.U32 R2, RZ, RZ, R7 ;  /* 0x000000ffff027224 */ /* 0x000fc600078e0007 */
[----:B------:R0:W-:Y:S04]  /*19a90*/  STL [R1+0x98], R6 ;  /* 0x0000980601007387 */ /* 0x0001e80000100800 */
[----:B0-----:R-:W2:Y:S04]  /*19aa0*/  LDL.LU.64 R6, [R1+0x1e18] ;  /* 0x001e180001067983 */ /* 0x001ea80000300a00 */
[----:B------:R-:W-:Y:S01]  /*19ab0*/  STL [R1+0x1d48], R2 ;  /* 0x001d480201007387 */ /* 0x000fe20000100800 */
[----:B--2---:R-:W-:Y:S03]  /*19ac0*/  HMMA.16816.F32.BF16 R4, R20, R6, R24 ;  /* 0x000000061404723c */ /* 0x004fe60000041818 */
[----:B------:R-:W2:Y:S04]  /*19ad0*/  LDL.LU.64 R26, [R1+0x1e10] ;  /* 0x001e1000011a7983 */ /* 0x000ea80000300a00 */
[----:B------:R-:W2:-:S12]  /*19ae0*/  LDL.LU.64 R24, [R1+0x1e08] ;  /* 0x001e080001187983 */ /* 0x000e980000300a00 */
[----:B------:R-:W-:Y:S04]  /*19af0*/  STL [R1+0x84], R5 ;  /* 0x0000840501007387 */ /* 0x000fe80000100800 */
[----:B------:R0:W-:Y:S04]  /*19b00*/  STL.64 [R1+0x88], R6 ;  /* 0x0000880601007387 */ /* 0x0001e80000100a00 */
[----:B0-----:R-:W2:Y:S01]  /*19b10*/  LDL.LU.64 R6, [R1+0x1e00] ;  /* 0x001e000001067983 */ /* 0x001ea20000300a00 */
[----:B------:R-:W-:-:S05]  /*19b20*/  IMAD.MOV.U32 R29, RZ, RZ, R4 ;  /* 0x000000ffff1d7224 */ /* 0x000fca00078e0004 */
[----:B------:R-:W-:Y:S01]  /*19b30*/  STL [R1+0x1d4c], R29 ;  /* 0x001d4c1d01007387 */ /* 0x000fe20000100800 */
[----:B--2---:R-:W-:Y:S03]  /*19b40*/  HMMA.16816.F32.BF16 R4, R20, R6, R24 ;  /* 0x000000061404723c */ /* 0x004fe60000041818 */
[----:B------:R-:W2:Y:S04]  /*19b50*/  LDL.LU.64 R26, [R1+0x1df8] ;  /* 0x001df800011a7983 */ /* 0x000ea80000300a00 */
[----:B------:R-:W2:-:S12]  /*19b60*/  LDL.LU.64 R24, [R1+0x1df0] ;  /* 0x001df00001187983 */ /* 0x000e980000300a00 */
[----:B------:R-:W-:Y:S01]  /*19b70*/  STL.64 [R1+0x70], R4 ;  /* 0x0000700401007387 */ /* 0x000fe20000100a00 */
[----:B------:R-:W-:-:S03]  /*19b80*/  IMAD.MOV.U32 R2, RZ, RZ, R7 ;  /* 0x000000ffff027224 */ /* 0x000fc600078e0007 */
[----:B------:R0:W-:Y:S04]  /*19b90*/  STL [R1+0x78], R6 ;  /* 0x0000780601007387 */ /* 0x0001e80000100800 */
[----:B0-----:R-:W2:Y:S04]  /*19ba0*/  LDL.LU.64 R6, [R1+0x1de8] ;  /* 0x001de80001067983 */ /* 0x001ea80000300a00 */
[----:B------:R-:W-:Y:S01]  /*19bb0*/  STL [R1+0x1d50], R2 ;  /* 0x001d500201007387 */ /* 0x000fe20000100800 */
[----:B--2---:R-:W-:Y:S03]  /*19bc0*/  HMMA.16816.F32.BF16 R4, R20, R6, R24 ;  /* 0x000000061404723c */ /* 0x004fe60000041818 */
[----:B------:R-:W2:-:S15]  /*19bd0*/  LDL.LU.64 R26, [R1+0x1de0] ;  /* 0x001de000011a7983 */ /* 0x000e9e0000300a00 */
[----:B------:R-:W-:Y:S01]  /*19be0*/  NOP ;  /* 0x0000000000007918 */ /* 0x000fe20000000000 */
[----:B------:R-:W-:Y:S04]  /*19bf0*/  STL.64 [R1+0x60], R4 ;  /* 0x0000600401007387 */ /* 0x000fe80000100a00 */
[----:B------:R0:W-:Y:S04]  /*19c00*/  STL.64 [R1+0x68], R6 ;  /* 0x0000680601007387 */ /* 0x0001e80000100a00 */
[----:B0-----:R-:W2:Y:S04]  /*19c10*/  LDL.LU.64 R6, [R1+0x1dd8] ;  /* 0x001dd80001067983 */ /* 0x001ea80000300a00 */
[----:B------:R-:W2:Y:S02]  /*19c20*/  LDL.LU.64 R4, [R1+0x1dd0] ;  /* 0x001dd00001047983 */ /* 0x000ea40000300a00 */
[----:B--2---:R-:W-:Y:S02]  /*19c30*/  HMMA.16816.F32.BF16 R24, R20, R26, R4 ;  /* 0x0000001a1418723c */ /* 0x004fe40000041804 */
[----:B------:R-:W2:-:S15]  /*19c40*/  LDL.LU R7, [R1+0x1dc8] ;  /* 0x001dc80001077983 */ /* 0x000e9e0000300800 */
[----:B------:R-:W-:Y:S02]  /*19c50*/  NOP ;  /* 0x0000000000007918 */ /* 0x000fe40000000000 */
[----:B------:R-:W-:Y:S04]  /*19c60*/  STL.64 [R1+0x190], R24 ;  /* 0x0001901801007387 */ /* 0x000fe80000100a00 */
[----:B------:R0:W-:Y:S04]  /*19c70*/  STL.64 [R1+0x198], R26 ;  /* 0x0001981a01007387 */ /* 0x0001e80000100a00 */
[----:B0-----:R-:W2:Y:S04]  /*19c80*/  LDL.LU.64 R26, [R1+0x1dc0] ;  /* 0x001dc000011a7983 */ /* 0x001ea80000300a00 */
[----:B------:R-:W2:Y:S01]  /*19c90*/  LDL.LU.64 R24, [R1+0x1db8] ;  /* 0x001db80001187983 */ /* 0x000ea20000300a00 */
[C---:B----4-:R-:W-:Y:S08]  /*19ca0*/  HMMA.16816.F32.BF16 R16, R20.reuse, R10, R16 ;  /* 0x0000000a1410723c */ /* 0x050ff00000041810 */
[----:B--2---:R-:W-:Y:S01]  /*19cb0*/  HMMA.16816.F32.BF16 R24, R20, R14, R24 ;  /* 0x0000000e1418723c */ /* 0x004fe20000041818 */
[----:B------:R-:W-:-:S15]  /*19cc0*/  LDSM.16.MT88.4 R20, [R3+UR6+0x22000] ;  /* 0x022000060314783b */ /* 0x000fde0008004200 */
[----:B------:R-:W-:-:S03]  /*19cd0*/  NOP ;  /* 0x0000000000007918 */ /* 0x000fc60000000000 */
[----:B------:R-:W-:Y:S04]  /*19ce0*/  STL.64 [R1+0x180], R24 ;  /* 0x0001801801007387 */ /* 0x000fe80000100a00 */
[----:B------:R0:W-:Y:S04]  /*19cf0*/  STL.64 [R1+0x188], R26 ;  /* 0x0001881a01007387 */ /* 0x0001e80000100a00 */
[----:B0-----:R-:W2:Y:S04]  /*19d00*/  LDL.LU R26, [R1+0x1db0] ;  /* 0x001db000011a7983 */ /* 0x001ea80000300800 */
[----:B------:R-:W4:Y:S04]  /*19d10*/  LDL.LU.64 R24, [R1+0x1da8] ;  /* 0x001da80001187983 */ /* 0x000f280000300a00 */
[----:B------:R2:W-:Y:S04]  /*19d20*/  STL.64 [R1+0x1c60], R12 ;  /* 0x001c600c01007387 */ /* 0x0005e80000100a00 */
[----:B------:R-:W-:Y:S04]  /*19d30*/  STL.64 [R1+0x140], R16 ;  /* 0x0001401001007387 */ /* 0x000fe80000100a00 */
[----:B------:R-:W-:Y:S04]  /*19d40*/  STL.64 [R1+0x148], R18 ;  /* 0x0001481201007387 */ /* 0x000fe80000100a00 */
[----:B------:R-:W0:Y:S01]  /*19d50*/  LDSM.16.MT88.4 R16, [R7+UR6+0x22080] ;  /* 0x022080060710783b */ /* 0x000e220008004200 */
[----:B------:R-:W-:Y:S01]  /*19d60*/  IMAD.MOV.U32 R15, RZ, RZ, R0 ;  /* 0x000000ffff0f7224 */ /* 0x000fe200078e0000 */
[----:B---3--:R-:W-:Y:S01]  /*19d70*/  LOP3.LUT R0, R28, 0x40, RZ, 0x3c, !PT ;  /* 0x000000401c007812 */ /* 0x008fe200078e3cff */
[----:B--2---:R-:W-:-:S02]  /*19d80*/  IMAD.MOV.U32 R12, RZ, RZ, R26 ;  /* 0x000000ffff0c7224 */ /* 0x004fc400078e001a */
[----:B----4-:R-:W-:Y:S02]  /*19d90*/  IMAD.MOV.U32 R14, RZ, RZ, R24 ;  /* 0x000000ffff0e7224 */ /* 0x010fe400078e0018 */
[----:B------:R-:W-:Y:S02]  /*19da0*/  IMAD.MOV.U32 R13, RZ, RZ, R25 ;  /* 0x000000ffff0d7224 */ /* 0x000fe400078e0019 */
[----:B------:R-:W-:Y:S04]  /*19db0*/  LDSM.16.MT88.4 R24, [R7+UR6+0x22000] ;  /* 0x022000060718783b */ /* 0x000fe80008004200 */
[----:B------:R-:W-:Y:S04]  /*19dc0*/  STL.64 [R1+0x1d60], R14 ;  /* 0x001d600e01007387 */ /* 0x000fe80000100a00 */
[----:B------:R-:W-:Y:S04]  /*19dd0*/  STL.64 [R1+0x1d58], R12 ;  /* 0x001d580c01007387 */ /* 0x000fe80000100a00 */
[----:B------:R-:W-:Y:S04]  /*19de0*/  STL.64 [R1+0x1c68], R8 ;  /* 0x001c680801007387 */ /* 0x000fe80000100a00 */
[----:B------:R-:W-:Y:S04]  /*19df0*/  STL [R1+0x1a20], R28 ;  /* 0x001a201c01007387 */ /* 0x000fe80000100800 */
[----:B------:R-:W-:Y:S04]  /*19e00*/  STL [R1+0x368], R0 ;  /* 0x0003680001007387 */ /* 0x000fe80000100800 */
[----:B0-----:R-:W-:Y:S04]  /*19e10*/  STL.64 [R1+0x1da0], R18 ;  /* 0x001da01201007387 */ /* 0x001fe80000100a00 */
[----:B------:R0:W-:Y:S04]  /*19e20*/  STL.64 [R1+0x1d98], R16 ;  /* 0x001d981001007387 */ /* 0x0001e80000100a00 */
[----:B------:R-:W1:Y:S04]  /*19e30*/  LDSM.16.MT88.4 R4, [R3+UR6+0x22080] ;  /* 0x022080060304783b */ /* 0x000e680008004200 */
[----:B------:R-:W2:Y:S04]  /*19e40*/  LDSM.16.M88.4 R12, [R0+UR6] ;  /* 0x00000006000c783b */ /* 0x000ea80008000200 */
[----:B0-----:R-:W3:Y:S04]  /*19e50*/  LDL.LU R16, [R1+0x270] ;  /* 0x0002700001107983 */ /* 0x001ee80000300800 */
[----:B------:R-:W3:Y:S04]  /*19e60*/  LDL.LU R17, [R1+0x274] ;  /* 0x0002740001117983 */ /* 0x000ee80000300800 */
[----:B------:R-:W3:Y:S04]  /*19e70*/  LDL.LU R18, [R1+0x278] ;  /* 0x0002780001127983 */ /* 0x000ee80000300800 */
[----:B------:R-:W3:Y:S04]  /*19e80*/  LDL.LU R19, [R1+0x27c] ;  /* 0x00027c0001137983 */ /* 0x000ee80000300800 */
[----:B------:R-:W0:Y:S04]  /*19e90*/  LDSM.16.M88.4 R8, [R0+UR6+0x4000] ;  /* 0x004000060008783b */ /* 0x000e280008000200 */
[----:B------:R-:W-:Y:S04]  /*19ea0*/  STL.64 [R1+0x1d90], R22 ;  /* 0x001d901601007387 */ /* 0x000fe80000100a00 */
[----:B------:R4:W-:Y:S04]  /*19eb0*/  STL.64 [R1+0x1d88], R20 ;  /* 0x001d881401007387 */ /* 0x0009e80000100a00 */
[----:B----4-:R-:W4:Y:S04]  /*19ec0*/  LDL.LU R20, [R1+0xe0] ;  /* 0x0000e00001147983 */ /* 0x010f280000300800 */
[----:B------:R-:W4:Y:S04]  /*19ed0*/  LDL.LU R21, [R1+0xe4] ;  /* 0x0000e40001157983 */ /* 0x000f280000300800 */
[----:B------:R-:W4:Y:S04]  /*19ee0*/  LDL.LU R22, [R1+0xe8] ;  /* 0x0000e80001167983 */ /* 0x000f280000300800 */
[----:B------:R-:W4:Y:S04]  /*19ef0*/  LDL.LU R23, [R1+0xec] ;  /* 0x0000ec0001177983 */ /* 0x000f280000300800 */
[----:B-1----:R-:W-:Y:S04]  /*19f00*/  STL.64 [R1+0x1d80], R6 ;  /* 0x001d800601007387 */ /* 0x002fe80000100a00 */
[----:B------:R1:W-:Y:S04]  /*19f10*/  STL.64 [R1+0x1d78], R4 ;  /* 0x001d780401007387 */ /* 0x0003e80000100a00 */
[----:B-1----:R-:W4:Y:S04]  /*19f20*/  LDL.LU R4, [R1+0xd0] ;  /* 0x0000d00001047983 */ /* 0x002f280000300800 */
[----:B------:R-:W4:Y:S04]  /*19f30*/  LDL.LU R5, [R1+0xd4] ;  /* 0x0000d40001057983 */ /* 0x000f280000300800 */
[----:B------:R-:W4:Y:S04]  /*19f40*/  LDL.LU R6, [R1+0xd8] ;  /* 0x0000d80001067983 */ /* 0x000f280000300800 */
[----:B------:R-:W4:Y:S04]  /*19f50*/  LDL.LU R7, [R1+0xdc] ;  /* 0x0000dc0001077983 */ /* 0x000f280000300800 */
[----:B--2---:R-:W-:Y:S04]  /*19f60*/  STL.64 [R1+0x58], R14 ;  /* 0x0000580e01007387 */ /* 0x004fe80000100a00 */
[----:B------:R-:W-:Y:S04]  /*19f70*/  STL [R1+0x1b00], R3 ;  /* 0x001b000301007387 */ /* 0x000fe80000100800 */
[----:B0-----:R-:W-:Y:S04]  /*19f80*/  STL.64 [R1+0x40], R8 ;  /* 0x0000400801007387 */ /* 0x001fe80000100a00 */
[----:B------:R-:W-:Y:S04]  /*19f90*/  STL.64 [R1+0x48], R10 ;  /* 0x0000480a01007387 */ /* 0x000fe80000100a00 */
[----:B------:R-:W0:Y:S02]  /*19fa0*/  LDSM.16.M88.4 R8, [R0+UR6+0x8000] ;  /* 0x008000060008783b */ /* 0x000e240008000200 */
[----:B0-----:R-:W-:-:S02]  /*19fb0*/  IMAD.MOV.U32 R2, RZ, RZ, R8 ;  /* 0x000000ffff027224 */ /* 0x001fc400078e0008 */
[----:B------:R-:W-:Y:S01]  /*19fc0*/  STL.64 [R1+0x38], R10 ;  /* 0x0000380a01007387 */ /* 0x000fe20000100a00 */
[----:B------:R-:W-:-:S03]  /*19fd0*/  IMAD.MOV.U32 R29, RZ, RZ, R9 ;  /* 0x000000ffff1d7224 */ /* 0x000fc600078e0009 */
[----:B------:R-:W0:Y:S04]  /*19fe0*/  LDSM.16.M88.4 R8, [R0+UR6+0xc000] ;  /* 0x00c000060008783b */ /* 0x000e280008000200 */
[----:B0-----:R-:W-:Y:S01]  /*19ff0*/  STL.64 [R1+0x28], R10 ;  /* 0x0000280a01007387 */ /* 0x001fe20000100a00 */
[----:B---3--:R-:W-:-:S15]  /*1a000*/  HMMA.16816.F32.BF16 R16, R24, R12, R16 ;  /* 0x0000000c1810723c */ /* 0x008fde0000041810 */
[----:B------:R-:W-:-:S04]  /*1a010*/  NOP ;  /* 0x0000000000007918 */ /* 0x000fc80000000000 */
[----:B------:R-:W-:Y:S04]  /*1a020*/  STL.64 [R1+0x170], R16 ;  /* 0x0001701001007387 */ /* 0x000fe80000100a00 */
[----:B------:R0:W-:Y:S04]  /*1a030*/  STL.64 [R1+0x178], R18 ;  /* 0x0001781201007387 */ /* 0x0001e80000100a00 */
[----:B0-----:R-:W4:Y:S04]  /*1a040*/  LDL.LU.64 R18, [R1+0x1da0] ;  /* 0x001da00001127983 */ /* 0x001f280000300a00 */
[----:B------:R-:W4:Y:S04]  /*1a050*/  LDL.LU.64 R16, [R1+0x1d98] ;  /* 0x001d980001107983 */ /* 0x000f280000300a00 */
[----:B------:R-:W-:Y:S04]  /*1a060*/  STL.64 [R1+0x1d70], R26 ;  /* 0x001d701a01007387 */ /* 0x000fe80000100a00 */
[----:B------:R0:W-:Y:S04]  /*1a070*/  STL.64 [R1+0x1d68], R24 ;  /* 0x001d681801007387 */ /* 0x0001e80000100a00 */
[----:B0-----:R-:W2:Y:S04]  /*1a080*/  LDL.LU R24, [R1+0xa0] ;  /* 0x0000a00001187983 */ /* 0x001ea80000300800 */
[----:B------:R-:W2:Y:S04]  /*1a090*/  LDL.LU R25, [R1+0xa4] ;  /* 0x0000a40001197983 */ /* 0x000ea80000300800 */
[----:B------:R-:W2:Y:S04]  /*1a0a0*/  LDL.LU R26, [R1+0xa8] ;  /* 0x0000a800011a7983 */ /* 0x000ea80000300800 */
[----:B------:R-:W2:Y:S01]  /*1a0b0*/  LDL.LU R27, [R1+0xac] ;  /* 0x0000ac00011b7983 */ /* 0x000ea20000300800 */
[----:B----4-:R-:W-:-:S15]  /*1a0c0*/  HMMA.16816.F32.BF16 R20, R16, R12, R20 ;  /* 0x0000000c1014723c */ /* 0x010fde0000041814 */
[----:B------:R-:W-:-:S04]  /*1a0d0*/  NOP ;  /* 0x0000000000007918 */ /* 0x000fc80000000000 */
[----:B------:R-:W-:Y:S04]  /*1a0e0*/  STL.64 [R1+0x1d0], R20 ;  /* 0x0001d01401007387 */ /* 0x000fe80000100a00 */
[----:B------:R0:W-:Y:S04]  /*1a0f0*/  STL.64 [R1+0x1d8], R22 ;  /* 0x0001d81601007387 */ /* 0x0001e80000100a00 */
[----:B0-----:R-:W3:Y:S04]  /*1a100*/  LDL.LU.64 R22, [R1+0x1d90] ;  /* 0x001d900001167983 */ /* 0x001ee80000300a00 */
[----:B------:R-:W3:Y:S01]  /*1a110*/  LDL.LU.64 R20, [R1+0x1d88] ;  /* 0x001d880001147983 */ /* 0x000ee20000300a00 */
[----:B------:R-:W-:-:S02]  /*1a120*/  IMAD.MOV.U32 R14, RZ, RZ, R8 ;  /* 0x000000ffff0e7224 */ /* 0x000fc400078e0008 */
[----:B------:R-:W-:Y:S02]  /*1a130*/  IMAD.MOV.U32 R3, RZ, RZ, R9 ;  /* 0x000000ffff037224 */ /* 0x000fe400078e0009 */
[----:B------:R-:W0:Y:S01]  /*1a140*/  LDSM.16.M88.4 R8, [R0+UR6+0x10000] ;  /* 0x010000060008783b */ /* 0x000e220008000200 */
[----:B---3--:R-:W-:-:S15]  /*1a150*/  HMMA.16816.F32.BF16 R4, R20, R12, R4 ;  /* 0x0000000c1404723c */ /* 0x008fde0000041804 */
[----:B------:R-:W-:-:S04]  /*1a160*/  NOP ;  /* 0x0000000000007918 */ /* 0x000fc80000000000 */
[----:B------:R-:W-:Y:S04]  /*1a170*/  STL.64 [R1+0x210], R4 ;  /* 0x0002100401007387 */ /* 0x000fe80000100a00 */
[----:B------:R1:W-:Y:S04]  /*1a180*/  STL.64 [R1+0x218], R6 ;  /* 0x0002180601007387 */ /* 0x0003e80000100a00 */
[----:B-1----:R-:W2:Y:S04]  /*1a190*/  LDL.LU.64 R6, [R1+0x1d80] ;  /* 0x001d800001067983 */ /* 0x002ea80000300a00 */
[----:B------:R-:W2:Y:S04]  /*1a1a0*/  LDL.LU.64 R4, [R1+0x1d78] ;  /* 0x001d780001047983 */ /* 0x000ea80000300a00 */
[----:B0-----:R-:W-:Y:S04]  /*1a1b0*/  STL.64 [R1+0x18], R10 ;  /* 0x0000180a01007387 */ /* 0x001fe80000100a00 */
[----:B------:R0:W-:Y:S02]  /*1a1c0*/  STL.64 [R1+0x1c80], R8 ;  /* 0x001c800801007387 */ /* 0x0001e40000100a00 */
[----:B0-----:R-:W-:-:S02]  /*1a1d0*/  IMAD.MOV.U32 R8, RZ, RZ, R14 ;  /* 0x000000ffff087224 */ /* 0x001fc400078e000e */
[----:B------:R-:W-:-:S05]  /*1a1e0*/  IMAD.MOV.U32 R9, RZ, RZ, R3 ;  /* 0x000000ffff097224 */ /* 0x000fca00078e0003 */
[----:B------:R0:W-:Y:S04]  /*1a1f0*/  STL.64 [R1+0x1cc8], R8 ;  /* 0x001cc80801007387 */ /* 0x0001e80000100a00 */
[----:B0-----:R-:W3:Y:S01]  /*1a200*/  LDL.LU.64 R8, [R1+0x40] ;  /* 0x0000400001087983 */ /* 0x001ee20000300a00 */
[----:B--2---:R-:W-:Y:S03]  /*1a210*/  HMMA.16816.F32.BF16 R12, R4, R12, R24 ;  /* 0x0000000c040c723c */ /* 0x004fe60000041818 */
[----:B------:R-:W2:Y:S04]  /*1a220*/  LDL.LU.64 R26, [R1+0x1d70] ;  /* 0x001d7000011a7983 */ /* 0x000ea80000300a00 */
[----:B------:R-:W2:-:S12]  /*1a230*/  LDL.LU.64 R24, [R1+0x1d68] ;  /* 0x001d680001187983 */ /* 0x000e980000300a00 */
[----:B------:R-:W-:Y:S01]  /*1a240*/  STL.64 [R1+0x2d0], R12 ;  /* 0x0002d00c01007387 */ /* 0x000fe20000100a00 */
[----:B------:R-:W-:-:S03]  /*1a250*/  IMAD.MOV.U32 R28, RZ, RZ, R15 ;  /* 0x000000ffff1c7224 */ /* 0x000fc600078e000f */
[----:B------:R0:W-:Y:S04]  /*1a260*/  STL [R1+0x2d8], R14 ;  /* 0x0002d80e01007387 */ /* 0x0001e80000100800 */
        /* <DEDUP_REMOVED lines=8> */
[----:B---3--:R-:W-:-:S03]  /*1a2f0*/  IMAD.MOV.U32 R3, RZ, RZ, R9 ;  /* 0x000000ffff037224 */ /* 0x008fc600078e0009 */
[----:B------:R-:W-:Y:S01]  /*1a300*/  STL [R1+0x1a24], R28 ;  /* 0x001a241c01007387 */ /* 0x000fe20000100800 */
[----:B--2---:R-:W-:-:S15]  /*1a310*/  HMMA.16816.F32.BF16 R4, R24, R8, R4 ;  /* 0x000000081804723c */ /* 0x004fde0000041804 */
[----:B------:R-:W-:-:S04]  /*1a320*/  NOP ;  /* 0x0000000000007918 */ /* 0x000fc80000000000 */
[----:B------:R0:W-:Y:S04]  /*1a330*/  STL.64 [R1+0x160], R4 ;  /* 0x0001600401007387 */ /* 0x0001e80000100a00 */
[----:B------:R-:W-:Y:S04]  /*1a340*/  STL.64 [R1+0x168], R6 ;  /* 0x0001680601007387 */ /* 0x000fe80000100a00 */
[----:B------:R-:W-:Y:S01]  /*1a350*/  STL.64 [R1+0x1d18], R26 ;  /* 0x001d181a01007387 */ /* 0x000fe20000100a00 */
[----:B0-----:R-:W-:-:S03]  /*1a360*/  IMAD.MOV.U32 R4, RZ, RZ, R8 ;  /* 0x000000ffff047224 */ /* 0x001fc600078e0008 */
[----:B------:R0:W-:Y:S02]  /*1a370*/  STL.64 [R1+0x1d10], R24 ;  /* 0x001d101801007387 */ /* 0x0001e40000100a00 */
[----:B0-----:R-:W-:Y:S02]  /*1a380*/  IMAD.MOV.U32 R24, RZ, RZ, R4 ;  /* 0x000000ffff187224 */ /* 0x001fe400078e0004 */
[----:B------:R-:W-:-:S07]  /*1a390*/  IMAD.MOV.U32 R25, RZ, RZ, R3 ;  /* 0x000000ffff197224 */ /* 0x000fce00078e0003 */
[----:B----4-:R-:W-:-:S15]  /*1a3a0*/  HMMA.16816.F32.BF16 R4, R16, R24, R12 ;  /* 0x000000181004723c */ /* 0x010fde000004180c */
[----:B------:R-:W-:-:S04]  /*1a3b0*/  NOP ;  /* 0x0000000000007918 */ /* 0x000fc80000000000 */
[----:B------:R-:W-:Y:S04]  /*1a3c0*/  STL.64 [R1+0x1c0], R4 ;  /* 0x0001c00401007387 */ /* 0x000fe80000100a00 */
[----:B------:R-:W-:Y:S04]  /*1a3d0*/  STL [R1+0x1c8], R6 ;  /* 0x0001c80601007387 */ /* 0x000fe80000100800 */
[----:B------:R-:W-:Y:S04]  /*1a3e0*/  STL.64 [R1+0x1d08], R18 ;  /* 0x001d081201007387 */ /* 0x000fe80000100a00 */
[----:B------:R-:W-:Y:S04]  /*1a3f0*/  STL.64 [R1+0x1d00], R16 ;  /* 0x001d001001007387 */ /* 0x000fe80000100a00 */
[----:B------:R-:W2:Y:S04]  /*1a400*/  LDL.LU R12, [R1+0x110] ;  /* 0x00011000010c7983 */ /* 0x000ea80000300800 */
[----:B------:R-:W2:Y:S04]  /*1a410*/  LDL.LU R13, [R1+0x114] ;  /* 0x00011400010d7983 */ /* 0x000ea80000300800 */
[----:B------:R-:W3:Y:S04]  /*1a420*/  LDL.LU R14, [R1+0x118] ;  /* 0x00011800010e7983 */ /* 0x000ee80000300800 */
[----:B------:R-:W3:Y:S01]  /*1a430*/  LDL.LU R15, [R1+0x11c] ;  /* 0x00011c00010f7983 */ /* 0x000ee20000300800 */
[----:B------:R-:W-:-:S02]  /*1a440*/  IMAD.MOV.U32 R8, RZ, RZ, R2 ;  /* 0x000000ffff087224 */ /* 0x000fc400078e0002 */
[----:B------:R-:W-:Y:S01]  /*1a450*/  IMAD.MOV.U32 R9, RZ, RZ, R29 ;  /* 0x000000ffff097224 */ /* 0x000fe200078e001d */
[----:B------:R-:W4:Y:S04]  /*1a460*/  LDL.LU R2, [R1+0x1d50] ;  /* 0x001d500001027983 */ /* 0x000f280000300800 */
[----:B------:R-:W4:Y:S04]  /*1a470*/  LDL.LU R29, [R1+0x1d4c] ;  /* 0x001d4c00011d7983 */ /* 0x000f280000300800 */
[----:B------:R-:W-:Y:S04]  /*1a480*/  STL.64 [R1+0x1d20], R8 ;  /* 0x001d200801007387 */ /* 0x000fe80000100a00 */
[----:B---3--:R-:W-:Y:S04]  /*1a490*/  STL.64 [R1+0x1c78], R14 ;  /* 0x001c780e01007387 */ /* 0x008fe80000100a00 */
[----:B--2---:R0:W-:Y:S04]  /*1a4a0*/  STL.64 [R1+0x1c70], R12 ;  /* 0x001c700c01007387 */ /* 0x0041e80000100a00 */
[----:B0-----:R-:W2:Y:S04]  /*1a4b0*/  LDL.LU R12, [R1+0x2f0] ;  /* 0x0002f000010c7983 */ /* 0x001ea80000300800 */
[----:B------:R-:W2:Y:S04]  /*1a4c0*/  LDL.LU R13, [R1+0x2f4] ;  /* 0x0002f400010d7983 */ /* 0x000ea80000300800 */
[----:B------:R-:W3:Y:S04]  /*1a4d0*/  LDL.LU R14, [R1+0x2f8] ;  /* 0x0002f800010e7983 */ /* 0x000ee80000300800 */
[----:B------:R-:W3:Y:S04]  /*1a4e0*/  LDL.LU R15, [R1+0x2fc] ;  /* 0x0002fc00010f7983 */ /* 0x000ee80000300800 */
[----:B---3--:R-:W-:Y:S04]  /*1a4f0*/  STL.64 [R1+0x1c90], R14 ;  /* 0x001c900e01007387 */ /* 0x008fe80000100a00 */
[----:B--2---:R0:W-:Y:S04]  /*1a500*/  STL.64 [R1+0x1c88], R12 ;  /* 0x001c880c01007387 */ /* 0x0041e80000100a00 */
[----:B0-----:R-:W2:Y:S04]  /*1a510*/  LDL.LU R12, [R1+0x70] ;  /* 0x00007000010c7983 */ /* 0x001ea80000300800 */
[----:B------:R-:W2:Y:S04]  /*1a520*/  LDL.LU R13, [R1+0x74] ;  /* 0x00007400010d7983 */ /* 0x000ea80000300800 */
[----:B------:R-:W3:Y:S01]  /*1a530*/  LDL.LU R14, [R1+0x78] ;  /* 0x00007800010e7983 */ /* 0x000ee20000300800 */
[----:B----4-:R-:W-:-:S03]  /*1a540*/  IMAD.MOV.U32 R15, RZ, RZ, R2 ;  /* 0x000000ffff0f7224 */ /* 0x010fc600078e0002 */
[----:B------:R-:W4:Y:S04]  /*1a550*/  LDL.LU R2, [R1+0x1d48] ;  /* 0x001d480001027983 */ /* 0x000f280000300800 */
[----:B---3--:R-:W-:Y:S04]  /*1a560*/  STL.64 [R1+0x1ca0], R14 ;  /* 0x001ca00e01007387 */ /* 0x008fe80000100a00 */
[----:B--2---:R0:W-:Y:S04]  /*1a570*/  STL.64 [R1+0x1c98], R12 ;  /* 0x001c980c01007387 */ /* 0x0041e80000100a00 */
[----:B0-----:R-:W2:Y:S04]  /*1a580*/  LDL.LU R12, [R1+0xf0] ;  /* 0x0000f000010c7983 */ /* 0x001ea80000300800 */
[----:B------:R-:W2:Y:S04]  /*1a590*/  LDL.LU R13, [R1+0xf4] ;  /* 0x0000f400010d7983 */ /* 0x000ea80000300800 */
[----:B------:R-:W3:Y:S04]  /*1a5a0*/  LDL.LU R14, [R1+0xf8] ;  /* 0x0000f800010e7983 */ /* 0x000ee80000300800 */
[----:B------:R-:W3:Y:S04]  /*1a5b0*/  LDL.LU R15, [R1+0xfc] ;  /* 0x0000fc00010f7983 */ /* 0x000ee80000300800 */
[----:B------:R-:W2:Y:S04]  /*1a5c0*/  LDL.LU R16, [R1+0x2c0] ;  /* 0x0002c00001107983 */ /* 0x000ea80000300800 */
[----:B------:R-:W2:Y:S04]  /*1a5d0*/  LDL.LU R17, [R1+0x2c4] ;  /* 0x0002c40001117983 */ /* 0x000ea80000300800 */
[----:B------:R-:W2:Y:S01]  /*1a5e0*/  LDL.LU R18, [R1+0x2c8] ;  /* 0x0002c80001127983 */ /* 0x000ea20000300800 */
[----:B----4-:R-:W-:-:S03]  /*1a5f0*/  IMAD.MOV.U32 R11, RZ, RZ, R2 ;  /* 0x000000ffff0b7224 */ /* 0x010fc600078e0002 */
[----:B------:R-:W4:Y:S04]  /*1a600*/  LDL.LU R19, [R1+0x2cc] ;  /* 0x0002cc0001137983 */ /* 0x000f280000300800 */
[----:B------:R-:W4:Y:S04]  /*1a610*/  LDL.LU R8, [R1+0x90] ;  /* 0x0000900001087983 */ /* 0x000f280000300800 */
[----:B------:R-:W4:Y:S04]  /*1a620*/  LDL.LU R9, [R1+0x94] ;  /* 0x0000940001097983 */ /* 0x000f280000300800 */
[----:B------:R-:W4:Y:S01]  /*1a630*/  LDL.LU R10, [R1+0x98] ;  /* 0x00009800010a7983 */ /* 0x000f220000300800 */
[----:B------:R-:W-:-:S03]  /*1a640*/  IMAD.MOV.U32 R3, RZ, RZ, R7 ;  /* 0x000000ffff037224 */ /* 0x000fc600078e0007 */
[----:B------:R-:W4:Y:S04]  /*1a650*/  LDL.LU R2, [R1+0x1d44] ;  /* 0x001d440001027983 */ /* 0x000f280000300800 */
[----:B------:R-:W4:Y:S04]  /*1a660*/  LDL.LU R4, [R1+0xc0] ;  /* 0x0000c00001047983 */ /* 0x000f280000300800 */
[----:B------:R-:W4:Y:S04]  /*1a670*/  LDL.LU R5, [R1+0xc4] ;  /* 0x0000c40001057983 */ /* 0x000f280000300800 */
[----:B------:R-:W4:Y:S04]  /*1a680*/  LDL.LU R6, [R1+0xc8] ;  /* 0x0000c80001067983 */ /* 0x000f280000300800 */
[----:B------:R-:W4:Y:S04]  /*1a690*/  LDL.LU R7, [R1+0xcc] ;  /* 0x0000cc0001077983 */ /* 0x000f280000300800 */
        /* <DEDUP_REMOVED lines=10> */
[----:B------:R-:W3:Y:S04]  /*1a740*/  LDL.LU R14, [R1+0x2e8] ;  /* 0x0002e800010e7983 */ /* 0x000ee80000300800 */
[----:B------:R-:W3:Y:S04]  /*1a750*/  LDL.LU R15, [R1+0x2ec] ;  /* 0x0002ec00010f7983 */ /* 0x000ee80000300800 */
[----:B---3--:R-:W-:Y:S04]  /*1a760*/  STL.64 [R1+0x1cd8], R14 ;  /* 0x001cd80e01007387 */ /* 0x008fe80000100a00 */
[----:B--2---:R0:W-:Y:S02]  /*1a770*/  STL.64 [R1+0x1cd0], R12 ;  /* 0x001cd00c01007387 */ /* 0x0041e40000100a00 */
[----:B0-----:R-:W-:-:S02]  /*1a780*/  IMAD.MOV.U32 R12, RZ, RZ, R29 ;  /* 0x000000ffff0c7224 */ /* 0x001fc400078e001d */
[----:B------:R-:W2:Y:S04]  /*1a790*/  LDL.LU R29, [R1+0x1d40] ;  /* 0x001d4000011d7983 */ /* 0x000ea80000300800 */
[----:B------:R-:W3:Y:S04]  /*1a7a0*/  LDL.LU R13, [R1+0x84] ;  /* 0x00008400010d7983 */ /* 0x000ee80000300800 */
[----:B------:R-:W2:Y:S04]  /*1a7b0*/  LDL.LU R14, [R1+0x88] ;  /* 0x00008800010e7983 */ /* 0x000ea80000300800 */
[----:B------:R-:W2:Y:S01]  /*1a7c0*/  LDL.LU R15, [R1+0x8c] ;  /* 0x00008c00010f7983 */ /* 0x000ea20000300800 */
[----:B----4-:R-:W-:Y:S03]  /*1a7d0*/  HMMA.16816.F32.BF16 R4, R20, R24, R4 ;  /* 0x000000181404723c */ /* 0x010fe60000041804 */
[----:B--2---:R-:W-:Y:S04]  /*1a7e0*/  STL.64 [R1+0x1ce8], R14 ;  /* 0x001ce80e01007387 */ /* 0x004fe80000100a00 */
[----:B---3--:R0:W-:Y:S02]  /*1a7f0*/  STL.64 [R1+0x1ce0], R12 ;  /* 0x001ce00c01007387 */ /* 0x0081e40000100a00 */
[----:B0-----:R-:W-:-:S02]  /*1a800*/  IMAD.MOV.U32 R12, RZ, RZ, R2 ;  /* 0x000000ffff0c7224 */ /* 0x001fc400078e0002 */
[----:B------:R-:W2:Y:S01]  /*1a810*/  LDL.LU R2, [R1+0x1d3c] ;  /* 0x001d3c0001027983 */ /* 0x000ea20000300800 */
[----:B------:R-:W-:-:S03]  /*1a820*/  IMAD.MOV.U32 R13, RZ, RZ, R29 ;  /* 0x000000ffff0d7224 */ /* 0x000fc600078e001d */
[----:B------:R-:W3:Y:S04]  /*1a830*/  LDL.LU R29, [R1+0x1d38] ;  /* 0x001d3800011d7983 */ /* 0x000ee80000300800 */
[----:B------:R-:W4:Y:S04]  /*1a840*/  LDL.LU R14, [R1+0xb8] ;  /* 0x0000b800010e7983 */ /* 0x000f280000300800 */
[----:B------:R-:W4:Y:S04]  /*1a850*/  LDL.LU R15, [R1+0xbc] ;  /* 0x0000bc00010f7983 */ /* 0x000f280000300800 */
[----:B----4-:R-:W-:Y:S04]  /*1a860*/  STL.64 [R1+0x1cf8], R14 ;  /* 0x001cf80e01007387 */ /* 0x010fe80000100a00 */
[----:B------:R0:W-:Y:S04]  /*1a870*/  STL.64 [R1+0x1cf0], R12 ;  /* 0x001cf00c01007387 */ /* 0x0001e80000100a00 */
[----:B0-----:R-:W4:Y:S04]  /*1a880*/  LDL.LU R12, [R1+0x130] ;  /* 0x00013000010c7983 */ /* 0x001f280000300800 */
[----:B------:R-:W4:Y:S04]  /*1a890*/  LDL.LU R13, [R1+0x134] ;  /* 0x00013400010d7983 */ /* 0x000f280000300800 */
[----:B------:R-:W-:Y:S04]  /*1a8a0*/  STL [R1+0x1b04], R3 ;  /* 0x001b040301007387 */ /* 0x000fe80000100800 */
[----:B------:R-:W-:Y:S04]  /*1a8b0*/  STL.64 [R1+0x1f0], R4 ;  /* 0x0001f00401007387 */ /* 0x000fe80000100a00 */
[----:B------:R0:W-:Y:S04]  /*1a8c0*/  STL.64 [R1+0x1f8], R6 ;  /* 0x0001f80601007387 */ /* 0x0001e80000100a00 */
[----:B0-----:R-:W2:Y:S04]  /*1a8d0*/  LDL.LU.64 R6, [R1+0x1d30] ;  /* 0x001d300001067983 */ /* 0x001ea80000300a00 */
[----:B------:R-:W2:Y:S02]  /*1a8e0*/  LDL.LU.64 R4, [R1+0x1d28] ;  /* 0x001d280001047983 */ /* 0x000ea40000300a00 */
[----:B--2---:R-:W-:Y:S02]  /*1a8f0*/  HMMA.16816.F32.BF16 R24, R4, R24, R8 ;  /* 0x000000180418723c */ /* 0x004fe40000041808 */
[----:B------:R-:W2:-:S15]  /*1a900*/  LDL.LU.64 R8, [R1+0x1d20] ;  /* 0x001d200001087983 */ /* 0x000e9e0000300a00 */
[----:B------:R-:W-:Y:S02]  /*1a910*/  NOP ;  /* 0x0000000000007918 */ /* 0x000fe40000000000 */
[----:B------:R-:W-:Y:S01]  /*1a920*/  STL.64 [R1+0x240], R24 ;  /* 0x0002401801007387 */ /* 0x000fe20000100a00 */
[----:B------:R-:W-:-:S03]  /*1a930*/  IMAD.MOV.U32 R28, RZ, RZ, R26 ;  /* 0x000000ffff1c7224 */ /* 0x000fc600078e001a */
[----:B------:R0:W-:Y:S04]  /*1a940*/  STL [R1+0x24c], R27 ;  /* 0x00024c1b01007387 */ /* 0x0001e80000100800 */
[----:B0-----:R-:W2:Y:S04]  /*1a950*/  LDL.LU.64 R26, [R1+0x1d18] ;  /* 0x001d1800011a7983 */ /* 0x001ea80000300a00 */
[----:B------:R-:W2:Y:S04]  /*1a960*/  LDL.LU.64 R24, [R1+0x1d10] ;  /* 0x001d100001187983 */ /* 0x000ea80000300a00 */
[----:B------:R-:W-:Y:S01]  /*1a970*/  STL [R1+0x1a28], R28 ;  /* 0x001a281c01007387 */ /* 0x000fe20000100800 */
[----:B--2---:R-:W-:-:S15]  /*1a980*/  HMMA.16816.F32.BF16 R16, R24, R8, R16 ;  /* 0x000000081810723c */ /* 0x004fde0000041810 */
[----:B------:R-:W-:-:S04]  /*1a990*/  NOP ;  /* 0x0000000000007918 */ /* 0x000fc80000000000 */
[----:B------:R-:W-:Y:S04]  /*1a9a0*/  STL.64 [R1+0x120], R16 ;  /* 0x0001201001007387 */ /* 0x000fe80000100a00 */
[----:B------:R0:W-:Y:S04]  /*1a9b0*/  STL.64 [R1+0x128], R18 ;  /* 0x0001281201007387 */ /* 0x0001e80000100a00 */
[----:B0-----:R-:W4:Y:S04]  /*1a9c0*/  LDL.LU.64 R18, [R1+0x1d08] ;  /* 0x001d080001127983 */ /* 0x001f280000300a00 */
[----:B------:R-:W4:Y:S01]  /*1a9d0*/  LDL.LU.64 R16, [R1+0x1d00] ;  /* 0x001d000001107983 */ /* 0x000f220000300a00 */
[----:B---3--:R-:W-:-:S02]  /*1a9e0*/  IMAD.MOV.U32 R14, RZ, RZ, R29 ;  /* 0x000000ffff0e7224 */ /* 0x008fc400078e001d */
[----:B------:R-:W-:-:S07]  /*1a9f0*/  IMAD.MOV.U32 R15, RZ, RZ, R2 ;  /* 0x000000ffff0f7224 */ /* 0x000fce00078e0002 */
[----:B----4-:R-:W-:-:S15]  /*1aa00*/  HMMA.16816.F32.BF16 R12, R16, R8, R12 ;  /* 0x00000008100c723c */ /* 0x010fde000004180c */
[----:B------:R-:W-:-:S04]  /*1aa10*/  NOP ;  /* 0x0000000000007918 */ /* 0x000fc80000000000 */
        /* <DEDUP_REMOVED lines=10> */
[----:B0-----:R-:W2:Y:S04]  /*1aac0*/  LDL.LU.64 R14, [R1+0x1ce8] ;  /* 0x001ce800010e7983 */ /* 0x001ea80000300a00 */
[----:B------:R-:W2:Y:S02]  /*1aad0*/  LDL.LU.64 R12, [R1+0x1ce0] ;  /* 0x001ce000010c7983 */ /* 0x000ea40000300a00 */
[----:B--2---:R-:W-:Y:S02]  /*1aae0*/  HMMA.16816.F32.BF16 R8, R4, R8, R12 ;  /* 0x000000080408723c */ /* 0x004fe4000004180c */
[----:B------:R-:W2:Y:S04]  /*1aaf0*/  LDL.LU.64 R14, [R1+0x1cd8] ;  /* 0x001cd800010e7983 */ /* 0x000ea80000300a00 */
[----:B------:R-:W2:-:S13]  /*1ab00*/  LDL.LU.64 R12, [R1+0x1cd0] ;  /* 0x001cd000010c7983 */ /* 0x000e9a0000300a00 */
[----:B------:R0:W-:Y:S01]  /*1ab10*/  STL [R1+0x230], R8 ;  /* 0x0002300801007387 */ /* 0x0001e20000100800 */
[----:B------:R-:W-:-:S03]  /*1ab20*/  IMAD.MOV.U32 R28, RZ, RZ, R9 ;  /* 0x000000ffff1c7224 */ /* 0x000fc600078e0009 */
[----:B------:R-:W-:Y:S04]  /*1ab30*/  STL.64 [R1+0x238], R10 ;  /* 0x0002380a01007387 */ /* 0x000fe80000100a00 */
[----:B0-----:R-:W2:Y:S04]  /*1ab40*/  LDL.LU.64 R8, [R1+0x1cc8] ;  /* 0x001cc80001087983 */ /* 0x001ea80000300a00 */
[----:B------:R-:W-:Y:S01]  /*1ab50*/  STL [R1+0x1a2c], R28 ;  /* 0x001a2c1c01007387 */ /* 0x000fe20000100800 */
[----:B--2---:R-:W-:-:S15]  /*1ab60*/  HMMA.16816.F32.BF16 R12, R24, R8, R12 ;  /* 0x00000008180c723c */ /* 0x004fde000004180c */
[----:B------:R-:W-:-:S04]  /*1ab70*/  NOP ;  /* 0x0000000000007918 */ /* 0x000fc80000000000 */
[----:B------:R-:W-:Y:S01]  /*1ab80*/  IMAD.MOV.U32 R29, RZ, RZ, R14 ;  /* 0x000000ffff1d7224 */ /* 0x000fe200078e000e */
[----:B------:R0:W-:Y:S01]  /*1ab90*/  STL [R1+0xe0], R12 ;  /* 0x0000e00c01007387 */ /* 0x0001e20000100800 */
[----:B------:R-:W-:Y:S02]  /*1aba0*/  IMAD.MOV.U32 R2, RZ, RZ, R15 ;  /* 0x000000ffff027224 */ /* 0x000fe400078e000f */
[----:B------:R-:W-:Y:S01]  /*1abb0*/  IMAD.MOV.U32 R3, RZ, RZ, R13 ;  /* 0x000000ffff037224 */ /* 0x000fe200078e000d */
[----:B------:R-:W2:Y:S04]  /*1abc0*/  LDL.LU.64 R14, [R1+0x1cc0] ;  /* 0x001cc000010e7983 */ /* 0x000ea80000300a00 */
[----:B0-----:R-:W2:Y:S04]  /*1abd0*/  LDL.LU.64 R12, [R1+0x1cb8] ;  /* 0x001cb800010c7983 */ /* 0x001ea80000300a00 */
[----:B------:R-:W-:Y:S04]  /*1abe0*/  STL [R1+0x1be8], R2 ;  /* 0x001be80201007387 */ /* 0x000fe80000100800 */
[----:B------:R-:W-:Y:S04]  /*1abf0*/  STL [R1+0x1ba0], R3 ;  /* 0x001ba00301007387 */ /* 0x000fe80000100800 */
[----:B------:R-:W-:Y:S01]  /*1ac00*/  STL [R1+0x1b9c], R29 ;  /* 0x001b9c1d01007387 */ /* 0x000fe20000100800 */
        /* <DEDUP_REMOVED lines=15> */
[----:B------:R0:W-:Y:S04]  /*1ad00*/  STL [R1+0x224], R9 ;  /* 0x0002240901007387 */ /* 0x0001e80000100800 */
[----:B------:R-:W-:Y:S01]  /*1ad10*/  STL.64 [R1+0x228], R10 ;  /* 0x0002280a01007387 */ /* 0x000fe20000100a00 */
[----:B------:R-:W-:-:S03]  /*1ad20*/  IMAD.MOV.U32 R28, RZ, RZ, R8 ;  /* 0x000000ffff1c7224 */ /* 0x000fc600078e0008 */
[----:B0-----:R-:W2:Y:S04]  /*1ad30*/  LDL.LU.64 R8, [R1+0x1c80] ;  /* 0x001c800001087983 */ /* 0x001ea80000300a00 */
[----:B------:R-:W-:Y:S01]  /*1ad40*/  STL [R1+0x1a40], R28 ;  /* 0x001a401c01007387 */ /* 0x000fe20000100800 */
[----:B--2---:R-:W-:-:S15]  /*1ad50*/  HMMA.16816.F32.BF16 R12, R24, R8, R12 ;  /* 0x00000008180c723c */ /* 0x004fde000004180c */
[----:B------:R-:W-:-:S04]  /*1ad60*/  NOP ;  /* 0x0000000000007918 */ /* 0x000fc80000000000 */
[----:B------:R0:W-:Y:S01]  /*1ad70*/  STL.64 [R1+0xd8], R14 ;  /* 0x0000d80e01007387 */ /* 0x0001e20000100a00 */
[----:B------:R-:W-:Y:S02]  /*1ad80*/  IMAD.MOV.U32 R3, RZ, RZ, R12 ;  /* 0x000000ffff037224 */ /* 0x000fe400078e000c */
[----:B------:R-:W-:Y:S01]  /*1ad90*/  IMAD.MOV.U32 R29, RZ, RZ, R13 ;  /* 0x000000ffff1d7224 */ /* 0x000fe200078e000d */
[----:B0-----:R-:W2:Y:S04]  /*1ada0*/  LDL.LU.64 R14, [R1+0x1c78] ;  /* 0x001c7800010e7983 */ /* 0x001ea80000300a00 */
[----:B------:R-:W2:Y:S04]  /*1adb0*/  LDL.LU.64 R12, [R1+0x1c70] ;  /* 0x001c7000010c7983 */ /* 0x000ea80000300a00 */
[----:B------:R-:W-:Y:S04]  /*1adc0*/  STL [R1+0x1bf0], R29 ;  /* 0x001bf01d01007387 */ /* 0x000fe80000100800 */
[----:B------:R0:W-:Y:S01]  /*1add0*/  STL [R1+0x1bec], R3 ;  /* 0x001bec0301007387 */ /* 0x0001e20000100800 */
[----:B------:R-:W-:-:S02]  /*1ade0*/  IMAD.MOV.U32 R2, RZ, RZ, R9 ;  /* 0x000000ffff027224 */ /* 0x000fc400078e0009 */
[----:B0-----:R-:W-:Y:S01]  /*1adf0*/  IMAD.MOV.U32 R3, RZ, RZ, R8 ;  /* 0x000000ffff037224 */ /* 0x001fe200078e0008 */
[----:B--2---:R-:W-:-:S15]  /*1ae00*/  HMMA.16816.F32.BF16 R12, R16, R8, R12 ;  /* 0x00000008100c723c */ /* 0x004fde000004180c */
[----:B------:R-:W-:-:S04]  /*1ae10*/  NOP ;  /* 0x0000000000007918 */ /* 0x000fc80000000000 */
[----:B------:R-:W-:Y:S04]  /*1ae20*/  STL.64 [R1+0xf0], R12 ;  /* 0x0000f00c01007387 */ /* 0x000fe80000100a00 */
[----:B------:R-:W-:Y:S04]  /*1ae30*/  STL.64 [R1+0xf8], R14 ;  /* 0x0000f80e01007387 */ /* 0x000fe80000100a00 */
[----:B------:R-:W2:Y:S04]  /*1ae40*/  LDL.LU R8, [R1+0x100] ;  /* 0x0001000001087983 */ /* 0x000ea80000300800 */
[----:B------:R-:W2:Y:S04]  /*1ae50*/  LDL.LU R9, [R1+0x104] ;  /* 0x0001040001097983 */ /* 0x000ea80000300800 */
[----:B------:R-:W2:Y:S04]  /*1ae60*/  LDL.LU R10, [R1+0x108] ;  /* 0x00010800010a7983 */ /* 0x000ea80000300800 */
[----:B------:R-:W2:Y:S04]  /*1ae70*/  LDL.LU R11, [R1+0x10c] ;  /* 0x00010c00010b7983 */ /* 0x000ea80000300800 */
[----:B------:R-:W-:Y:S04]  /*1ae80*/  STL.64 [R1+0x1c08], R18 ;  /* 0x001c081201007387 */ /* 0x000fe80000100a00 */
[----:B------:R0:W-:Y:S04]  /*1ae90*/  STL.64 [R1+0x1c00], R16 ;  /* 0x001c001001007387 */ /* 0x0001e80000100a00 */
[----:B0-----:R-:W3:Y:S04]  /*1aea0*/  LDL.LU R16, [R1+0x280] ;  /* 0x0002800001107983 */ /* 0x001ee80000300800 */
[----:B------:R-:W3:Y:S04]  /*1aeb0*/  LDL.LU R17, [R1+0x284] ;  /* 0x0002840001117983 */ /* 0x000ee80000300800 */
[----:B------:R-:W4:Y:S04]  /*1aec0*/  LDL.LU R18, [R1+0x288] ;  /* 0x0002880001127983 */ /* 0x000f280000300800 */
[----:B------:R-:W4:Y:S04]  /*1aed0*/  LDL.LU R19, [R1+0x28c] ;  /* 0x00028c0001137983 */ /* 0x000f280000300800 */
[----:B------:R-:W2:Y:S04]  /*1aee0*/  LDL.LU R12, [R1+0x60] ;  /* 0x00006000010c7983 */ /* 0x000ea80000300800 */
[----:B------:R-:W2:Y:S04]  /*1aef0*/  LDL.LU R13, [R1+0x64] ;  /* 0x00006400010d7983 */ /* 0x000ea80000300800 */
[----:B------:R-:W2:Y:S04]  /*1af00*/  LDL.LU R14, [R1+0x68] ;  /* 0x00006800010e7983 */ /* 0x000ea80000300800 */
[----:B------:R-:W2:Y:S04]  /*1af10*/  LDL.LU R15, [R1+0x6c] ;  /* 0x00006c00010f7983 */ /* 0x000ea80000300800 */
[----:B------:R-:W2:Y:S04]  /*1af20*/  LDL R28, [R1+0x364] ;  /* 0x00036400011c7983 */ /* 0x000ea80000100800 */
[----:B----4-:R-:W-:Y:S04]  /*1af30*/  STL.64 [R1+0x1c18], R18 ;  /* 0x001c181201007387 */ /* 0x010fe80000100a00 */
[----:B---3--:R0:W-:Y:S04]  /*1af40*/  STL.64 [R1+0x1c10], R16 ;  /* 0x001c101001007387 */ /* 0x0081e80000100a00 */
[----:B0-----:R-:W3:Y:S04]  /*1af50*/  LDL.LU R16, [R1+0x2a0] ;  /* 0x0002a00001107983 */ /* 0x001ee80000300800 */
[----:B------:R-:W3:Y:S04]  /*1af60*/  LDL.LU R17, [R1+0x2a4] ;  /* 0x0002a40001117983 */ /* 0x000ee80000300800 */
[----:B------:R-:W4:Y:S04]  /*1af70*/  LDL.LU R18, [R1+0x2a8] ;  /* 0x0002a80001127983 */ /* 0x000f280000300800 */
[----:B------:R-:W4:Y:S04]  /*1af80*/  LDL.LU R19, [R1+0x2ac] ;  /* 0x0002ac0001137983 */ /* 0x000f280000300800 */
        /* <DEDUP_REMOVED lines=13> */
[----:B---3--:R0:W-:Y:S02]  /*1b060*/  STL.64 [R1+0x1c40], R16 ;  /* 0x001c401001007387 */ /* 0x0081e40000100a00 */
[----:B0-----:R-:W-:-:S02]  /*1b070*/  IMAD.MOV.U32 R16, RZ, RZ, R3 ;  /* 0x000000ffff107224 */ /* 0x001fc400078e0003 */
[----:B------:R-:W-:-:S07]  /*1b080*/  IMAD.MOV.U32 R17, RZ, RZ, R2 ;  /* 0x000000ffff117224 */ /* 0x000fce00078e0002 */
[-C--:B--2---:R-:W-:Y:S08]  /*1b090*/  HMMA.16816.F32.BF16 R8, R20, R16.reuse, R8 ;  /* 0x000000101408723c */ /* 0x084ff00000041808 */
[----:B------:R-:W-:Y:S11]  /*1b0a0*/  HMMA.16816.F32.BF16 R16, R4, R16, R12 ;  /* 0x000000100410723c */ /* 0x000ff6000004180c */
[----:B------:R0:W-:Y:S04]  /*1b0b0*/  STL.64 [R1+0x150], R8 ;  /* 0x0001500801007387 */ /* 0x0001e80000100a00 */
[----:B------:R-:W-:Y:S04]  /*1b0c0*/  STL.64 [R1+0x158], R10 ;  /* 0x0001580a01007387 */ /* 0x000fe80000100a00 */
[----:B0-----:R-:W2:Y:S04]  /*1b0d0*/  LDL.LU.64 R8, [R1+0x1c68] ;  /* 0x001c680001087983 */ /* 0x001ea80000300a00 */
[----:B------:R-:W-:Y:S04]  /*1b0e0*/  STL.64 [R1+0x1c58], R22 ;  /* 0x001c581601007387 */ /* 0x000fe80000100a00 */
[----:B------:R0:W-:Y:S04]  /*1b0f0*/  STL.64 [R1+0x1c50], R20 ;  /* 0x001c501401007387 */ /* 0x0001e80000100a00 */
[----:B0-----:R-:W3:Y:S04]  /*1b100*/  LDL.LU R20, [R1+0x350] ;  /* 0x0003500001147983 */ /* 0x001ee80000300800 */
[----:B------:R-:W3:Y:S04]  /*1b110*/  LDL.LU R21, [R1+0x354] ;  /* 0x0003540001157983 */ /* 0x000ee80000300800 */
[----:B------:R-:W3:Y:S04]  /*1b120*/  LDL.LU R22, [R1+0x358] ;  /* 0x0003580001167983 */ /* 0x000ee80000300800 */
[----:B------:R-:W3:Y:S04]  /*1b130*/  LDL.LU R23, [R1+0x35c] ;  /* 0x00035c0001177983 */ /* 0x000ee80000300800 */
[----:B------:R-:W4:Y:S04]  /*1b140*/  LDL.LU.64 R12, [R1+0x1c60] ;  /* 0x001c6000010c7983 */ /* 0x000f280000300a00 */
[----:B------:R-:W-:Y:S04]  /*1b150*/  STL.64 [R1+0x1bd0], R6 ;  /* 0x001bd00601007387 */ /* 0x000fe80000100a00 */
[----:B------:R4:W-:Y:S04]  /*1b160*/  STL.64 [R1+0x1bc8], R4 ;  /* 0x001bc80401007387 */ /* 0x0009e80000100a00 */
[----:B------:R-:W-:Y:S04]  /*1b170*/  STL.64 [R1+0x200], R16 ;  /* 0x0002001001007387 */ /* 0x000fe80000100a00 */
[----:B------:R-:W-:Y:S04]  /*1b180*/  STL.64 [R1+0x208], R18 ;  /* 0x0002081201007387 */ /* 0x000fe80000100a00 */
[----:B------:R-:W-:Y:S01]  /*1b190*/  LDSM.16.M88.4 R16, [R0+UR6+0x14000] ;  /* 0x014000060010783b */ /* 0x000fe20008000200 */
[----:B----4-:R-:W-:-:S02]  /*1b1a0*/  IMAD.MOV.U32 R4, RZ, RZ, R13 ;  /* 0x000000ffff047224 */ /* 0x010fc400078e000d */
[----:B------:R-:W-:Y:S02]  /*1b1b0*/  IMAD.MOV.U32 R5, RZ, RZ, R12 ;  /* 0x000000ffff057224 */ /* 0x000fe400078e000c */
[----:B------:R-:W0:Y:S04]  /*1b1c0*/  LDSM.16.M88.4 R12, [R0+UR6+0x18000] ;  /* 0x01800006000c783b */ /* 0x000e280008000200 */
[----:B0-----:R-:W-:Y:S04]  /*1b1d0*/  STL [R1+0x1bf8], R14 ;  /* 0x001bf80e01007387 */ /* 0x001fe80000100800 */
[----:B------:R-:W-:Y:S04]  /*1b1e0*/  STL [R1+0x1bf4], R15 ;  /* 0x001bf40f01007387 */ /* 0x000fe80000100800 */
[----:B------:R-:W-:Y:S04]  /*1b1f0*/  STL.64 [R1], R16 ;  /* 0x0000001001007387 */ /* 0x000fe80000100a00 */
[----:B------:R3:W-:Y:S02]  /*1b200*/  STL.64 [R1+0x8], R18 ;  /* 0x0000081201007387 */ /* 0x0007e40000100a00 */
[----:B---3--:R-:W-:Y:S02]  /*1b210*/  HMMA.16816.F32.BF16 R16, R24, R16, R20 ;  /* 0x000000101810723c */ /* 0x008fe40000041814 */
[----:B------:R-:W-:Y:S04]  /*1b220*/  STL [R1+0x15a8], R0 ;  /* 0x0015a80001007387 */ /* 0x000fe80000100800 */
[----:B------:R-:W3:Y:S04]  /*1b230*/  LDL.LU.64 R22, [R1+0x1c58] ;  /* 0x001c580001167983 */ /* 0x000ee80000300a00 */
[----:B------:R-:W3:Y:S09]  /*1b240*/  LDL.LU.64 R20, [R1+0x1c50] ;  /* 0x001c500001147983 */ /* 0x000ef20000300a00 */
[----:B------:R-:W-:Y:S01]  /*1b250*/  IMAD.MOV.U32 R3, RZ, RZ, R18 ;  /* 0x000000ffff037224 */ /* 0x000fe200078e0012 */
[----:B------:R0:W-:Y:S01]  /*1b260*/  STL [R1+0x90], R16 ;  /* 0x0000901001007387 */ /* 0x0001e20000100800 */
[----:B------:R-:W-:-:S02]  /*1b270*/  IMAD.MOV.U32 R2, RZ, RZ, R19 ;  /* 0x000000ffff027224 */ /* 0x000fc400078e0013 */
[----:B------:R-:W-:Y:S01]  /*1b280*/  IMAD.MOV.U32 R29, RZ, RZ, R17 ;  /* 0x000000ffff1d7224 */ /* 0x000fe200078e0011 */
[----:B------:R-:W4:Y:S04]  /*1b290*/  LDL.LU.64 R18, [R1+0x1c48] ;  /* 0x001c480001127983 */ /* 0x000f280000300a00 */
[----:B0-----:R-:W4:Y:S01]  /*1b2a0*/  LDL.LU.64 R16, [R1+0x1c40] ;  /* 0x001c400001107983 */ /* 0x001f220000300a00 */
[----:B--2---:R-:W-:Y:S02]  /*1b2b0*/  IMAD.MOV.U32 R6, RZ, RZ, R9 ;  /* 0x000000ffff067224 */ /* 0x004fe400078e0009 */
[----:B------:R-:W-:Y:S02]  /*1b2c0*/  IMAD.MOV.U32 R7, RZ, RZ, R8 ;  /* 0x000000ffff077224 */ /* 0x000fe400078e0008 */
[----:B------:R-:W0:Y:S01]  /*1b2d0*/  LDSM.16.M88.4 R8, [R0+UR6+0x1c000] ;  /* 0x01c000060008783b */ /* 0x000e220008000200 */
[C---:B----4-:R-:W-:Y:S08]  /*1b2e0*/  HMMA.16816.F32.BF16 R16, R24.reuse, R12, R16 ;  /* 0x0000000c1810723c */ /* 0x050ff00000041810 */
[----:B0-----:R-:W-:-:S15]  /*1b2f0*/  HMMA.16816.F32.BF16 R24, R24, R8, R4 ;  /* 0x000000081818723c */ /* 0x001fde0000041804 */
[----:B------:R-:W-:-:S04]  /*1b300*/  NOP ;  /* 0x0000000000007918 */ /* 0x000fc80000000000 */
[----:B------:R-:W-:Y:S02]  /*1b310*/  IMAD.MOV.U32 R7, RZ, RZ, R24 ;  /* 0x000000ffff077224 */ /* 0x000fe400078e0018 */
[----:B------:R-:W-:Y:S02]  /*1b320*/  IMAD.MOV.U32 R6, RZ, RZ, R25 ;  /* 0x000000ffff067224 */ /* 0x000fe400078e0019 */
[----:B------:R-:W-:Y:S02]  /*1b330*/  IMAD.MOV.U32 R5, RZ, RZ, R26 ;  /* 0x000000ffff057224 */ /* 0x000fe400078e001a */
[----:B------:R-:W-:Y:S02]  /*1b340*/  IMAD.MOV.U32 R4, RZ, RZ, R27 ;  /* 0x000000ffff047224 */ /* 0x000fe400078e001b */
[----:B------:R-:W0:Y:S01]  /*1b350*/  LDSM.16.MT88.4 R24, [R28+UR6+0x23000] ;  /* 0x023000061c18783b */ /* 0x000e220008004200 */
[----:B------:R-:W-:-:S03]  /*1b360*/  IMAD.MOV.U32 R14, RZ, RZ, R18 ;  /* 0x000000ffff0e7224 */ /* 0x000fc600078e0012 */
[----:B------:R1:W-:Y:S01]  /*1b370*/  STL.64 [R1+0x80], R16 ;  /* 0x0000801001007387 */ /* 0x0003e20000100a00 */
[----:B------:R-:W-:-:S03]  /*1b380*/  IMAD.MOV.U32 R15, RZ, RZ, R19 ;  /* 0x000000ffff0f7224 */ /* 0x000fc600078e0013 */
[----:B------:R-:W3:Y:S04]  /*1b390*/  LDL.LU.64 R18, [R1+0x1c38] ;  /* 0x001c380001127983 */ /* 0x000ee80000300a00 */
[----:B-1----:R-:W3:Y:S04]  /*1b3a0*/  LDL.LU.64 R16, [R1+0x1c30] ;  /* 0x001c300001107983 */ /* 0x002ee80000300a00 */
[----:B0-----:R-:W-:Y:S04]  /*1b3b0*/  STL.64 [R1+0x1bb0], R26 ;  /* 0x001bb01a01007387 */ /* 0x001fe80000100a00 */
[----:B------:R0:W-:Y:S04]  /*1b3c0*/  STL.64 [R1+0x1ba8], R24 ;  /* 0x001ba81801007387 */ /* 0x0001e80000100a00 */
[----:B0-----:R-:W3:Y:S02]  /*1b3d0*/  LDL.LU.64 R24, [R1] ;  /* 0x0000000001187983 */ /* 0x001ee40000300a00 */
[----:B---3--:R-:W-:-:S15]  /*1b3e0*/  HMMA.16816.F32.BF16 R16, R20, R24, R16 ;  /* 0x000000181410723c */ /* 0x008fde0000041810 */
[----:B------:R-:W-:-:S04]  /*1b3f0*/  NOP ;  /* 0x0000000000007918 */ /* 0x000fc80000000000 */
[----:B------:R-:W-:Y:S04]  /*1b400*/  STL.64 [R1+0x110], R16 ;  /* 0x0001101001007387 */ /* 0x000fe80000100a00 */
[----:B------:R0:W-:Y:S04]  /*1b410*/  STL.64 [R1+0x118], R18 ;  /* 0x0001181201007387 */ /* 0x0001e80000100a00 */
[----:B0-----:R-:W2:Y:S04]  /*1b420*/  LDL.LU.64 R18, [R1+0x1c28] ;  /* 0x001c280001127983 */ /* 0x001ea80000300a00 */
[----:B------:R-:W2:Y:S02]  /*1b430*/  LDL.LU.64 R16, [R1+0x1c20] ;  /* 0x001c200001107983 */ /* 0x000ea40000300a00 */
[----:B--2---:R-:W-:-:S15]  /*1b440*/  HMMA.16816.F32.BF16 R16, R20, R12, R16 ;  /* 0x0000000c1410723c */ /* 0x004fde0000041810 */
[----:B------:R-:W-:-:S04]  /*1b450*/  NOP ;  /* 0x0000000000007918 */ /* 0x000fc80000000000 */
[----:B------:R-:W-:Y:S04]  /*1b460*/  STL [R1+0x100], R16 ;  /* 0x0001001001007387 */ /* 0x000fe80000100800 */
[----:B------:R0:W-:Y:S01]  /*1b470*/  STL.64 [R1+0x108], R18 ;  /* 0x0001081201007387 */ /* 0x0001e20000100a00 */
[----:B------:R-:W-:-:S03]  /*1b480*/  IMAD.MOV.U32 R28, RZ, RZ, R17 ;  /* 0x000000ffff1c7224 */ /* 0x000fc600078e0011 */
[----:B0-----:R-:W2:Y:S04]  /*1b490*/  LDL.LU.64 R18, [R1+0x1c18] ;  /* 0x001c180001127983 */ /* 0x001ea80000300a00 */
[----:B------:R-:W2:Y:S04]  /*1b4a0*/  LDL.LU.64 R16, [R1+0x1c10] ;  /* 0x001c100001107983 */ /* 0x000ea80000300a00 */
[----:B------:R-:W-:Y:S01]  /*1b4b0*/  STL [R1+0x1a78], R28 ;  /* 0x001a781c01007387 */ /* 0x000fe20000100800 */
[----:B--2---:R-:W-:Y:S03]  /*1b4c0*/  HMMA.16816.F32.BF16 R20, R20, R8, R16 ;  /* 0x000000081414723c */ /* 0x004fe60000041810 */
[----:B------:R-:W2:Y:S04]  /*1b4d0*/  LDL.LU.64 R18, [R1+0x1c08] ;  /* 0x001c080001127983 */ /* 0x000ea80000300a00 */
[----:B------:R-:W2:-:S12]  /*1b4e0*/  LDL.LU.64 R16, [R1+0x1c00] ;  /* 0x001c000001107983 */ /* 0x000e980000300a00 */
[----:B------:R0:W-:Y:S04]  /*1b4f0*/  STL.64 [R1+0xc0], R20 ;  /* 0x0000c01401007387 */ /* 0x0001e80000100a00 */
[----:B------:R1:W-:Y:S04]  /*1b500*/  STL.64 [R1+0xc8], R22 ;  /* 0x0000c81601007387 */ /* 0x0003e80000100a00 */
[----:B0-----:R-:W2:Y:S04]  /*1b510*/  LDL.LU R20, [R1+0x320] ;  /* 0x0003200001147983 */ /* 0x001ea80000300800 */
[----:B------:R-:W2:Y:S04]  /*1b520*/  LDL.LU R21, [R1+0x324] ;  /* 0x0003240001157983 */ /* 0x000ea80000300800 */
[----:B-1----:R-:W2:Y:S04]  /*1b530*/  LDL.LU R22, [R1+0x328] ;  /* 0x0003280001167983 */ /* 0x002ea80000300800 */
[----:B------:R-:W2:Y:S04]  /*1b540*/  LDL.LU R23, [R1+0x32c] ;  /* 0x00032c0001177983 */ /* 0x000ea80000300800 */
[----:B------:R-:W-:Y:S04]  /*1b550*/  STL.64 [R1+0x1be0], R10 ;  /* 0x001be00a01007387 */ /* 0x000fe80000100a00 */
[----:B------:R2:W-:Y:S02]  /*1b560*/  STL.64 [R1+0x1bd8], R8 ;  /* 0x001bd80801007387 */ /* 0x0005e40000100a00 */
[----:B--2---:R-:W-:Y:S01]  /*1b570*/  HMMA.16816.F32.BF16 R8, R16, R24, R20 ;  /* 0x000000181008723c */ /* 0x004fe20000041814 */
[----:B------:R-:W-:-:S02]  /*1b580*/  IMAD.MOV.U32 R23, RZ, RZ, R4 ;  /* 0x000000ffff177224 */ /* 0x000fc400078e0004 */
[----:B------:R-:W-:Y:S02]  /*1b590*/  IMAD.MOV.U32 R22, RZ, RZ, R5 ;  /* 0x000000ffff167224 */ /* 0x000fe400078e0005 */
[----:B------:R-:W-:Y:S02]  /*1b5a0*/  IMAD.MOV.U32 R21, RZ, RZ, R6 ;  /* 0x000000ffff157224 */ /* 0x000fe400078e0006 */
[----:B------:R-:W-:-:S12]  /*1b5b0*/  IMAD.MOV.U32 R20, RZ, RZ, R7 ;  /* 0x000000ffff147224 */ /* 0x000fd800078e0007 */
[----:B------:R0:W-:Y:S04]  /*1b5c0*/  STL.64 [R1+0xb0], R8 ;  /* 0x0000b00801007387 */ /* 0x0001e80000100a00 */
[----:B------:R1:W-:Y:S04]  /*1b5d0*/  STL.64 [R1+0xb8], R10 ;  /* 0x0000b80a01007387 */ /* 0x0003e80000100a00 */
[----:B------:R-:W2:Y:S04]  /*1b5e0*/  LDL.LU R4, [R1+0x300] ;  /* 0x0003000001047983 */ /* 0x000ea80000300800 */
[----:B------:R-:W2:Y:S04]  /*1b5f0*/  LDL.LU R5, [R1+0x304] ;  /* 0x0003040001057983 */ /* 0x000ea80000300800 */
[----:B------:R-:W2:Y:S04]  /*1b600*/  LDL.LU R6, [R1+0x308] ;  /* 0x0003080001067983 */ /* 0x000ea80000300800 */
[----:B------:R-:W2:Y:S04]  /*1b610*/  LDL.LU R7, [R1+0x30c] ;  /* 0x00030c0001077983 */ /* 0x000ea80000300800 */
[----:B0-----:R-:W3:Y:S04]  /*1b620*/  LDL.LU R8, [R1+0x310] ;  /* 0x0003100001087983 */ /* 0x001ee80000300800 */
[----:B------:R-:W3:Y:S04]  /*1b630*/  LDL.LU R9, [R1+0x314] ;  /* 0x0003140001097983 */ /* 0x000ee80000300800 */
[----:B-1----:R-:W3:Y:S04]  /*1b640*/  LDL.LU R10, [R1+0x318] ;  /* 0x00031800010a7983 */ /* 0x002ee80000300800 */
[----:B------:R-:W3:Y:S04]  /*1b650*/  LDL.LU R11, [R1+0x31c] ;  /* 0x00031c00010b7983 */ /* 0x000ee80000300800 */
[----:B------:R-:W-:Y:S04]  /*1b660*/  STL.64 [R1+0x1b10], R22 ;  /* 0x001b101601007387 */ /* 0x000fe80000100a00 */
[----:B------:R0:W-:Y:S04]  /*1b670*/  STL.64 [R1+0x1b08], R20 ;  /* 0x001b081401007387 */ /* 0x0001e80000100a00 */
[----:B0-----:R-:W4:Y:S04]  /*1b680*/  LDL.LU R20, [R1+0x80] ;  /* 0x0000800001147983 */ /* 0x001f280000300800 */
[----:B------:R-:W4:Y:S01]  /*1b690*/  LDL.LU R21, [R1+0x84] ;  /* 0x0000840001157983 */ /* 0x000f220000300800 */
[----:B------:R-:W-:-:S02]  /*1b6a0*/  IMAD.MOV.U32 R22, RZ, RZ, R14 ;  /* 0x000000ffff167224 */ /* 0x000fc400078e000e */
[----:B------:R-:W-:Y:S01]  /*1b6b0*/  IMAD.MOV.U32 R23, RZ, RZ, R15 ;  /* 0x000000ffff177224 */ /* 0x000fe200078e000f */
[----:B------:R-:W2:Y:S04]  /*1b6c0*/  LDL.LU R14, [R1+0x1bf8] ;  /* 0x001bf800010e7983 */ /* 0x000ea80000300800 */
[----:B------:R-:W2:Y:S04]  /*1b6d0*/  LDL.LU R15, [R1+0x1bf4] ;  /* 0x001bf400010f7983 */ /* 0x000ea80000300800 */
[----:B------:R0:W-:Y:S01]  /*1b6e0*/  STL.64 [R1+0x1b20], R22 ;  /* 0x001b201601007387 */ /* 0x0001e20000100a00 */
[----:B------:R-:W-:-:S02]  /*1b6f0*/  IMAD.MOV.U32 R28, RZ, RZ, R24 ;  /* 0x000000ffff1c7224 */ /* 0x000fc400078e0018 */
[----:B------:R-:W-:Y:S02]  /*1b700*/  IMAD.MOV.U32 R0, RZ, RZ, R25 ;  /* 0x000000ffff007224 */ /* 0x000fe400078e0019 */
[----:B0-----:R-:W-:Y:S02]  /*1b710*/  IMAD.MOV.U32 R22, RZ, RZ, R3 ;  /* 0x000000ffff167224 */ /* 0x001fe400078e0003 */
[----:B------:R-:W-:Y:S01]  /*1b720*/  IMAD.MOV.U32 R23, RZ, RZ, R2 ;  /* 0x000000ffff177224 */ /* 0x000fe200078e0002 */
[----:B----4-:R0:W-:Y:S04]  /*1b730*/  STL.64 [R1+0x1b18], R20 ;  /* 0x001b181401007387 */ /* 0x0101e80000100a00 */
[----:B0-----:R-:W4:Y:S01]  /*1b740*/  LDL.LU R20, [R1+0x90] ;  /* 0x0000900001147983 */ /* 0x001f220000300800 */
[----:B------:R-:W-:-:S03]  /*1b750*/  IMAD.MOV.U32 R21, RZ, RZ, R29 ;  /* 0x000000ffff157224 */ /* 0x000fc600078e001d */
[----:B------:R-:W2:Y:S04]  /*1b760*/  LDL.LU R29, [R1+0x1bf0] ;  /* 0x001bf000011d7983 */ /* 0x000ea80000300800 */
[----:B------:R-:W2:Y:S04]  /*1b770*/  LDL.LU R3, [R1+0x1bec] ;  /* 0x001bec0001037983 */ /* 0x000ea80000300800 */
[----:B------:R-:W2:Y:S04]  /*1b780*/  LDL.LU R2, [R1+0x1be8] ;  /* 0x001be80001027983 */ /* 0x000ea80000300800 */
[----:B------:R-:W2:Y:S04]  /*1b790*/  LDL.LU R24, [R1+0x140] ;  /* 0x0001400001187983 */ /* 0x000ea80000300800 */
        /* <DEDUP_REMOVED lines=9> */
[----:B------:R0:W-:Y:S04]  /*1b830*/  STL.64 [R1+0x1b40], R22 ;  /* 0x001b401601007387 */ /* 0x0001e80000100a00 */
[----:B----4-:R-:W-:Y:S04]  /*1b840*/  STL.64 [R1+0x1b38], R20 ;  /* 0x001b381401007387 */ /* 0x010fe80000100a00 */
[----:B0-----:R-:W4:Y:S04]  /*1b850*/  LDL R22, [R1+0x18] ;  /* 0x0000180001167983 */ /* 0x001f280000100800 */
[----:B------:R-:W4:Y:S01]  /*1b860*/  LDL R23, [R1+0x1c] ;  /* 0x00001c0001177983 */ /* 0x000f220000100800 */
[C---:B---3--:R-:W-:Y:S03]  /*1b870*/  HMMA.16816.F32.BF16 R8, R16.reuse, R12, R8 ;  /* 0x0000000c1008723c */ /* 0x048fe60000041808 */
[----:B----4-:R0:W-:Y:S04]  /*1b880*/  STL.64 [R1+0x1b58], R22 ;  /* 0x001b581601007387 */ /* 0x0101e80000100a00 */
[----:B0-----:R-:W3:Y:S04]  /*1b890*/  LDL R22, [R1+0x28] ;  /* 0x0000280001167983 */ /* 0x001ee80000100800 */
[----:B------:R-:W3:Y:S04]  /*1b8a0*/  LDL R23, [R1+0x2c] ;  /* 0x00002c0001177983 */ /* 0x000ee80000100800 */
[----:B---3--:R-:W-:Y:S04]  /*1b8b0*/  STL.64 [R1+0x1b70], R22 ;  /* 0x001b701601007387 */ /* 0x008fe80000100a00 */
[----:B------:R-:W-:Y:S04]  /*1b8c0*/  STL.64 [R1+0xa0], R8 ;  /* 0x0000a00801007387 */ /* 0x000fe80000100a00 */
[----:B------:R0:W-:Y:S04]  /*1b8d0*/  STL.64 [R1+0xa8], R10 ;  /* 0x0000a80a01007387 */ /* 0x0001e80000100a00 */
[----:B0-----:R-:W3:Y:S04]  /*1b8e0*/  LDL.LU.64 R10, [R1+0x1be0] ;  /* 0x001be000010a7983 */ /* 0x001ee80000300a00 */
[----:B------:R-:W4:Y:S02]  /*1b8f0*/  LDL.LU.64 R8, [R1+0x1bd8] ;  /* 0x001bd80001087983 */ /* 0x000f240000300a00 */
[----:B----4-:R-:W-:Y:S02]  /*1b900*/  HMMA.16816.F32.BF16 R16, R16, R8, R4 ;  /* 0x000000081010723c */ /* 0x010fe40000041804 */
[----:B------:R-:W4:Y:S04]  /*1b910*/  LDL.LU.64 R6, [R1+0x1bd0] ;  /* 0x001bd00001067983 */ /* 0x000f280000300a00 */
[----:B------:R-:W4:-:S13]  /*1b920*/  LDL.LU.64 R4, [R1+0x1bc8] ;  /* 0x001bc80001047983 */ /* 0x000f1a0000300a00 */
[----:B------:R0:W-:Y:S04]  /*1b930*/  STL.64 [R1+0x70], R16 ;  /* 0x0000701001007387 */ /* 0x0001e80000100a00 */
[----:B------:R1:W-:Y:S04]  /*1b940*/  STL.64 [R1+0x78], R18 ;  /* 0x0000781201007387 */ /* 0x0003e80000100a00 */
[----:B0-----:R-:W4:Y:S04]  /*1b950*/  LDL.LU R16, [R1+0x190] ;  /* 0x0001900001107983 */ /* 0x001f280000300800 */
[----:B------:R-:W4:Y:S04]  /*1b960*/  LDL.LU R17, [R1+0x194] ;  /* 0x0001940001117983 */ /* 0x000f280000300800 */
[----:B-1----:R-:W4:Y:S04]  /*1b970*/  LDL.LU R18, [R1+0x198] ;  /* 0x0001980001127983 */ /* 0x002f280000300800 */
[----:B------:R-:W4:Y:S01]  /*1b980*/  LDL.LU R19, [R1+0x19c] ;  /* 0x00019c0001137983 */ /* 0x000f220000300800 */
[----:B------:R-:W-:-:S02]  /*1b990*/  IMAD.MOV.U32 R20, RZ, RZ, R28 ;  /* 0x000000ffff147224 */ /* 0x000fc400078e001c */
[----:B------:R-:W-:-:S07]  /*1b9a0*/  IMAD.MOV.U32 R21, RZ, RZ, R0 ;  /* 0x000000ffff157224 */ /* 0x000fce00078e0000 */
[----:B----4-:R-:W-:Y:S01]  /*1b9b0*/  HMMA.16816.F32.BF16 R20, R4, R20, R16 ;  /* 0x000000140414723c */ /* 0x010fe20000041810 */
[----:B------:R-:W4:-:S15]  /*1b9c0*/  LDL.LU R16, [R1+0x120] ;  /* 0x0001200001107983 */ /* 0x000f1e0000300800 */
[----:B------:R-:W-:-:S03]  /*1b9d0*/  NOP ;  /* 0x0000000000007918 */ /* 0x000fc60000000000 */
[----:B------:R-:W-:Y:S04]  /*1b9e0*/  STL.64 [R1+0x190], R20 ;  /* 0x0001901401007387 */ /* 0x000fe80000100a00 */
[----:B------:R-:W-:Y:S04]  /*1b9f0*/  STL.64 [R1+0x198], R22 ;  /* 0x0001981601007387 */ /* 0x000fe80000100a00 */
[----:B------:R-:W4:Y:S04]  /*1ba00*/  LDL.LU R17, [R1+0x124] ;  /* 0x0001240001117983 */ /* 0x000f280000300800 */
[----:B------:R-:W2:Y:S04]  /*1ba10*/  LDL.LU R18, [R1+0x128] ;  /* 0x0001280001127983 */ /* 0x000ea80000300800 */
[----:B------:R-:W2:Y:S04]  /*1ba20*/  LDL.LU R19, [R1+0x12c] ;  /* 0x00012c0001137983 */ /* 0x000ea80000300800 */
[----:B--2---:R0:W-:Y:S04]  /*1ba30*/  STL.64 [R1+0x1b80], R18 ;  /* 0x001b801201007387 */ /* 0x0041e80000100a00 */
[----:B----4-:R-:W-:Y:S04]  /*1ba40*/  STL.64 [R1+0x1b78], R16 ;  /* 0x001b781001007387 */ /* 0x010fe80000100a00 */
[----:B0-----:R-:W2:Y:S01]  /*1ba50*/  LDL.64 R18, [R1+0x48] ;  /* 0x0000480001127983 */ /* 0x001ea20000100a00 */
[----:B------:R-:W-:Y:S03]  /*1ba60*/  HMMA.16816.F32.BF16 R24, R4, R12, R24 ;  /* 0x0000000c0418723c */ /* 0x000fe60000041818 */
[----:B--2---:R0:W-:Y:S04]  /*1ba70*/  STL.64 [R1+0x1b90], R18 ;  /* 0x001b901201007387 */ /* 0x0041e80000100a00 */
[----:B------:R-:W2:-:S12]  /*1ba80*/  LDL.64 R22, [R1+0x38] ;  /* 0x0000380001167983 */ /* 0x000e980000100a00 */
[----:B------:R-:W-:Y:S01]  /*1ba90*/  IMAD.MOV.U32 R28, RZ, RZ, R27 ;  /* 0x000000ffff1c7224 */ /* 0x000fe200078e001b */
[----:B0-----:R-:W4:Y:S04]  /*1baa0*/  LDL.64 R18, [R1+0x58] ;  /* 0x0000580001127983 */ /* 0x001f280000100a00 */
[----:B--2---:R0:W-:Y:S04]  /*1bab0*/  STL.64 [R1+0x1b88], R22 ;  /* 0x001b881601007387 */ /* 0x0041e80000100a00 */
[----:B------:R-:W2:Y:S04]  /*1bac0*/  LDL.LU R20, [R1+0x160] ;  /* 0x0001600001147983 */ /* 0x000ea80000300800 */
[----:B------:R-:W2:Y:S04]  /*1bad0*/  LDL.LU R21, [R1+0x164] ;  /* 0x0001640001157983 */ /* 0x000ea80000300800 */
[----:B0-----:R-:W2:Y:S04]  /*1bae0*/  LDL.LU R22, [R1+0x168] ;  /* 0x0001680001167983 */ /* 0x001ea80000300800 */
[----:B------:R-:W2:Y:S04]  /*1baf0*/  LDL.LU R23, [R1+0x16c] ;  /* 0x00016c0001177983 */ /* 0x000ea80000300800 */
[----:B------:R-:W-:Y:S04]  /*1bb00*/  STL.64 [R1+0x180], R24 ;  /* 0x0001801801007387 */ /* 0x000fe80000100a00 */
[----:B------:R0:W-:Y:S04]  /*1bb10*/  STL [R1+0x188], R26 ;  /* 0x0001881a01007387 */ /* 0x0001e80000100800 */
[----:B0-----:R-:W2:Y:S04]  /*1bb20*/  LDL.LU.64 R26, [R1+0x1bc0] ;  /* 0x001bc000011a7983 */ /* 0x001ea80000300a00 */
[----:B------:R-:W2:Y:S04]  /*1bb30*/  LDL.LU.64 R24, [R1+0x1bb8] ;  /* 0x001bb80001187983 */ /* 0x000ea80000300a00 */
[----:B------:R-:W-:Y:S04]  /*1bb40*/  STL [R1+0x1ab8], R28 ;  /* 0x001ab81c01007387 */ /* 0x000fe80000100800 */
[----:B------:R-:W3:Y:S01]  /*1bb50*/  LDL R13, [R1+0x364] ;  /* 0x00036400010d7983 */ /* 0x000ee20000100800 */
[----:B--2---:R-:W-:Y:S03]  /*1bb60*/  HMMA.16816.F32.BF16 R4, R4, R8, R24 ;  /* 0x000000080404723c */ /* 0x004fe60000041818 */
[----:B------:R-:W4:Y:S04]  /*1bb70*/  LDL.LU.64 R26, [R1+0x1bb0] ;  /* 0x001bb000011a7983 */ /* 0x000f280000300a00 */
[----:B------:R-:W4:-:S12]  /*1bb80*/  LDL.LU.64 R24, [R1+0x1ba8] ;  /* 0x001ba80001187983 */ /* 0x000f180000300a00 */
[----:B------:R-:W-:Y:S02]  /*1bb90*/  IMAD.MOV.U32 R12, RZ, RZ, R4 ;  /* 0x000000ffff0c7224 */ /* 0x000fe400078e0004 */
[----:B------:R-:W-:Y:S01]  /*1bba0*/  IMAD.MOV.U32 R9, RZ, RZ, R5 ;  /* 0x000000ffff097224 */ /* 0x000fe200078e0005 */
[----:B------:R-:W4:Y:S01]  /*1bbb0*/  LDL.LU R4, [R1+0x170] ;  /* 0x0001700001047983 */ /* 0x000f220000300800 */
[----:B------:R-:W-:-:S03]  /*1bbc0*/  IMAD.MOV.U32 R8, RZ, RZ, R6 ;  /* 0x000000ffff087224 */ /* 0x000fc600078e0006 */
[----:B------:R-:W4:Y:S01]  /*1bbd0*/  LDL.LU R5, [R1+0x174] ;  /* 0x0001740001057983 */ /* 0x000f220000300800 */
[----:B------:R-:W-:-:S03]  /*1bbe0*/  IMAD.MOV.U32 R0, RZ, RZ, R7 ;  /* 0x000000ffff007224 */ /* 0x000fc600078e0007 */
[----:B------:R-:W4:Y:S04]  /*1bbf0*/  LDL.LU R6, [R1+0x178] ;  /* 0x0001780001067983 */ /* 0x000f280000300800 */
[----:B------:R-:W4:Y:S04]  /*1bc00*/  LDL.LU R7, [R1+0x17c] ;  /* 0x00017c0001077983 */ /* 0x000f280000300800 */
[----:B---3--:R-:W-:Y:S04]  /*1bc10*/  STL.64 [R1+0x1b50], R10 ;  /* 0x001b500a01007387 */ /* 0x008fe80000100a00 */
[----:B------:R0:W-:Y:S02]  /*1bc20*/  STL.64 [R1+0x1b48], R8 ;  /* 0x001b480801007387 */ /* 0x0001e40000100a00 */
[----:B0-----:R-:W-:-:S02]  /*1bc30*/  IMAD.MOV.U32 R8, RZ, RZ, R3 ;  /* 0x000000ffff087224 */ /* 0x001fc400078e0003 */
[----:B------:R-:W-:Y:S01]  /*1bc40*/  IMAD.MOV.U32 R9, RZ, RZ, R29 ;  /* 0x000000ffff097224 */ /* 0x000fe200078e001d */
[----:B------:R-:W2:Y:S04]  /*1bc50*/  LDL.LU R3, [R1+0x1ba0] ;  /* 0x001ba00001037983 */ /* 0x000ea80000300800 */
[----:B------:R-:W3:Y:S04]  /*1bc60*/  LDL.LU R29, [R1+0x1b9c] ;  /* 0x001b9c00011d7983 */ /* 0x000ee80000300800 */
[----:B------:R-:W2:Y:S04]  /*1bc70*/  LDL.LU R10, [R1+0xd8] ;  /* 0x0000d800010a7983 */ /* 0x000ea80000300800 */
[----:B------:R-:W2:Y:S01]  /*1bc80*/  LDL.LU R11, [R1+0xdc] ;  /* 0x0000dc00010b7983 */ /* 0x000ea20000300800 */
[----:B----4-:R-:W-:Y:S03]  /*1bc90*/  HMMA.16816.F32.BF16 R4, R24, R18, R4 ;  /* 0x000000121804723c */ /* 0x010fe60000041804 */
[----:B--2---:R-:W-:Y:S04]  /*1bca0*/  STL.64 [R1+0x1b68], R10 ;  /* 0x001b680a01007387 */ /* 0x004fe80000100a00 */
[----:B------:R0:W-:Y:S04]  /*1bcb0*/  STL.64 [R1+0x1b60], R8 ;  /* 0x001b600801007387 */ /* 0x0001e80000100a00 */
[----:B0-----:R-:W2:Y:S01]  /*1bcc0*/  LDL.LU R8, [R1+0xe0] ;  /* 0x0000e00001087983 */ /* 0x001ea20000300800 */
[----:B------:R-:W-:-:S03]  /*1bcd0*/  IMAD.MOV.U32 R9, RZ, RZ, R3 ;  /* 0x000000ffff097224 */ /* 0x000fc600078e0003 */
[----:B------:R-:W4:Y:S04]  /*1bce0*/  LDL.LU R3, [R1+0x1b98] ;  /* 0x001b980001037983 */ /* 0x000f280000300800 */
[----:B------:R0:W-:Y:S04]  /*1bcf0*/  STL.64 [R1+0x1b30], R14 ;  /* 0x001b300e01007387 */ /* 0x0001e80000100a00 */
[----:B------:R-:W-:Y:S04]  /*1bd00*/  STL.64 [R1+0x1b28], R12 ;  /* 0x001b280c01007387 */ /* 0x000fe80000100a00 */
[----:B0-----:R-:W2:Y:S04]  /*1bd10*/  LDL.64 R14, [R1+0x8] ;  /* 0x00000800010e7983 */ /* 0x001ea80000100a00 */
[----:B------:R0:W-:Y:S04]  /*1bd20*/  STL.64 [R1+0x170], R4 ;  /* 0x0001700401007387 */ /* 0x0001e80000100a00 */
[----:B------:R1:W-:Y:S01]  /*1bd30*/  STL.64 [R1+0x178], R6 ;  /* 0x0001780601007387 */ /* 0x0003e20000100a00 */
[----:B0-----:R-:W-:-:S02]  /*1bd40*/  IMAD.MOV.U32 R5, RZ, RZ, R18 ;  /* 0x000000ffff057224 */ /* 0x001fc400078e0012 */
[----:B------:R-:W-:Y:S02]  /*1bd50*/  IMAD.MOV.U32 R4, RZ, RZ, R19 ;  /* 0x000000ffff047224 */ /* 0x000fe400078e0013 */
[----:B------:R-:W2:Y:S02]  /*1bd60*/  LDL.LU.64 R18, [R1+0x1b90] ;  /* 0x001b900001127983 */ /* 0x000ea40000300a00 */
[----:B--2---:R-:W-:Y:S01]  /*1bd70*/  HMMA.16816.F32.BF16 R20, R24, R18, R20 ;  /* 0x000000121814723c */ /* 0x004fe20000041814 */
[----:B-1----:R-:W-:Y:S02]  /*1bd80*/  IMAD.MOV.U32 R7, RZ, RZ, R18 ;  /* 0x000000ffff077224 */ /* 0x002fe400078e0012 */
        /* <DEDUP_REMOVED lines=13> */
[----:B------:R-:W2:Y:S01]  /*1be60*/  LDL.LU.64 R22, [R1+0x1b70] ;  /* 0x001b700001167983 */ /* 0x000ea20000300a00 */
[----:B---3--:R-:W-:-:S02]  /*1be70*/  IMAD.MOV.U32 R10, RZ, RZ, R29 ;  /* 0x000000ffff0a7224 */ /* 0x008fc400078e001d */
[----:B------:R-:W-:-:S07]  /*1be80*/  IMAD.MOV.U32 R11, RZ, RZ, R2 ;  /* 0x000000ffff0b7224 */ /* 0x000fce00078e0002 */
[----:B--2---:R-:W-:Y:S01]  /*1be90*/  HMMA.16816.F32.BF16 R20, R24, R22, R8 ;  /* 0x000000161814723c */ /* 0x004fe20000041808 */
[----:B------:R-:W2:Y:S04]  /*1bea0*/  LDL.LU.64 R10, [R1+0x1b68] ;  /* 0x001b6800010a7983 */ /* 0x000ea80000300a00 */
[----:B------:R-:W2:-:S14]  /*1beb0*/  LDL.LU.64 R8, [R1+0x1b60] ;  /* 0x001b600001087983 */ /* 0x000e9c0000300a00 */
[----:B------:R-:W-:Y:S04]  /*1bec0*/  STL.64 [R1+0x2a0], R20 ;  /* 0x0002a01401007387 */ /* 0x000fe80000100a00 */
[----:B------:R0:W-:Y:S04]  /*1bed0*/  STL.64 [R1+0x2a8], R22 ;  /* 0x0002a81601007387 */ /* 0x0001e80000100a00 */
[----:B0-----:R-:W2:Y:S02]  /*1bee0*/  LDL.LU.64 R22, [R1+0x1b58] ;  /* 0x001b580001167983 */ /* 0x001ea40000300a00 */
[----:B--2---:R-:W-:Y:S02]  /*1bef0*/  HMMA.16816.F32.BF16 R20, R24, R22, R8 ;  /* 0x000000161814723c */ /* 0x004fe40000041808 */
[----:B------:R-:W2:Y:S04]  /*1bf00*/  LDL.LU.64 R10, [R1+0x1b50] ;  /* 0x001b5000010a7983 */ /* 0x000ea80000300a00 */
[----:B------:R-:W3:-:S13]  /*1bf10*/  LDL.LU.64 R8, [R1+0x1b48] ;  /* 0x001b480001087983 */ /* 0x000eda0000300a00 */
[----:B------:R-:W-:Y:S04]  /*1bf20*/  STL.64 [R1+0x2b0], R20 ;  /* 0x0002b01401007387 */ /* 0x000fe80000100a00 */
[----:B------:R0:W-:Y:S04]  /*1bf30*/  STL.64 [R1+0x2b8], R22 ;  /* 0x0002b81601007387 */ /* 0x0001e80000100a00 */
[----:B0-----:R-:W2:Y:S04]  /*1bf40*/  LDL.LU.64 R22, [R1+0x1b40] ;  /* 0x001b400001167983 */ /* 0x001ea80000300a00 */
[----:B------:R-:W2:Y:S01]  /*1bf50*/  LDL.LU.64 R20, [R1+0x1b38] ;  /* 0x001b380001147983 */ /* 0x000ea20000300a00 */
[----:B------:R-:W-:Y:S01]  /*1bf60*/  IMAD.MOV.U32 R28, RZ, RZ, R15 ;  /* 0x000000ffff1c7224 */ /* 0x000fe200078e000f */
[----:B--2---:R-:W-:Y:S02]  /*1bf70*/  HMMA.16816.F32.BF16 R20, R24, R14, R20 ;  /* 0x0000000e1814723c */ /* 0x004fe40000041814 */
[----:B------:R-:W2:Y:S04]  /*1bf80*/  LDL.LU.64 R14, [R1+0x1b30] ;  /* 0x001b3000010e7983 */ /* 0x000ea80000300a00 */
[----:B------:R-:W2:-:S13]  /*1bf90*/  LDL.LU.64 R12, [R1+0x1b28] ;  /* 0x001b2800010c7983 */ /* 0x000e9a0000300a00 */
[----:B------:R-:W-:Y:S01]  /*1bfa0*/  IMAD.MOV.U32 R29, RZ, RZ, R22 ;  /* 0x000000ffff1d7224 */ /* 0x000fe200078e0016 */
[----:B------:R0:W-:Y:S01]  /*1bfb0*/  STL.64 [R1+0x320], R20 ;  /* 0x0003201401007387 */ /* 0x0001e20000100a00 */
[----:B------:R-:W-:-:S03]  /*1bfc0*/  IMAD.MOV.U32 R2, RZ, RZ, R23 ;  /* 0x000000ffff027224 */ /* 0x000fc600078e0017 */
[----:B------:R-:W2:Y:S04]  /*1bfd0*/  LDL.LU.64 R22, [R1+0x1b20] ;  /* 0x001b200001167983 */ /* 0x000ea80000300a00 */
[----:B0-----:R-:W2:Y:S04]  /*1bfe0*/  LDL.LU.64 R20, [R1+0x1b18] ;  /* 0x001b180001147983 */ /* 0x001ea80000300a00 */
        /* <DEDUP_REMOVED lines=8> */
[----:B--2---:R-:W-:Y:S01]  /*1c070*/  HMMA.16816.F32.BF16 R20, R24, R10, R20 ;  /* 0x0000000a1814723c */ /* 0x004fe20000041814 */
[----:B------:R-:W-:-:S02]  /*1c080*/  IMAD.MOV.U32 R26, RZ, RZ, R17 ;  /* 0x000000ffff1a7224 */ /* 0x000fc400078e0011 */
[----:B------:R-:W-:-:S15]  /*1c090*/  IMAD.MOV.U32 R27, RZ, RZ, R16 ;  /* 0x000000ffff1b7224 */ /* 0x000fde00078e0010 */
[----:B------:R-:W-:Y:S01]  /*1c0a0*/  NOP ;  /* 0x0000000000007918 */ /* 0x000fe20000000000 */
[----:B------:R-:W-:Y:S04]  /*1c0b0*/  STL.64 [R1+0x300], R20 ;  /* 0x0003001401007387 */ /* 0x000fe80000100a00 */
[----:B------:R-:W-:Y:S04]  /*1c0c0*/  STL.64 [R1+0x308], R22 ;  /* 0x0003081601007387 */ /* 0x000fe80000100a00 */
[----:B------:R0:W-:Y:S02]  /*1c0d0*/  STL.64 [R1+0x1ad0], R26 ;  /* 0x001ad01a01007387 */ /* 0x0001e40000100a00 */
[----:B0-----:R-:W-:-:S02]  /*1c0e0*/  IMAD.MOV.U32 R26, RZ, RZ, R7 ;  /* 0x000000ffff1a7224 */ /* 0x001fc400078e0007 */
[----:B------:R-:W-:-:S05]  /*1c0f0*/  IMAD.MOV.U32 R27, RZ, RZ, R6 ;  /* 0x000000ffff1b7224 */ /* 0x000fca00078e0006 */
[----:B------:R-:W-:Y:S04]  /*1c100*/  STL.64 [R1+0x1ae8], R26 ;  /* 0x001ae81a01007387 */ /* 0x000fe80000100a00 */
[----:B------:R0:W-:Y:S04]  /*1c110*/  STL.64 [R1+0x1a90], R10 ;  /* 0x001a900a01007387 */ /* 0x0001e80000100a00 */
[----:B0-----:R-:W2:Y:S04]  /*1c120*/  LDL.LU.64 R10, [R1+0x18] ;  /* 0x00001800010a7983 */ /* 0x001ea80000300a00 */
[----:B--2---:R4:W-:Y:S04]  /*1c130*/  STL.64 [R1+0x1ac8], R10 ;  /* 0x001ac80a01007387 */ /* 0x0049e80000100a00 */
[----:B---3--:R0:W-:Y:S01]  /*1c140*/  STL.64 [R1+0x1ac0], R8 ;  /* 0x001ac00801007387 */ /* 0x0081e20000100a00 */
[----:B----4-:R-:W-:-:S03]  /*1c150*/  IMAD.MOV.U32 R10, RZ, RZ, R3 ;  /* 0x000000ffff0a7224 */ /* 0x010fc600078e0003 */
[----:B0-----:R-:W2:Y:S04]  /*1c160*/  LDL.LU R8, [R1+0x1a0] ;  /* 0x0001a00001087983 */ /* 0x001ea80000300800 */
[----:B------:R-:W2:Y:S04]  /*1c170*/  LDL.LU R9, [R1+0x1a4] ;  /* 0x0001a40001097983 */ /* 0x000ea80000300800 */
[----:B------:R-:W3:Y:S04]  /*1c180*/  LDL.LU R3, [R1+0x1b04] ;  /* 0x001b040001037983 */ /* 0x000ee80000300800 */
[----:B------:R-:W4:Y:S04]  /*1c190*/  LDL.LU R11, [R1+0x1ac] ;  /* 0x0001ac00010b7983 */ /* 0x000f280000300800 */
[----:B----4-:R-:W-:Y:S04]  /*1c1a0*/  STL.64 [R1+0x1ae0], R10 ;  /* 0x001ae00a01007387 */ /* 0x010fe80000100a00 */
[----:B--2---:R0:W-:Y:S04]  /*1c1b0*/  STL.64 [R1+0x1ad8], R8 ;  /* 0x001ad80801007387 */ /* 0x0041e80000100a00 */
[----:B0-----:R-:W2:Y:S04]  /*1c1c0*/  LDL.LU R8, [R1+0x1c0] ;  /* 0x0001c00001087983 */ /* 0x001ea80000300800 */
[----:B------:R-:W2:Y:S04]  /*1c1d0*/  LDL.LU R9, [R1+0x1c4] ;  /* 0x0001c40001097983 */ /* 0x000ea80000300800 */
[----:B------:R-:W4:Y:S01]  /*1c1e0*/  LDL.LU R10, [R1+0x1c8] ;  /* 0x0001c800010a7983 */ /* 0x000f220000300800 */
[----:B---3--:R-:W-:-:S03]  /*1c1f0*/  IMAD.MOV.U32 R11, RZ, RZ, R3 ;  /* 0x000000ffff0b7224 */ /* 0x008fc600078e0003 */
[----:B------:R-:W3:Y:S01]  /*1c200*/  LDL.LU R3, [R1+0x1b00] ;  /* 0x001b000001037983 */ /* 0x000ee20000300800 */
[----:B------:R-:W-:Y:S02]  /*1c210*/  IMAD.MOV.U32 R26, RZ, RZ, R5 ;  /* 0x000000ffff1a7224 */ /* 0x000fe400078e0005 */
[----:B------:R-:W-:Y:S02]  /*1c220*/  IMAD.MOV.U32 R27, RZ, RZ, R4 ;  /* 0x000000ffff1b7224 */ /* 0x000fe400078e0004 */
[----:B------:R-:W-:Y:S04]  /*1c230*/  LDSM.16.MT88.4 R4, [R13+UR6+0x23080] ;  /* 0x023080060d04783b */ /* 0x000fe80008004200 */
[----:B----4-:R-:W-:Y:S04]  /*1c240*/  STL.64 [R1+0x1af8], R10 ;  /* 0x001af80a01007387 */ /* 0x010fe80000100a00 */
[----:B--2---:R0:W-:Y:S04]  /*1c250*/  STL.64 [R1+0x1af0], R8 ;  /* 0x001af00801007387 */ /* 0x0041e80000100a00 */
[----:B---3--:R-:W1:Y:S04]  /*1c260*/  LDSM.16.MT88.4 R16, [R3+UR6+0x23000] ;  /* 0x023000060310783b */ /* 0x008e680008004200 */
[----:B------:R-:W2:Y:S04]  /*1c270*/  LDSM.16.MT88.4 R20, [R3+UR6+0x23080] ;  /* 0x023080060314783b */ /* 0x000ea80008004200 */
[----:B0-----:R-:W3:Y:S04]  /*1c280*/  LDL.LU R8, [R1+0x1d0] ;  /* 0x0001d00001087983 */ /* 0x001ee80000300800 */
[----:B------:R-:W3:Y:S04]  /*1c290*/  LDL.LU R9, [R1+0x1d4] ;  /* 0x0001d40001097983 */ /* 0x000ee80000300800 */
[----:B------:R-:W3:Y:S04]  /*1c2a0*/  LDL.LU R10, [R1+0x1d8] ;  /* 0x0001d800010a7983 */ /* 0x000ee80000300800 */
[----:B------:R-:W3:Y:S04]  /*1c2b0*/  LDL.LU R11, [R1+0x1dc] ;  /* 0x0001dc00010b7983 */ /* 0x000ee80000300800 */
[----:B-1----:R-:W-:Y:S04]  /*1c2c0*/  STL.64 [R1+0x1a88], R18 ;  /* 0x001a881201007387 */ /* 0x002fe80000100a00 */
[----:B------:R0:W-:Y:S04]  /*1c2d0*/  STL.64 [R1+0x1a80], R16 ;  /* 0x001a801001007387 */ /* 0x0001e80000100a00 */
[----:B0-----:R-:W4:Y:S04]  /*1c2e0*/  LDL.LU R16, [R1+0xf0] ;  /* 0x0000f00001107983 */ /* 0x001f280000300800 */
[----:B------:R-:W4:Y:S04]  /*1c2f0*/  LDL.LU R17, [R1+0xf4] ;  /* 0x0000f40001117983 */ /* 0x000f280000300800 */
[----:B------:R-:W4:Y:S04]  /*1c300*/  LDL.LU R18, [R1+0xf8] ;  /* 0x0000f80001127983 */ /* 0x000f280000300800 */
[----:B------:R-:W4:Y:S04]  /*1c310*/  LDL.LU R19, [R1+0xfc] ;  /* 0x0000fc0001137983 */ /* 0x000f280000300800 */
[----:B--2---:R-:W-:Y:S04]  /*1c320*/  STL.64 [R1+0x19f8], R22 ;  /* 0x0019f81601007387 */ /* 0x004fe80000100a00 */
[----:B------:R0:W-:Y:S04]  /*1c330*/  STL.64 [R1+0x19f0], R20 ;  /* 0x0019f01401007387 */ /* 0x0001e80000100a00 */
[----:B0-----:R-:W2:Y:S04]  /*1c340*/  LDL.LU R20, [R1+0x130] ;  /* 0x0001300001147983 */ /* 0x001ea80000300800 */
[----:B------:R-:W2:Y:S04]  /*1c350*/  LDL.LU R21, [R1+0x134] ;  /* 0x0001340001157983 */ /* 0x000ea80000300800 */
[----:B------:R-:W2:Y:S04]  /*1c360*/  LDL.LU R22, [R1+0x138] ;  /* 0x0001380001167983 */ /* 0x000ea80000300800 */
[----:B------:R-:W2:Y:S01]  /*1c370*/  LDL.LU R23, [R1+0x13c] ;  /* 0x00013c0001177983 */ /* 0x000ea20000300800 */
[----:B---3--:R-:W-:Y:S03]  /*1c380*/  HMMA.16816.F32.BF16 R24, R4, R26, R8 ;  /* 0x0000001a0418723c */ /* 0x008fe60000041808 */
[----:B------:R-:W3:Y:S04]  /*1c390*/  LDL.LU.64 R10, [R1+0x1af8] ;  /* 0x001af800010a7983 */ /* 0x000ee80000300a00 */
[----:B------:R-:W3:-:S12]  /*1c3a0*/  LDL.LU.64 R8, [R1+0x1af0] ;  /* 0x001af00001087983 */ /* 0x000ed80000300a00 */
[----:B------:R-:W-:Y:S04]  /*1c3b0*/  STL.64 [R1+0xd0], R24 ;  /* 0x0000d01801007387 */ /* 0x000fe80000100a00 */
[----:B------:R0:W-:Y:S04]  /*1c3c0*/  STL.64 [R1+0xd8], R26 ;  /* 0x0000d81a01007387 */ /* 0x0001e80000100a00 */
[----:B0-----:R-:W3:Y:S02]  /*1c3d0*/  LDL.LU.64 R26, [R1+0x1ae8] ;  /* 0x001ae800011a7983 */ /* 0x001ee40000300a00 */
[----:B---3--:R-:W-:Y:S02]  /*1c3e0*/  HMMA.16816.F32.BF16 R24, R4, R26, R8 ;  /* 0x0000001a0418723c */ /* 0x008fe40000041808 */
[----:B------:R-:W3:Y:S04]  /*1c3f0*/  LDL.LU.64 R10, [R1+0x1ae0] ;  /* 0x001ae000010a7983 */ /* 0x000ee80000300a00 */
[----:B------:R-:W3:-:S13]  /*1c400*/  LDL.LU.64 R8, [R1+0x1ad8] ;  /* 0x001ad80001087983 */ /* 0x000eda0000300a00 */
[----:B------:R-:W-:Y:S04]  /*1c410*/  STL.64 [R1+0xe0], R24 ;  /* 0x0000e01801007387 */ /* 0x000fe80000100a00 */
[----:B------:R0:W-:Y:S04]  /*1c420*/  STL.64 [R1+0xe8], R26 ;  /* 0x0000e81a01007387 */ /* 0x0001e80000100a00 */
[----:B0-----:R-:W3:Y:S02]  /*1c430*/  LDL.LU.64 R26, [R1+0x1ad0] ;  /* 0x001ad000011a7983 */ /* 0x001ee40000300a00 */
[----:B---3--:R-:W-:Y:S02]  /*1c440*/  HMMA.16816.F32.BF16 R24, R4, R26, R8 ;  /* 0x0000001a0418723c */ /* 0x008fe40000041808 */
[----:B------:R-:W4:Y:S04]  /*1c450*/  LDL.LU.64 R10, [R1+0x1ac8] ;  /* 0x001ac800010a7983 */ /* 0x000f280000300a00 */
[----:B------:R-:W3:-:S13]  /*1c460*/  LDL.LU.64 R8, [R1+0x1ac0] ;  /* 0x001ac00001087983 */ /* 0x000eda0000300a00 */
[----:B------:R0:W-:Y:S04]  /*1c470*/  STL.64 [R1+0x120], R24 ;  /* 0x0001201801007387 */ /* 0x0001e80000100a00 */
[----:B------:R1:W-:Y:S01]  /*1c480*/  STL.64 [R1+0x128], R26 ;  /* 0x0001281a01007387 */ /* 0x0003e20000100a00 */
[----:B0-----:R-:W-:Y:S02]  /*1c490*/  IMAD.MOV.U32 R24, RZ, RZ, R12 ;  /* 0x000000ffff187224 */ /* 0x001fe400078e000c */
[----:B-1----:R-:W-:Y:S02]  /*1c4a0*/  IMAD.MOV.U32 R27, RZ, RZ, R0 ;  /* 0x000000ffff1b7224 */ /* 0x002fe400078e0000 */
[----:B---3--:R-:W-:Y:S02]  /*1c4b0*/  IMAD.MOV.U32 R26, RZ, RZ, R8 ;  /* 0x000000ffff1a7224 */ /* 0x008fe400078e0008 */
[----:B------:R-:W-:-:S03]  /*1c4c0*/  IMAD.MOV.U32 R25, RZ, RZ, R9 ;  /* 0x000000ffff197224 */ /* 0x000fc600078e0009 */
[----:B------:R0:W-:Y:S04]  /*1c4d0*/  STL.64 [R1+0x1968], R26 ;  /* 0x0019681a01007387 */ /* 0x0001e80000100a00 */
[----:B------:R-:W-:Y:S04]  /*1c4e0*/  STL.64 [R1+0x1960], R24 ;  /* 0x0019601801007387 */ /* 0x000fe80000100a00 */
[----:B0-----:R-:W2:Y:S01]  /*1c4f0*/  LDL.LU.64 R26, [R1+0x28] ;  /* 0x00002800011a7983 */ /* 0x001ea20000300a00 */
[C---:B----4-:R-:W-:Y:S08]  /*1c500*/  HMMA.16816.F32.BF16 R16, R4.reuse, R10, R16 ;  /* 0x0000000a0410723c */ /* 0x050ff00000041810 */
[----:B--2---:R-:W-:Y:S01]  /*1c510*/  HMMA.16816.F32.BF16 R20, R4, R26, R20 ;  /* 0x0000001a0414723c */ /* 0x004fe20000041814 */
[----:B------:R-:W-:-:S15]  /*1c520*/  IMAD.MOV.U32 R12, RZ, RZ, R26 ;  /* 0x000000ffff0c7224 */ /* 0x000fde00078e001a */
[----:B------:R-:W-:-:S03]  /*1c530*/  NOP ;  /* 0x0000000000007918 */ /* 0x000fc60000000000 */
[----:B------:R-:W-:Y:S01]  /*1c540*/  IMAD.MOV.U32 R0, RZ, RZ, R23 ;  /* 0x000000ffff007224 */ /* 0x000fe200078e0017 */
[----:B------:R-:W-:Y:S04]  /*1c550*/  STL.64 [R1+0x130], R20 ;  /* 0x0001301401007387 */ /* 0x000fe80000100a00 */
[----:B------:R-:W-:Y:S04]  /*1c560*/  STL [R1+0x138], R22 ;  /* 0x0001381601007387 */ /* 0x000fe80000100800 */
[----:B------:R-:W-:Y:S04]  /*1c570*/  STL.64 [R1+0x1aa0], R14 ;  /* 0x001aa00e01007387 */ /* 0x000fe80000100a00 */
[----:B------:R-:W-:Y:S04]  /*1c580*/  STL.64 [R1+0x1a98], R12 ;  /* 0x001a980c01007387 */ /* 0x000fe80000100a00 */
[----:B------:R0:W-:Y:S04]  /*1c590*/  STL [R1+0x18c8], R0 ;  /* 0x0018c80001007387 */ /* 0x0001e80000100800 */
[----:B------:R-:W-:Y:S04]  /*1c5a0*/  STL.64 [R1+0x270], R16 ;  /* 0x0002701001007387 */ /* 0x000fe80000100a00 */
[----:B------:R-:W-:Y:S04]  /*1c5b0*/  STL.64 [R1+0x278], R18 ;  /* 0x0002781201007387 */ /* 0x000fe80000100a00 */
[----:B------:R-:W2:Y:S04]  /*1c5c0*/  LDL.LU R8, [R1+0xa0] ;  /* 0x0000a00001087983 */ /* 0x000ea80000300800 */
[----:B------:R-:W2:Y:S01]  /*1c5d0*/  LDL.LU R9, [R1+0xa4] ;  /* 0x0000a40001097983 */ /* 0x000ea20000300800 */
[----:B0-----:R-:W-:-:S02]  /*1c5e0*/  IMAD.MOV.U32 R0, RZ, RZ, R11 ;  /* 0x000000ffff007224 */ /* 0x001fc400078e000b */
[----:B------:R-:W-:Y:S02]  /*1c5f0*/  IMAD.MOV.U32 R12, RZ, RZ, R10 ;  /* 0x000000ffff0c7224 */ /* 0x000fe400078e000a */
[----:B------:R-:W3:Y:S04]  /*1c600*/  LDL.LU R10, [R1+0xa8] ;  /* 0x0000a800010a7983 */ /* 0x000ee80000300800 */
[----:B------:R-:W3:Y:S01]  /*1c610*/  LDL.LU R11, [R1+0xac] ;  /* 0x0000ac00010b7983 */ /* 0x000ee20000300800 */
[----:B------:R-:W-:Y:S02]  /*1c620*/  IMAD.MOV.U32 R15, RZ, RZ, R28 ;  /* 0x000000ffff0f7224 */ /* 0x000fe400078e001c */
[----:B------:R-:W-:Y:S01]  /*1c630*/  IMAD.MOV.U32 R2, RZ, RZ, R27 ;  /* 0x000000ffff027224 */ /* 0x000fe200078e001b */
[----:B---3--:R-:W-:Y:S04]  /*1c640*/  STL.64 [R1+0x1ab0], R10 ;  /* 0x001ab00a01007387 */ /* 0x008fe80000100a00 */
[----:B--2---:R0:W-:Y:S04]  /*1c650*/  STL.64 [R1+0x1aa8], R8 ;  /* 0x001aa80801007387 */ /* 0x0041e80000100a00 */
[----:B------:R-:W2:Y:S04]  /*1c660*/  LDL R14, [R1+0x8] ;  /* 0x00000800010e7983 */ /* 0x000ea80000100800 */
[----:B------:R-:W3:Y:S04]  /*1c670*/  LDL.LU R28, [R1+0x1ab8] ;  /* 0x001ab800011c7983 */ /* 0x000ee80000300800 */
[----:B0-----:R-:W2:Y:S04]  /*1c680*/  LDL.LU R8, [R1+0xb0] ;  /* 0x0000b00001087983 */ /* 0x001ea80000300800 */
[----:B------:R-:W2:Y:S04]  /*1c690*/  LDL.LU R9, [R1+0xb4] ;  /* 0x0000b40001097983 */ /* 0x000ea80000300800 */
[----:B------:R-:W2:Y:S04]  /*1c6a0*/  LDL.LU R10, [R1+0xb8] ;  /* 0x0000b800010a7983 */ /* 0x000ea80000300800 */
[----:B------:R-:W2:Y:S04]  /*1c6b0*/  LDL.LU R11, [R1+0xbc] ;  /* 0x0000bc00010b7983 */ /* 0x000ea80000300800 */
[----:B------:R-:W4:Y:S04]  /*1c6c0*/  LDL.LU R16, [R1+0x70] ;  /* 0x0000700001107983 */ /* 0x000f280000300800 */
[----:B------:R-:W4:Y:S04]  /*1c6d0*/  LDL.LU R17, [R1+0x74] ;  /* 0x0000740001117983 */ /* 0x000f280000300800 */
[----:B------:R-:W4:Y:S04]  /*1c6e0*/  LDL.LU R18, [R1+0x78] ;  /* 0x0000780001127983 */ /* 0x000f280000300800 */
[----:B------:R-:W4:Y:S04]  /*1c6f0*/  LDL.LU R19, [R1+0x7c] ;  /* 0x00007c0001137983 */ /* 0x000f280000300800 */
        /* <DEDUP_REMOVED lines=8> */
[----:B--2---:R0:W-:Y:S04]  /*1c780*/  STL.64 [R1+0x1a50], R22 ;  /* 0x001a501601007387 */ /* 0x0041e80000100a00 */
[----:B------:R-:W-:Y:S04]  /*1c790*/  STL.64 [R1+0x1a48], R20 ;  /* 0x001a481401007387 */ /* 0x000fe80000100a00 */
[----:B0-----:R-:W2:Y:S04]  /*1c7a0*/  LDL.LU.64 R22, [R1+0x48] ;  /* 0x0000480001167983 */ /* 0x001ea80000300a00 */
[----:B--2---:R0:W-:Y:S04]  /*1c7b0*/  STL.64 [R1+0x1a60], R22 ;  /* 0x001a601601007387 */ /* 0x0041e80000100a00 */
[----:B------:R1:W-:Y:S04]  /*1c7c0*/  STL.64 [R1+0x1978], R26 ;  /* 0x0019781a01007387 */ /* 0x0003e80000100a00 */
[----:B------:R2:W-:Y:S04]  /*1c7d0*/  STL.64 [R1+0x1970], R24 ;  /* 0x0019701801007387 */ /* 0x0005e80000100a00 */
[----:B0-----:R-:W3:Y:S01]  /*1c7e0*/  LDL.LU.64 R22, [R1+0x58] ;  /* 0x0000580001167983 */ /* 0x001ee20000300a00 */
[----:B-1----:R-:W-:-:S02]  /*1c7f0*/  IMAD.MOV.U32 R26, RZ, RZ, R12 ;  /* 0x000000ffff1a7224 */ /* 0x002fc400078e000c */
[----:B------:R-:W-:-:S05]  /*1c800*/  IMAD.MOV.U32 R27, RZ, RZ, R0 ;  /* 0x000000ffff1b7224 */ /* 0x000fca00078e0000 */
[----:B------:R0:W-:Y:S04]  /*1c810*/  STL.64 [R1+0x1a58], R26 ;  /* 0x001a581a01007387 */ /* 0x0001e80000100a00 */
[----:B--2---:R-:W2:Y:S04]  /*1c820*/  LDL.LU R24, [R1+0x1f0] ;  /* 0x0001f00001187983 */ /* 0x004ea80000300800 */
[----:B------:R-:W2:Y:S04]  /*1c830*/  LDL.LU R25, [R1+0x1f4] ;  /* 0x0001f40001197983 */ /* 0x000ea80000300800 */
[----:B0-----:R-:W2:Y:S04]  /*1c840*/  LDL.LU R26, [R1+0x1f8] ;  /* 0x0001f800011a7983 */ /* 0x001ea80000300800 */
        /* <DEDUP_REMOVED lines=8> */
[----:B------:R-:W2:Y:S04]  /*1c8d0*/  LDL.LU.64 R10, [R1+0x1ab0] ;  /* 0x001ab000010a7983 */ /* 0x000ea80000300a00 */
[----:B------:R-:W2:Y:S04]  /*1c8e0*/  LDL.LU.64 R8, [R1+0x1aa8] ;  /* 0x001aa80001087983 */ /* 0x000ea80000300a00 */
[----:B------:R-:W-:Y:S04]  /*1c8f0*/  STL.64 [R1+0x2f0], R12 ;  /* 0x0002f00c01007387 */ /* 0x000fe80000100a00 */
[----:B------:R0:W-:Y:S04]  /*1c900*/  STL.64 [R1+0x2f8], R14 ;  /* 0x0002f80e01007387 */ /* 0x0001e80000100a00 */
[----:B0-----:R-:W2:Y:S04]  /*1c910*/  LDL.LU.64 R14, [R1+0x1aa0] ;  /* 0x001aa000010e7983 */ /* 0x001ea80000300a00 */
[----:B------:R-:W3:Y:S01]  /*1c920*/  LDL.LU.64 R12, [R1+0x1a98] ;  /* 0x001a9800010c7983 */ /* 0x000ee20000300a00 */
[----:B--2---:R-:W-:-:S15]  /*1c930*/  HMMA.16816.F32.BF16 R8, R4, R14, R8 ;  /* 0x0000000e0408723c */ /* 0x004fde0000041808 */
[----:B------:R-:W-:-:S04]  /*1c940*/  NOP ;  /* 0x0000000000007918 */ /* 0x000fc80000000000 */
[----:B------:R-:W-:Y:S04]  /*1c950*/  STL.64 [R1+0x2e0], R8 ;  /* 0x0002e00801007387 */ /* 0x000fe80000100a00 */
[----:B------:R0:W-:Y:S04]  /*1c960*/  STL.64 [R1+0x2e8], R10 ;  /* 0x0002e80a01007387 */ /* 0x0001e80000100a00 */
[----:B0-----:R-:W4:Y:S04]  /*1c970*/  LDL.LU.64 R10, [R1+0x1a90] ;  /* 0x001a9000010a7983 */ /* 0x001f280000300a00 */
[----:B------:R0:W-:Y:S04]  /*1c980*/  STL.64 [R1+0x1a10], R14 ;  /* 0x001a100e01007387 */ /* 0x0001e80000100a00 */
[----:B---3--:R-:W-:Y:S04]  /*1c990*/  STL [R1+0x1a08], R13 ;  /* 0x001a080d01007387 */ /* 0x008fe80000100800 */
[----:B0-----:R-:W2:Y:S01]  /*1c9a0*/  LDL.LU.64 R14, [R1+0x38] ;  /* 0x00003800010e7983 */ /* 0x001ea20000300a00 */
[----:B----4-:R-:W-:Y:S03]  /*1c9b0*/  HMMA.16816.F32.BF16 R4, R4, R10, R16 ;  /* 0x0000000a0404723c */ /* 0x010fe60000041810 */
[----:B------:R-:W3:Y:S04]  /*1c9c0*/  LDL.LU.64 R18, [R1+0x1a88] ;  /* 0x001a880001127983 */ /* 0x000ee80000300a00 */
[----:B------:R-:W3:Y:S04]  /*1c9d0*/  LDL.LU.64 R16, [R1+0x1a80] ;  /* 0x001a800001107983 */ /* 0x000ee80000300a00 */
[----:B------:R0:W-:Y:S04]  /*1c9e0*/  STL.64 [R1+0x1a00], R10 ;  /* 0x001a000a01007387 */ /* 0x0001e80000100a00 */
[----:B------:R-:W2:Y:S04]  /*1c9f0*/  LDL.LU R8, [R1+0x1e0] ;  /* 0x0001e00001087983 */ /* 0x000ea80000300800 */
[----:B------:R1:W-:Y:S04]  /*1ca00*/  STL.64 [R1+0x2c0], R4 ;  /* 0x0002c00401007387 */ /* 0x0003e80000100a00 */
[----:B------:R4:W-:Y:S04]  /*1ca10*/  STL.64 [R1+0x2c8], R6 ;  /* 0x0002c80601007387 */ /* 0x0009e80000100a00 */
[----:B------:R-:W2:Y:S04]  /*1ca20*/  LDL.LU R9, [R1+0x1e4] ;  /* 0x0001e40001097983 */ /* 0x000ea80000300800 */
[----:B0-----:R-:W2:Y:S04]  /*1ca30*/  LDL.LU R10, [R1+0x1e8] ;  /* 0x0001e800010a7983 */ /* 0x001ea80000300800 */
[----:B------:R-:W2:Y:S04]  /*1ca40*/  LDL.LU R11, [R1+0x1ec] ;  /* 0x0001ec00010b7983 */ /* 0x000ea80000300800 */
[----:B-1----:R-:W2:Y:S04]  /*1ca50*/  LDL.LU R4, [R1+0x180] ;  /* 0x0001800001047983 */ /* 0x002ea80000300800 */
[----:B------:R-:W2:Y:S04]  /*1ca60*/  LDL.LU R5, [R1+0x184] ;  /* 0x0001840001057983 */ /* 0x000ea80000300800 */
[----:B----4-:R-:W4:Y:S01]  /*1ca70*/  LDL.LU R6, [R1+0x188] ;  /* 0x0001880001067983 */ /* 0x010f220000300800 */
[----:B------:R-:W-:-:S03]  /*1ca80*/  IMAD.MOV.U32 R7, RZ, RZ, R28 ;  /* 0x000000ffff077224 */ /* 0x000fc600078e001c */
[----:B------:R-:W2:Y:S04]  /*1ca90*/  LDL.LU R28, [R1+0x1a78] ;  /* 0x001a7800011c7983 */ /* 0x000ea80000300800 */
[----:B----4-:R-:W-:Y:S04]  /*1caa0*/  STL.64 [R1+0x1988], R6 ;  /* 0x0019880601007387 */ /* 0x010fe80000100a00 */
[----:B--2---:R0:W-:Y:S04]  /*1cab0*/  STL.64 [R1+0x1980], R4 ;  /* 0x0019800401007387 */ /* 0x0041e80000100a00 */
[----:B0-----:R-:W2:Y:S04]  /*1cac0*/  LDL.LU R4, [R1+0x200] ;  /* 0x0002000001047983 */ /* 0x001ea80000300800 */
[----:B------:R-:W2:Y:S04]  /*1cad0*/  LDL.LU R5, [R1+0x204] ;  /* 0x0002040001057983 */ /* 0x000ea80000300800 */
[----:B------:R-:W4:Y:S04]  /*1cae0*/  LDL.LU R6, [R1+0x208] ;  /* 0x0002080001067983 */ /* 0x000f280000300800 */
[----:B------:R-:W4:Y:S01]  /*1caf0*/  LDL.LU R7, [R1+0x20c] ;  /* 0x00020c0001077983 */ /* 0x000f220000300800 */
[----:B---3--:R-:W-:Y:S01]  /*1cb00*/  HMMA.16816.F32.BF16 R24, R16, R22, R24 ;  /* 0x000000161018723c */ /* 0x008fe20000041818 */
[----:B------:R-:W-:-:S02]  /*1cb10*/  IMAD.MOV.U32 R0, RZ, RZ, R23 ;  /* 0x000000ffff007224 */ /* 0x000fc400078e0017 */
[----:B----4-:R0:W-:Y:S04]  /*1cb20*/  STL.64 [R1+0x1998], R6 ;  /* 0x0019980601007387 */ /* 0x0101e80000100a00 */
[----:B--2---:R-:W-:-:S12]  /*1cb30*/  STL.64 [R1+0x1990], R4 ;  /* 0x0019900401007387 */ /* 0x004fd80000100a00 */
[----:B------:R-:W-:Y:S04]  /*1cb40*/  STL.64 [R1+0x90], R24 ;  /* 0x0000901801007387 */ /* 0x000fe80000100a00 */
[----:B------:R1:W-:Y:S01]  /*1cb50*/  STL.64 [R1+0x98], R26 ;  /* 0x0000981a01007387 */ /* 0x0003e20000100a00 */
[----:B0-----:R-:W-:Y:S02]  /*1cb60*/  IMAD.MOV.U32 R7, RZ, RZ, R2 ;  /* 0x000000ffff077224 */ /* 0x001fe400078e0002 */
[----:B------:R-:W-:Y:S01]  /*1cb70*/  IMAD.MOV.U32 R2, RZ, RZ, R22 ;  /* 0x000000ffff027224 */ /* 0x000fe200078e0016 */
[----:B-1----:R-:W2:Y:S04]  /*1cb80*/  LDL.LU.64 R26, [R1+0x1a70] ;  /* 0x001a7000011a7983 */ /* 0x002ea80000300a00 */
[----:B------:R-:W2:Y:S04]  /*1cb90*/  LDL.LU.64 R24, [R1+0x1a68] ;  /* 0x001a680001187983 */ /* 0x000ea80000300a00 */
[----:B------:R-:W2:Y:S02]  /*1cba0*/  LDL.LU.64 R22, [R1+0x1a60] ;  /* 0x001a600001167983 */ /* 0x000ea40000300a00 */
[----:B--2---:R-:W-:Y:S01]  /*1cbb0*/  HMMA.16816.F32.BF16 R24, R16, R22, R24 ;  /* 0x000000161018723c */ /* 0x004fe20000041818 */
[----:B------:R-:W-:-:S02]  /*1cbc0*/  IMAD.MOV.U32 R5, RZ, RZ, R22 ;  /* 0x000000ffff057224 */ /* 0x000fc400078e0016 */
[----:B------:R-:W-:-:S15]  /*1cbd0*/  IMAD.MOV.U32 R4, RZ, RZ, R23 ;  /* 0x000000ffff047224 */ /* 0x000fde00078e0017 */
[----:B------:R-:W-:Y:S01]  /*1cbe0*/  NOP ;  /* 0x0000000000007918 */ /* 0x000fe20000000000 */
[----:B------:R-:W-:Y:S04]  /*1cbf0*/  STL.64 [R1+0x60], R24 ;  /* 0x0000601801007387 */ /* 0x000fe80000100a00 */
[----:B------:R0:W-:Y:S04]  /*1cc00*/  STL.64 [R1+0x68], R26 ;  /* 0x0000681a01007387 */ /* 0x0001e80000100a00 */
[----:B0-----:R-:W2:Y:S04]  /*1cc10*/  LDL.LU.64 R26, [R1+0x1a58] ;  /* 0x001a5800011a7983 */ /* 0x001ea80000300a00 */
[----:B------:R-:W3:Y:S04]  /*1cc20*/  LDL.LU.64 R22, [R1+0x1a50] ;  /* 0x001a500001167983 */ /* 0x000ee80000300a00 */
[----:B------:R-:W3:Y:S01]  /*1cc30*/  LDL.LU.64 R20, [R1+0x1a48] ;  /* 0x001a480001147983 */ /* 0x000ee20000300a00 */
[----:B------:R-:W-:Y:S01]  /*1cc40*/  HMMA.16816.F32.BF16 R8, R16, R14, R8 ;  /* 0x0000000e1008723c */ /* 0x000fe20000041808 */
[----:B------:R-:W-:-:S15]  /*1cc50*/  IMAD.MOV.U32 R6, RZ, RZ, R12 ;  /* 0x000000ffff067224 */ /* 0x000fde00078e000c */
[----:B------:R-:W-:-:S03]  /*1cc60*/  NOP ;  /* 0x0000000000007918 */ /* 0x000fc60000000000 */
[----:B------:R0:W-:Y:S02]  /*1cc70*/  STL.64 [R1+0xa0], R8 ;  /* 0x0000a00801007387 */ /* 0x0001e40000100a00 */
[----:B0-----:R-:W-:Y:S02]  /*1cc80*/  IMAD.MOV.U32 R9, RZ, RZ, R14 ;  /* 0x000000ffff097224 */ /* 0x001fe400078e000e */
[----:B------:R-:W-:Y:S01]  /*1cc90*/  IMAD.MOV.U32 R8, RZ, RZ, R15 ;  /* 0x000000ffff087224 */ /* 0x000fe200078e000f */
[----:B------:R-:W-:Y:S04]  /*1cca0*/  STL.64 [R1+0xa8], R10 ;  /* 0x0000a80a01007387 */ /* 0x000fe80000100a00 */
[----:B------:R0:W-:Y:S01]  /*1ccb0*/  STL.64 [R1+0x19a8], R6 ;  /* 0x0019a80601007387 */ /* 0x0001e20000100a00 */
[----:B---3--:R-:W-:Y:S01]  /*1ccc0*/  HMMA.16816.F32.BF16 R12, R16, R6, R20 ;  /* 0x00000006100c723c */ /* 0x008fe20000041814 */
[----:B0-----:R-:W-:-:S02]  /*1ccd0*/  IMAD.MOV.U32 R6, RZ, RZ, R9 ;  /* 0x000000ffff067224 */ /* 0x001fc400078e0009 */
[----:B------:R-:W-:-:S15]  /*1cce0*/  IMAD.MOV.U32 R7, RZ, RZ, R8 ;  /* 0x000000ffff077224 */ /* 0x000fde00078e0008 */
[----:B------:R-:W-:Y:S01]  /*1ccf0*/  NOP ;  /* 0x0000000000007918 */ /* 0x000fe20000000000 */
[----:B------:R-:W-:Y:S04]  /*1cd00*/  STL.64 [R1+0xb0], R12 ;  /* 0x0000b00c01007387 */ /* 0x000fe80000100a00 */
[----:B------:R-:W-:Y:S04]  /*1cd10*/  STL.64 [R1+0xb8], R14 ;  /* 0x0000b80e01007387 */ /* 0x000fe80000100a00 */
[----:B------:R0:W-:Y:S02]  /*1cd20*/  STL.64 [R1+0x19c0], R6 ;  /* 0x0019c00601007387 */ /* 0x0001e40000100a00 */
[----:B0-----:R-:W-:-:S02]  /*1cd30*/  IMAD.MOV.U32 R6, RZ, RZ, R5 ;  /* 0x000000ffff067224 */ /* 0x001fc400078e0005 */
[----:B------:R-:W-:-:S05]  /*1cd40*/  IMAD.MOV.U32 R7, RZ, RZ, R4 ;  /* 0x000000ffff077224 */ /* 0x000fca00078e0004 */
[----:B------:R0:W-:Y:S02]  /*1cd50*/  STL.64 [R1+0x19d8], R6 ;  /* 0x0019d80601007387 */ /* 0x0001e40000100a00 */
[----:B0-----:R-:W-:Y:S02]  /*1cd60*/  IMAD.MOV.U32 R6, RZ, RZ, R2 ;  /* 0x000000ffff067224 */ /* 0x001fe400078e0002 */
[----:B------:R-:W-:-:S05]  /*1cd70*/  IMAD.MOV.U32 R7, RZ, RZ, R0 ;  /* 0x000000ffff077224 */ /* 0x000fca00078e0000 */
[----:B------:R-:W-:Y:S04]  /*1cd80*/  STL.64 [R1+0x1a18], R6 ;  /* 0x001a180601007387 */ /* 0x000fe80000100a00 */
[----:B------:R-:W3:Y:S04]  /*1cd90*/  LDL.LU R20, [R1+0xc0] ;  /* 0x0000c00001147983 */ /* 0x000ee80000300800 */
[----:B------:R-:W3:Y:S04]  /*1cda0*/  LDL.LU R21, [R1+0xc4] ;  /* 0x0000c40001157983 */ /* 0x000ee80000300800 */
[----:B------:R-:W4:Y:S04]  /*1cdb0*/  LDL.LU R22, [R1+0xc8] ;  /* 0x0000c80001167983 */ /* 0x000f280000300800 */
[----:B------:R-:W4:Y:S01]  /*1cdc0*/  LDL.LU R23, [R1+0xcc] ;  /* 0x0000cc0001177983 */ /* 0x000f220000300800 */
[----:B------:R-:W-:-:S03]  /*1cdd0*/  IMAD.MOV.U32 R9, RZ, RZ, R28 ;  /* 0x000000ffff097224 */ /* 0x000fc600078e001c */
        /* <DEDUP_REMOVED lines=8> */
[----:B------:R-:W3:Y:S04]  /*1ce60*/  LDL.LU R6, [R1+0x118] ;  /* 0x0001180001067983 */ /* 0x000ee80000300800 */
[----:B------:R-:W3:Y:S04]  /*1ce70*/  LDL.LU R7, [R1+0x11c] ;  /* 0x00011c0001077983 */ /* 0x000ee80000300800 */
[----:B------:R-:W3:Y:S04]  /*1ce80*/  LDL.LU.64 R14, [R1+0x8] ;  /* 0x00000800010e7983 */ /* 0x000ee80000300a00 */
[----:B------:R-:W4:Y:S04]  /*1ce90*/  LDL.LU R8, [R1+0x100] ;  /* 0x0001000001087983 */ /* 0x000f280000300800 */
[----:B------:R-:W3:Y:S04]  /*1cea0*/  LDL.LU R28, [R1+0x1a40] ;  /* 0x001a4000011c7983 */ /* 0x000ee80000300800 */
[----:B------:R-:W4:Y:S04]  /*1ceb0*/  LDL.LU R10, [R1+0x108] ;  /* 0x00010800010a7983 */ /* 0x000f280000300800 */
[----:B------:R-:W4:Y:S01]  /*1cec0*/  LDL.LU R11, [R1+0x10c] ;  /* 0x00010c00010b7983 */ /* 0x000f220000300800 */
[----:B--2---:R-:W-:Y:S01]  /*1ced0*/  HMMA.16816.F32.BF16 R20, R16, R26, R20 ;  /* 0x0000001a1014723c */ /* 0x004fe20000041814 */
[----:B---3--:R-:W-:-:S15]  /*1cee0*/  IMAD.MOV.U32 R24, RZ, RZ, R28 ;  /* 0x000000ffff187224 */ /* 0x008fde00078e001c */
[----:B------:R-:W-:-:S03]  /*1cef0*/  NOP ;  /* 0x0000000000007918 */ /* 0x000fc60000000000 */
[----:B------:R-:W-:Y:S01]  /*1cf00*/  IMAD.MOV.U32 R2, RZ, RZ, R22 ;  /* 0x000000ffff027224 */ /* 0x000fe200078e0016 */
[----:B------:R0:W-:Y:S01]  /*1cf10*/  STL.64 [R1+0xf0], R20 ;  /* 0x0000f01401007387 */ /* 0x0001e20000100a00 */
[----:B------:R-:W-:-:S03]  /*1cf20*/  IMAD.MOV.U32 R29, RZ, RZ, R23 ;  /* 0x000000ffff1d7224 */ /* 0x000fc600078e0017 */
[----:B------:R-:W2:Y:S04]  /*1cf30*/  LDL.LU.64 R22, [R1+0x1a38] ;  /* 0x001a380001167983 */ /* 0x000ea80000300a00 */
[----:B0-----:R-:W2:Y:S04]  /*1cf40*/  LDL.LU.64 R20, [R1+0x1a30] ;  /* 0x001a300001147983 */ /* 0x001ea80000300a00 */
[----:B------:R0:W-:Y:S04]  /*1cf50*/  STL.64 [R1+0x19a0], R26 ;  /* 0x0019a01a01007387 */ /* 0x0001e80000100a00 */
[----:B------:R-:W3:Y:S04]  /*1cf60*/  LDL.LU R28, [R1+0x1a2c] ;  /* 0x001a2c00011c7983 */ /* 0x000ee80000300800 */
[----:B------:R-:W2:Y:S04]  /*1cf70*/  LDL.LU R25, [R1+0x224] ;  /* 0x0002240001197983 */ /* 0x000ea80000300800 */
[----:B0-----:R-:W2:Y:S04]  /*1cf80*/  LDL.LU R26, [R1+0x228] ;  /* 0x00022800011a7983 */ /* 0x001ea80000300800 */
[----:B------:R-:W2:Y:S04]  /*1cf90*/  LDL.LU R27, [R1+0x22c] ;  /* 0x00022c00011b7983 */ /* 0x000ea80000300800 */
[----:B--2---:R-:W-:Y:S04]  /*1cfa0*/  STL.64 [R1+0x19b8], R26 ;  /* 0x0019b81a01007387 */ /* 0x004fe80000100a00 */
[----:B------:R0:W-:Y:S04]  /*1cfb0*/  STL.64 [R1+0x19b0], R24 ;  /* 0x0019b01801007387 */ /* 0x0001e80000100a00 */
[----:B0-----:R-:W2:Y:S01]  /*1cfc0*/  LDL.LU R24, [R1+0x230] ;  /* 0x0002300001187983 */ /* 0x001ea20000300800 */
[----:B---3--:R-:W-:-:S03]  /*1cfd0*/  IMAD.MOV.U32 R25, RZ, RZ, R28 ;  /* 0x000000ffff197224 */ /* 0x008fc600078e001c */
[----:B------:R-:W3:Y:S04]  /*1cfe0*/  LDL.LU R28, [R1+0x1a28] ;  /* 0x001a2800011c7983 */ /* 0x000ee80000300800 */
[----:B------:R-:W2:Y:S04]  /*1cff0*/  LDL.LU R26, [R1+0x238] ;  /* 0x00023800011a7983 */ /* 0x000ea80000300800 */
[----:B------:R-:W2:Y:S01]  /*1d000*/  LDL.LU R27, [R1+0x23c] ;  /* 0x00023c00011b7983 */ /* 0x000ea20000300800 */
[----:B------:R-:W-:Y:S03]  /*1d010*/  HMMA.16816.F32.BF16 R4, R16, R14, R4 ;  /* 0x0000000e1004723c */ /* 0x000fe60000041804 */
[----:B--2---:R3:W-:Y:S04]  /*1d020*/  STL.64 [R1+0x19d0], R26 ;  /* 0x0019d01a01007387 */ /* 0x0047e80000100a00 */
[----:B------:R0:W-:Y:S01]  /*1d030*/  STL.64 [R1+0x19c8], R24 ;  /* 0x0019c81801007387 */ /* 0x0001e20000100a00 */
[----:B---3--:R-:W-:-:S03]  /*1d040*/  IMAD.MOV.U32 R26, RZ, RZ, R28 ;  /* 0x000000ffff1a7224 */ /* 0x008fc600078e001c */
[----:B0-----:R-:W2:Y:S04]  /*1d050*/  LDL.LU R24, [R1+0x240] ;  /* 0x0002400001187983 */ /* 0x001ea80000300800 */
[----:B------:R-:W2:Y:S04]  /*1d060*/  LDL.LU R25, [R1+0x244] ;  /* 0x0002440001197983 */ /* 0x000ea80000300800 */
[----:B------:R-:W3:Y:S04]  /*1d070*/  LDL.LU R28, [R1+0x1a24] ;  /* 0x001a2400011c7983 */ /* 0x000ee80000300800 */
[----:B------:R-:W2:Y:S01]  /*1d080*/  LDL.LU R27, [R1+0x24c] ;  /* 0x00024c00011b7983 */ /* 0x000ea20000300800 */
[----:B------:R-:W-:-:S03]  /*1d090*/  IMAD.MOV.U32 R0, RZ, RZ, R15 ;  /* 0x000000ffff007224 */ /* 0x000fc600078e000f */
[----:B--2---:R-:W-:Y:S04]  /*1d0a0*/  STL.64 [R1+0x19e8], R26 ;  /* 0x0019e81a01007387 */ /* 0x004fe80000100a00 */
[----:B------:R0:W-:Y:S04]  /*1d0b0*/  STL.64 [R1+0x19e0], R24 ;  /* 0x0019e01801007387 */ /* 0x0001e80000100a00 */
[----:B0-----:R-:W2:Y:S04]  /*1d0c0*/  LDL.LU R24, [R1+0x2d0] ;  /* 0x0002d00001187983 */ /* 0x001ea80000300800 */
[----:B------:R-:W2:Y:S04]  /*1d0d0*/  LDL.LU R25, [R1+0x2d4] ;  /* 0x0002d40001197983 */ /* 0x000ea80000300800 */
[----:B------:R-:W2:Y:S01]  /*1d0e0*/  LDL.LU R26, [R1+0x2d8] ;  /* 0x0002d800011a7983 */ /* 0x000ea20000300800 */
[----:B---3--:R-:W-:-:S03]  /*1d0f0*/  IMAD.MOV.U32 R27, RZ, RZ, R28 ;  /* 0x000000ffff1b7224 */ /* 0x008fc600078e001c */
[----:B------:R-:W3:Y:S04]  /*1d100*/  LDL.LU R28, [R1+0x1a20] ;  /* 0x001a2000011c7983 */ /* 0x000ee80000300800 */
[----:B------:R-:W-:Y:S04]  /*1d110*/  STL [R1+0x1844], R29 ;  /* 0x0018441d01007387 */ /* 0x000fe80000100800 */
[----:B------:R0:W-:Y:S04]  /*1d120*/  STL [R1+0x1840], R2 ;  /* 0x0018400201007387 */ /* 0x0001e80000100800 */
[----:B------:R-:W-:Y:S04]  /*1d130*/  STL.64 [R1+0x280], R4 ;  /* 0x0002800401007387 */ /* 0x000fe80000100a00 */
[----:B------:R1:W-:Y:S01]  /*1d140*/  STL.64 [R1+0x288], R6 ;  /* 0x0002880601007387 */ /* 0x0003e20000100a00 */
[----:B0-----:R-:W-:-:S03]  /*1d150*/  IMAD.MOV.U32 R2, RZ, RZ, R14 ;  /* 0x000000ffff027224 */ /* 0x001fc600078e000e */
[----:B-1----:R-:W2:Y:S04]  /*1d160*/  LDL.LU.64 R6, [R1+0x1a18] ;  /* 0x001a180001067983 */ /* 0x002ea80000300a00 */
[----:B------:R-:W4:Y:S04]  /*1d170*/  LDL.LU.64 R14, [R1+0x1a10] ;  /* 0x001a1000010e7983 */ /* 0x000f280000300a00 */
[----:B------:R-:W2:Y:S01]  /*1d180*/  LDL.LU R13, [R1+0x1a08] ;  /* 0x001a0800010d7983 */ /* 0x000ea20000300800 */
[----:B----4-:R-:W-:-:S15]  /*1d190*/  HMMA.16816.F32.BF16 R8, R16, R14, R8 ;  /* 0x0000000e1008723c */ /* 0x010fde0000041808 */
[----:B------:R-:W-:-:S04]  /*1d1a0*/  NOP ;  /* 0x0000000000007918 */ /* 0x000fc80000000000 */
[----:B------:R-:W-:Y:S04]  /*1d1b0*/  STL.64 [R1+0x110], R8 ;  /* 0x0001100801007387 */ /* 0x000fe80000100a00 */
[----:B------:R0:W-:Y:S04]  /*1d1c0*/  STL.64 [R1+0x118], R10 ;  /* 0x0001180a01007387 */ /* 0x0001e80000100a00 */
[----:B0-----:R-:W4:Y:S02]  /*1d1d0*/  LDL.LU.64 R10, [R1+0x1a00] ;  /* 0x001a0000010a7983 */ /* 0x001f240000300a00 */
[----:B----4-:R-:W-:Y:S02]  /*1d1e0*/  HMMA.16816.F32.BF16 R16, R16, R10, R20 ;  /* 0x0000000a1010723c */ /* 0x010fe40000041814 */
[----:B------:R-:W2:Y:S04]  /*1d1f0*/  LDL.LU.64 R22, [R1+0x19f8] ;  /* 0x0019f80001167983 */ /* 0x000ea80000300a00 */
[----:B------:R-:W2:-:S13]  /*1d200*/  LDL.LU.64 R20, [R1+0x19f0] ;  /* 0x0019f00001147983 */ /* 0x000e9a0000300a00 */
[----:B------:R-:W-:Y:S04]  /*1d210*/  STL.64 [R1+0x260], R16 ;  /* 0x0002601001007387 */ /* 0x000fe80000100a00 */
[----:B------:R-:W-:Y:S01]  /*1d220*/  STL.64 [R1+0x268], R18 ;  /* 0x0002681201007387 */ /* 0x000fe20000100a00 */
        /* <DEDUP_REMOVED lines=9> */
[----:B------:R-:W-:Y:S04]  /*1d2c0*/  STL.64 [R1+0x40], R4 ;  /* 0x0000400401007387 */ /* 0x000fe80000100a00 */
[----:B------:R0:W-:Y:S04]  /*1d2d0*/  STL.64 [R1+0x48], R6 ;  /* 0x0000480601007387 */ /* 0x0001e80000100a00 */
[----:B0-----:R-:W2:Y:S01]  /*1d2e0*/  LDL.LU.64 R6, [R1+0x19c0] ;  /* 0x0019c00001067983 */ /* 0x001ea20000300a00 */
[----:B------:R-:W-:Y:S01]  /*1d2f0*/  IMAD.MOV.U32 R19, RZ, RZ, R0 ;  /* 0x000000ffff137224 */ /* 0x000fe200078e0000 */
[----:B--2---:R-:W-:Y:S02]  /*1d300*/  HMMA.16816.F32.BF16 R4, R20, R6, R24 ;  /* 0x000000061404723c */ /* 0x004fe40000041818 */
[----:B------:R-:W2:Y:S04]  /*1d310*/  LDL.LU.64 R26, [R1+0x19b8] ;  /* 0x0019b800011a7983 */ /* 0x000ea80000300a00 */
[----:B------:R-:W2:-:S13]  /*1d320*/  LDL.LU.64 R24, [R1+0x19b0] ;  /* 0x0019b00001187983 */ /* 0x000e9a0000300a00 */
[----:B------:R-:W-:Y:S04]  /*1d330*/  STL.64 [R1+0x30], R4 ;  /* 0x0000300401007387 */ /* 0x000fe80000100a00 */
[----:B------:R0:W-:Y:S01]  /*1d340*/  STL [R1+0x38], R6 ;  /* 0x0000380601007387 */ /* 0x0001e20000100800 */
[----:B------:R-:W-:-:S03]  /*1d350*/  IMAD.MOV.U32 R0, RZ, RZ, R7 ;  /* 0x000000ffff007224 */ /* 0x000fc600078e0007 */
        /* <DEDUP_REMOVED lines=16> */
[----:B------:R-:W4:Y:S04]  /*1d460*/  LDL.LU.64 R26, [R1+0x1978] ;  /* 0x00197800011a7983 */ /* 0x000f280000300a00 */
[----:B0-----:R-:W4:Y:S02]  /*1d470*/  LDL.LU.64 R24, [R1+0x1970] ;  /* 0x0019700001187983 */ /* 0x001f240000300a00 */
[C---:B----4-:R-:W-:Y:S02]  /*1d480*/  HMMA.16816.F32.BF16 R16, R20.reuse, R18, R24 ;  /* 0x000000121410723c */ /* 0x050fe40000041818 */
[----:B------:R-:W4:Y:S04]  /*1d490*/  LDL.LU.64 R26, [R1+0x1968] ;  /* 0x00196800011a7983 */ /* 0x000f280000300a00 */
[----:B------:R-:W4:Y:S02]  /*1d4a0*/  LDL.LU.64 R24, [R1+0x1960] ;  /* 0x0019600001187983 */ /* 0x000f240000300a00 */
[C---:B--2---:R-:W-:Y:S11]  /*1d4b0*/  HMMA.16816.F32.BF16 R4, R20.reuse, R14, R4 ;  /* 0x0000000e1404723c */ /* 0x044ff60000041804 */
[----:B------:R-:W-:Y:S04]  /*1d4c0*/  STL.64 [R1+0x200], R16 ;  /* 0x0002001001007387 */ /* 0x000fe80000100a00 */
[----:B------:R-:W-:Y:S04]  /*1d4d0*/  STL.64 [R1+0x208], R18 ;  /* 0x0002081201007387 */ /* 0x000fe80000100a00 */
[----:B------:R-:W-:Y:S04]  /*1d4e0*/  STL.64 [R1+0x1d0], R4 ;  /* 0x0001d00401007387 */ /* 0x000fe80000100a00 */
[----:B------:R-:W-:Y:S04]  /*1d4f0*/  STL.64 [R1+0x1d8], R6 ;  /* 0x0001d80601007387 */ /* 0x000fe80000100a00 */
[----:B---3--:R-:W0:Y:S04]  /*1d500*/  LDSM.16.M88.4 R4, [R28+UR6+0x80] ;  /* 0x000080061c04783b */ /* 0x008e280008000200 */
[----:B------:R-:W-:Y:S01]  /*1d510*/  LDSM.16.MT88.4 R16, [R3+UR6+0x24000] ;  /* 0x024000060310783b */ /* 0x000fe20008004200 */
[----:B0-----:R-:W-:Y:S01]  /*1d520*/  IMAD.MOV.U32 R0, RZ, RZ, R5 ;  /* 0x000000ffff007224 */ /* 0x001fe200078e0005 */
[----:B----4-:R-:W-:Y:S02]  /*1d530*/  HMMA.16816.F32.BF16 R8, R20, R10, R24 ;  /* 0x0000000a1408723c */ /* 0x010fe40000041818 */
[----:B------:R-:W-:Y:S04]  /*1d540*/  LDSM.16.MT88.4 R24, [R13+UR6+0x24000] ;  /* 0x024000060d18783b */ /* 0x000fe80008004200 */
[----:B------:R-:W0:Y:S04]  /*1d550*/  LDSM.16.MT88.4 R12, [R13+UR6+0x24080] ;  /* 0x024080060d0c783b */ /* 0x000e280008004200 */
[----:B------:R-:W1:Y:S09]  /*1d560*/  LDSM.16.MT88.4 R20, [R3+UR6+0x24080] ;  /* 0x024080060314783b */ /* 0x000e720008004200 */
[----:B------:R2:W-:Y:S04]  /*1d570*/  STL.64 [R1+0x1b0], R8 ;  /* 0x0001b00801007387 */ /* 0x0005e80000100a00 */
[----:B------:R-:W-:Y:S04]  /*1d580*/  STL.64 [R1+0x1b8], R10 ;  /* 0x0001b80a01007387 */ /* 0x000fe80000100a00 */
[----:B------:R-:W-:Y:S01]  /*1d590*/  STL.64 [R1+0x8], R6 ;  /* 0x0000080601007387 */ /* 0x000fe20000100a00 */
[----:B--2---:R-:W-:-:S03]  /*1d5a0*/  IMAD.MOV.U32 R8, RZ, RZ, R4 ;  /* 0x000000ffff087224 */ /* 0x004fc600078e0004 */
[----:B------:R-:W2:Y:S04]  /*1d5b0*/  LDSM.16.M88.4 R4, [R28+UR6+0x4080] ;  /* 0x004080061c04783b */ /* 0x000ea80008000200 */
[----:B0-----:R-:W-:Y:S04]  /*1d5c0*/  STL.64 [R1+0x1958], R14 ;  /* 0x0019580e01007387 */ /* 0x001fe80000100a00 */
[----:B------:R-:W-:Y:S04]  /*1d5d0*/  STL.64 [R1+0x1950], R12 ;  /* 0x0019500c01007387 */ /* 0x000fe80000100a00 */
[----:B------:R-:W-:Y:S04]  /*1d5e0*/  STL.64 [R1+0x1948], R18 ;  /* 0x0019481201007387 */ /* 0x000fe80000100a00 */
[----:B------:R-:W-:Y:S04]  /*1d5f0*/  STL.64 [R1+0x1940], R16 ;  /* 0x0019401001007387 */ /* 0x000fe80000100a00 */
[----:B-1----:R-:W-:Y:S04]  /*1d600*/  STL.64 [R1+0x1938], R22 ;  /* 0x0019381601007387 */ /* 0x002fe80000100a00 */
[----:B------:R-:W-:Y:S04]  /*1d610*/  STL.64 [R1+0x1930], R20 ;  /* 0x0019301401007387 */ /* 0x000fe80000100a00 */
[----:B------:R-:W-:Y:S04]  /*1d620*/  STL [R1+0x1730], R3 ;  /* 0x0017300301007387 */ /* 0x000fe80000100800 */
[----:B------:R-:W0:Y:S04]  /*1d630*/  LDSM.16.M88.4 R12, [R28+UR6+0xc080] ;  /* 0x00c080061c0c783b */ /* 0x000e280008000200 */
[----:B--2---:R-:W-:Y:S04]  /*1d640*/  STL.64 [R1+0x1918], R6 ;  /* 0x0019180601007387 */ /* 0x004fe80000100a00 */
[----:B------:R1:W-:Y:S02]  /*1d650*/  STL.64 [R1+0x1910], R4 ;  /* 0x0019100401007387 */ /* 0x0003e40000100a00 */
[----:B-1----:R-:W-:-:S02]  /*1d660*/  IMAD.MOV.U32 R4, RZ, RZ, R8 ;  /* 0x000000ffff047224 */ /* 0x002fc400078e0008 */
[----:B------:R-:W1:Y:S01]  /*1d670*/  LDSM.16.M88.4 R8, [R28+UR6+0x8080] ;  /* 0x008080061c08783b */ /* 0x000e620008000200 */
[----:B0-----:R-:W-:-:S03]  /*1d680*/  IMAD.MOV.U32 R3, RZ, RZ, R13 ;  /* 0x000000ffff037224 */ /* 0x001fc600078e000d */
[----:B-1----:R0:W-:Y:S04]  /*1d690*/  STL [R1+0x1774], R10 ;  /* 0x0017740a01007387 */ /* 0x0021e80000100800 */
[----:B------:R-:W-:Y:S04]  /*1d6a0*/  STL [R1+0x1770], R11 ;  /* 0x0017700b01007387 */ /* 0x000fe80000100800 */
[----:B------:R-:W-:Y:S01]  /*1d6b0*/  STL.64 [R1+0x88], R14 ;  /* 0x0000880e01007387 */ /* 0x000fe20000100a00 */
[----:B0-----:R-:W-:-:S03]  /*1d6c0*/  IMAD.MOV.U32 R10, RZ, RZ, R12 ;  /* 0x000000ffff0a7224 */ /* 0x001fc600078e000c */
[----:B------:R-:W0:Y:S01]  /*1d6d0*/  LDSM.16.M88.4 R12, [R28+UR6+0x10080] ;  /* 0x010080061c0c783b */ /* 0x000e220008000200 */
[----:B------:R-:W-:-:S03]  /*1d6e0*/  IMAD.MOV.U32 R5, RZ, RZ, R0 ;  /* 0x000000ffff057224 */ /* 0x000fc600078e0000 */
[----:B0-----:R0:W-:Y:S04]  /*1d6f0*/  STL.64 [R1+0x78], R14 ;  /* 0x0000780e01007387 */ /* 0x0011e80000100a00 */
[----:B------:R-:W2:Y:S04]  /*1d700*/  LDL.LU R20, [R1+0x90] ;  /* 0x0000900001147983 */ /* 0x000ea80000300800 */
[----:B------:R-:W2:Y:S04]  /*1d710*/  LDL.LU R21, [R1+0x94] ;  /* 0x0000940001157983 */ /* 0x000ea80000300800 */
[----:B------:R-:W2:Y:S04]  /*1d720*/  LDL.LU R22, [R1+0x98] ;  /* 0x0000980001167983 */ /* 0x000ea80000300800 */
[----:B------:R-:W2:Y:S04]  /*1d730*/  LDL.LU R23, [R1+0x9c] ;  /* 0x00009c0001177983 */ /* 0x000ea80000300800 */
[----:B------:R-:W3:Y:S04]  /*1d740*/  LDL.LU R16, [R1+0xd0] ;  /* 0x0000d00001107983 */ /* 0x000ee80000300800 */
[----:B------:R-:W3:Y:S04]  /*1d750*/  LDL.LU R17, [R1+0xd4] ;  /* 0x0000d40001117983 */ /* 0x000ee80000300800 */
[----:B------:R-:W3:Y:S01]  /*1d760*/  LDL.LU R18, [R1+0xd8] ;  /* 0x0000d80001127983 */ /* 0x000ee20000300800 */
[----:B------:R-:W-:-:S02]  /*1d770*/  IMAD.MOV.U32 R0, RZ, RZ, R12 ;  /* 0x000000ffff007224 */ /* 0x000fc400078e000c */
[----:B------:R-:W-:Y:S01]  /*1d780*/  IMAD.MOV.U32 R11, RZ, RZ, R13 ;  /* 0x000000ffff0b7224 */ /* 0x000fe200078e000d */
[----:B------:R-:W3:Y:S04]  /*1d790*/  LDL.LU R19, [R1+0xdc] ;  /* 0x0000dc0001137983 */ /* 0x000ee80000300800 */
[----:B------:R-:W4:Y:S04]  /*1d7a0*/  LDL.LU R12, [R1+0x170] ;  /* 0x00017000010c7983 */ /* 0x000f280000300800 */
[----:B------:R-:W4:Y:S04]  /*1d7b0*/  LDL.LU R13, [R1+0x174] ;  /* 0x00017400010d7983 */ /* 0x000f280000300800 */
[----:B0-----:R-:W4:Y:S04]  /*1d7c0*/  LDL.LU R14, [R1+0x178] ;  /* 0x00017800010e7983 */ /* 0x001f280000300800 */
[----:B------:R-:W4:Y:S04]  /*1d7d0*/  LDL.LU R15, [R1+0x17c] ;  /* 0x00017c00010f7983 */ /* 0x000f280000300800 */
[----:B------:R-:W-:Y:S04]  /*1d7e0*/  STL.64 [R1+0x18d8], R10 ;  /* 0x0018d80a01007387 */ /* 0x000fe80000100a00 */
        /* <DEDUP_REMOVED lines=17> */
[-C--:B----4-:R-:W-:Y:S03]  /*1d900*/  HMMA.16816.F32.BF16 R12, R24, R4.reuse, R12 ;  /* 0x00000004180c723c */ /* 0x090fe6000004180c */
[----:B--2---:R-:W-:Y:S04]  /*1d910*/  STL.64 [R1+0x1908], R10 ;  /* 0x0019080a01007387 */ /* 0x004fe80000100a00 */
[----:B------:R0:W-:Y:S04]  /*1d920*/  STL.64 [R1+0x1900], R8 ;  /* 0x0019000801007387 */ /* 0x0001e80000100a00 */
[----:B0-----:R-:W2:Y:S04]  /*1d930*/  LDL.LU R8, [R1+0x160] ;  /* 0x0001600001087983 */ /* 0x001ea80000300800 */
[----:B------:R-:W2:Y:S04]  /*1d940*/  LDL.LU R9, [R1+0x164] ;  /* 0x0001640001097983 */ /* 0x000ea80000300800 */
[----:B------:R-:W4:Y:S04]  /*1d950*/  LDL.LU R10, [R1+0x168] ;  /* 0x00016800010a7983 */ /* 0x000f280000300800 */
[----:B------:R-:W4:Y:S04]  /*1d960*/  LDL.LU R11, [R1+0x16c] ;  /* 0x00016c00010b7983 */ /* 0x000f280000300800 */
[----:B----4-:R-:W-:Y:S04]  /*1d970*/  STL.64 [R1+0x1928], R10 ;  /* 0x0019280a01007387 */ /* 0x010fe80000100a00 */
[----:B--2---:R0:W-:Y:S04]  /*1d980*/  STL.64 [R1+0x1920], R8 ;  /* 0x0019200801007387 */ /* 0x0041e80000100a00 */
[----:B0-----:R-:W2:Y:S04]  /*1d990*/  LDL.LU R8, [R1+0x50] ;  /* 0x0000500001087983 */ /* 0x001ea80000300800 */
[----:B------:R-:W2:Y:S04]  /*1d9a0*/  LDL.LU R9, [R1+0x54] ;  /* 0x0000540001097983 */ /* 0x000ea80000300800 */
[----:B------:R-:W2:Y:S04]  /*1d9b0*/  LDL.LU R10, [R1+0x58] ;  /* 0x00005800010a7983 */ /* 0x000ea80000300800 */
[----:B------:R-:W2:Y:S04]  /*1d9c0*/  LDL.LU R11, [R1+0x5c] ;  /* 0x00005c00010b7983 */ /* 0x000ea80000300800 */
        /* <DEDUP_REMOVED lines=19> */
[----:B------:R-:W-:Y:S04]  /*1db00*/  STL.64 [R1+0x290], R4 ;  /* 0x0002900401007387 */ /* 0x000fe80000100a00 */
[----:B------:R0:W-:Y:S04]  /*1db10*/  STL.64 [R1+0x298], R6 ;  /* 0x0002980601007387 */ /* 0x0001e80000100a00 */
[----:B0-----:R-:W3:Y:S04]  /*1db20*/  LDL.LU.64 R6, [R1+0x1918] ;  /* 0x0019180001067983 */ /* 0x001ee80000300a00 */
[----:B------:R-:W2:Y:S02]  /*1db30*/  LDL.LU.64 R4, [R1+0x1910] ;  /* 0x0019100001047983 */ /* 0x000ea40000300a00 */
        /* <DEDUP_REMOVED lines=14> */
[----:B0-----:R-:W4:Y:S04]  /*1dc20*/  LDL.LU R12, [R1+0x250] ;  /* 0x00025000010c7983 */ /* 0x001f280000300800 */
[----:B------:R-:W4:Y:S04]  /*1dc30*/  LDL.LU R13, [R1+0x254] ;  /* 0x00025400010d7983 */ /* 0x000f280000300800 */
[----:B------:R-:W4:Y:S04]  /*1dc40*/  LDL.LU R14, [R1+0x258] ;  /* 0x00025800010e7983 */ /* 0x000f280000300800 */
[----:B------:R-:W4:Y:S01]  /*1dc50*/  LDL.LU R15, [R1+0x25c] ;  /* 0x00025c00010f7983 */ /* 0x000f220000300800 */
        /* <DEDUP_REMOVED lines=8> */
[----:B0-----:R-:W3:Y:S04]  /*1dce0*/  LDL.LU R16, [R1+0x120] ;  /* 0x0001200001107983 */ /* 0x001ee80000300800 */
[----:B------:R-:W3:Y:S04]  /*1dcf0*/  LDL.LU R17, [R1+0x124] ;  /* 0x0001240001117983 */ /* 0x000ee80000300800 */
[----:B------:R-:W3:Y:S04]  /*1dd00*/  LDL.LU R18, [R1+0x128] ;  /* 0x0001280001127983 */ /* 0x000ee80000300800 */
[----:B------:R-:W3:Y:S01]  /*1dd10*/  LDL.LU R19, [R1+0x12c] ;  /* 0x00012c0001137983 */ /* 0x000ee20000300800 */
[----:B--2---:R-:W-:-:S15]  /*1dd20*/  HMMA.16816.F32.BF16 R8, R20, R4, R8 ;  /* 0x000000041408723c */ /* 0x004fde0000041808 */
[----:B------:R-:W-:-:S04]  /*1dd30*/  NOP ;  /* 0x0000000000007918 */ /* 0x000fc80000000000 */
[----:B------:R-:W-:Y:S04]  /*1dd40*/  STL.64 [R1+0x220], R8 ;  /* 0x0002200801007387 */ /* 0x000fe80000100a00 */
[----:B------:R0:W-:Y:S04]  /*1dd50*/  STL.64 [R1+0x228], R10 ;  /* 0x0002280a01007387 */ /* 0x0001e80000100a00 */
[----:B0-----:R-:W2:Y:S04]  /*1dd60*/  LDL.LU.64 R10, [R1+0x18d8] ;  /* 0x0018d800010a7983 */ /* 0x001ea80000300a00 */
[----:B------:R-:W4:Y:S04]  /*1dd70*/  LDL.LU.64 R8, [R1+0x18d0] ;  /* 0x0018d00001087983 */ /* 0x000f280000300a00 */
[----:B------:R-:W-:Y:S04]  /*1dd80*/  STL.64 [R1+0x18a0], R22 ;  /* 0x0018a01601007387 */ /* 0x000fe80000100a00 */
[----:B------:R0:W-:Y:S01]  /*1dd90*/  STL.64 [R1+0x1898], R20 ;  /* 0x0018981401007387 */ /* 0x0001e20000100a00 */
[----:B------:R-:W-:-:S03]  /*1dda0*/  IMAD.MOV.U32 R4, RZ, RZ, R0 ;  /* 0x000000ffff047224 */ /* 0x000fc600078e0000 */
[----:B0-----:R-:W2:Y:S04]  /*1ddb0*/  LDL.LU R20, [R1+0xa0] ;  /* 0x0000a00001147983 */ /* 0x001ea80000300800 */
[----:B------:R-:W2:Y:S04]  /*1ddc0*/  LDL.LU R21, [R1+0xa4] ;  /* 0x0000a40001157983 */ /* 0x000ea80000300800 */
[----:B------:R-:W2:Y:S04]  /*1ddd0*/  LDL.LU R22, [R1+0xa8] ;  /* 0x0000a80001167983 */ /* 0x000ea80000300800 */
[----:B------:R-:W2:Y:S04]  /*1dde0*/  LDL.LU R23, [R1+0xac] ;  /* 0x0000ac0001177983 */ /* 0x000ea80000300800 */
[----:B---3--:R-:W-:Y:S04]  /*1ddf0*/  STL.64 [R1+0x1800], R6 ;  /* 0x0018000601007387 */ /* 0x008fe80000100a00 */
[----:B------:R-:W3:Y:S01]  /*1de00*/  LDL.LU R0, [R1+0x18cc] ;  /* 0x0018cc0001007983 */ /* 0x000ee20000300800 */
[----:B----4-:R-:W-:Y:S01]  /*1de10*/  HMMA.16816.F32.BF16 R12, R24, R8, R12 ;  /* 0x00000008180c723c */ /* 0x010fe2000004180c */
[----:B--2---:R-:W-:-:S05]  /*1de20*/  IMAD.MOV.U32 R5, RZ, RZ, R11 ;  /* 0x000000ffff057224 */ /* 0x004fca00078e000b */
[----:B------:R0:W-:Y:S02]  /*1de30*/  STL.64 [R1+0x1858], R4 ;  /* 0x0018580401007387 */ /* 0x0001e40000100a00 */
[----:B0-----:R-:W-:Y:S02]  /*1de40*/  IMAD.MOV.U32 R4, RZ, RZ, R10 ;  /* 0x000000ffff047224 */ /* 0x001fe400078e000a */
[----:B------:R-:W-:Y:S02]  /*1de50*/  IMAD.MOV.U32 R5, RZ, RZ, R3 ;  /* 0x000000ffff057224 */ /* 0x000fe400078e0003 */
[----:B---3--:R-:W-:-:S03]  /*1de60*/  IMAD.MOV.U32 R7, RZ, RZ, R0 ;  /* 0x000000ffff077224 */ /* 0x008fc600078e0000 */
[----:B------:R0:W-:Y:S04]  /*1de70*/  STL.64 [R1+0x1890], R4 ;  /* 0x0018900401007387 */ /* 0x0001e80000100a00 */
[----:B0-----:R-:W2:Y:S04]  /*1de80*/  LDL.LU R4, [R1+0x30] ;  /* 0x0000300001047983 */ /* 0x001ea80000300800 */
[----:B------:R-:W2:Y:S04]  /*1de90*/  LDL.LU R5, [R1+0x34] ;  /* 0x0000340001057983 */ /* 0x000ea80000300800 */
[----:B------:R-:W2:Y:S04]  /*1dea0*/  LDL.LU R6, [R1+0x38] ;  /* 0x0000380001067983 */ /* 0x000ea80000300800 */
[----:B------:R-:W3:Y:S04]  /*1deb0*/  LDL.LU R0, [R1+0x18c8] ;  /* 0x0018c80001007983 */ /* 0x000ee80000300800 */
        /* <DEDUP_REMOVED lines=26> */
[----:B------:R-:W4:Y:S01]  /*1e060*/  LDL.LU R18, [R1+0x138] ;  /* 0x0001380001127983 */ /* 0x000f220000300800 */
[----:B--2---:R-:W-:Y:S03]  /*1e070*/  HMMA.16816.F32.BF16 R8, R20, R8, R4 ;  /* 0x000000081408723c */ /* 0x004fe60000041804 */
[----:B------:R-:W2:Y:S01]  /*1e080*/  LDL.LU.64 R4, [R1+0x1890] ;  /* 0x0018900001047983 */ /* 0x000ea20000300a00 */
[----:B---3--:R-:W-:-:S15]  /*1e090*/  IMAD.MOV.U32 R19, RZ, RZ, R0 ;  /* 0x000000ffff137224 */ /* 0x008fde00078e0000 */
[----:B------:R-:W-:Y:S04]  /*1e0a0*/  STL [R1+0x1e0], R8 ;  /* 0x0001e00801007387 */ /* 0x000fe80000100800 */
[----:B------:R-:W-:Y:S04]  /*1e0b0*/  STL.64 [R1+0x1e8], R10 ;  /* 0x0001e80a01007387 */ /* 0x000fe80000100a00 */
[----:B------:R-:W-:Y:S04]  /*1e0c0*/  STL.64 [R1+0x1868], R22 ;  /* 0x0018681601007387 */ /* 0x000fe80000100a00 */
[----:B------:R0:W-:Y:S01]  /*1e0d0*/  STL.64 [R1+0x1860], R20 ;  /* 0x0018601401007387 */ /* 0x0001e20000100a00 */
[----:B------:R-:W-:-:S03]  /*1e0e0*/  IMAD.MOV.U32 R0, RZ, RZ, R9 ;  /* 0x000000ffff007224 */ /* 0x000fc600078e0009 */
[----:B0-----:R-:W3:Y:S04]  /*1e0f0*/  LDL.LU R20, [R1+0xb0] ;  /* 0x0000b00001147983 */ /* 0x001ee80000300800 */
[----:B------:R-:W3:Y:S04]  /*1e100*/  LDL.LU R21, [R1+0xb4] ;  /* 0x0000b40001157983 */ /* 0x000ee80000300800 */
[----:B------:R-:W3:Y:S04]  /*1e110*/  LDL.LU R22, [R1+0xb8] ;  /* 0x0000b80001167983 */ /* 0x000ee80000300800 */
[----:B------:R-:W3:Y:S04]  /*1e120*/  LDL.LU R23, [R1+0xbc] ;  /* 0x0000bc0001177983 */ /* 0x000ee80000300800 */
[----:B------:R-:W3:Y:S04]  /*1e130*/  LDL.LU R8, [R1+0x20] ;  /* 0x0000200001087983 */ /* 0x000ee80000300800 */
[----:B------:R-:W3:Y:S04]  /*1e140*/  LDL.LU R9, [R1+0x24] ;  /* 0x0000240001097983 */ /* 0x000ee80000300800 */
[----:B------:R-:W3:Y:S04]  /*1e150*/  LDL.LU R10, [R1+0x28] ;  /* 0x00002800010a7983 */ /* 0x000ee80000300800 */
[----:B------:R-:W3:Y:S04]  /*1e160*/  LDL.LU R11, [R1+0x2c] ;  /* 0x00002c00010b7983 */ /* 0x000ee80000300800 */
[----:B------:R-:W-:Y:S01]  /*1e170*/  STL [R1+0x15ac], R0 ;  /* 0x0015ac0001007387 */ /* 0x000fe20000100800 */
[----:B--2---:R-:W-:-:S15]  /*1e180*/  HMMA.16816.F32.BF16 R12, R24, R4, R12 ;  /* 0x00000004180c723c */ /* 0x004fde000004180c */
        /* <DEDUP_REMOVED lines=8> */
[----:B------:R0:W-:Y:S01]  /*1e210*/  STL [R1+0x138], R18 ;  /* 0x0001381201007387 */ /* 0x0001e20000100800 */
[----:B------:R-:W-:-:S03]  /*1e220*/  IMAD.MOV.U32 R0, RZ, RZ, R19 ;  /* 0x000000ffff007224 */ /* 0x000fc600078e0013 */
[----:B0-----:R-:W3:Y:S04]  /*1e230*/  LDL.LU.64 R18, [R1+0x1878] ;  /* 0x0018780001127983 */ /* 0x001ee80000300a00 */
[----:B------:R-:W3:Y:S04]  /*1e240*/  LDL.LU.64 R16, [R1+0x1870] ;  /* 0x0018700001107983 */ /* 0x000ee80000300a00 */
[----:B------:R-:W-:Y:S04]  /*1e250*/  STL.64 [R1+0x1850], R14 ;  /* 0x0018500e01007387 */ /* 0x000fe80000100a00 */
[----:B------:R0:W-:Y:S04]  /*1e260*/  STL.64 [R1+0x1848], R12 ;  /* 0x0018480c01007387 */ /* 0x0001e80000100a00 */
[----:B0-----:R-:W2:Y:S04]  /*1e270*/  LDL.LU R12, [R1+0x2b0] ;  /* 0x0002b000010c7983 */ /* 0x001ea80000300800 */
[----:B------:R-:W2:Y:S04]  /*1e280*/  LDL.LU R13, [R1+0x2b4] ;  /* 0x0002b400010d7983 */ /* 0x000ea80000300800 */
[----:B------:R-:W2:Y:S04]  /*1e290*/  LDL.LU R14, [R1+0x2b8] ;  /* 0x0002b800010e7983 */ /* 0x000ea80000300800 */
[----:B------:R-:W2:Y:S04]  /*1e2a0*/  LDL.LU R15, [R1+0x2bc] ;  /* 0x0002bc00010f7983 */ /* 0x000ea80000300800 */
[----:B------:R-:W-:Y:S01]  /*1e2b0*/  STL [R1+0x16d8], R0 ;  /* 0x0016d80001007387 */ /* 0x000fe20000100800 */
[----:B---3--:R-:W-:-:S15]  /*1e2c0*/  HMMA.16816.F32.BF16 R20, R16, R4, R20 ;  /* 0x000000041014723c */ /* 0x008fde0000041814 */
[----:B------:R-:W-:-:S04]  /*1e2d0*/  NOP ;  /* 0x0000000000007918 */ /* 0x000fc80000000000 */
[----:B------:R-:W-:Y:S04]  /*1e2e0*/  STL.64 [R1+0x160], R20 ;  /* 0x0001601401007387 */ /* 0x000fe80000100a00 */
[----:B------:R0:W-:Y:S04]  /*1e2f0*/  STL.64 [R1+0x168], R22 ;  /* 0x0001681601007387 */ /* 0x0001e80000100a00 */
[----:B0-----:R-:W3:Y:S04]  /*1e300*/  LDL.LU.64 R22, [R1+0x1868] ;  /* 0x0018680001167983 */ /* 0x001ee80000300a00 */
[----:B------:R-:W3:Y:S04]  /*1e310*/  LDL.LU.64 R20, [R1+0x1860] ;  /* 0x0018600001147983 */ /* 0x000ee80000300a00 */
[----:B------:R-:W-:Y:S04]  /*1e320*/  STL.64 [R1+0x1838], R18 ;  /* 0x0018381201007387 */ /* 0x000fe80000100a00 */
[----:B------:R0:W-:Y:S04]  /*1e330*/  STL.64 [R1+0x1830], R16 ;  /* 0x0018301001007387 */ /* 0x0001e80000100a00 */
[----:B0-----:R-:W4:Y:S04]  /*1e340*/  LDL.LU R16, [R1+0x270] ;  /* 0x0002700001107983 */ /* 0x001f280000300800 */
[----:B------:R-:W4:Y:S04]  /*1e350*/  LDL.LU R17, [R1+0x274] ;  /* 0x0002740001117983 */ /* 0x000f280000300800 */
[----:B------:R-:W4:Y:S04]  /*1e360*/  LDL.LU R18, [R1+0x278] ;  /* 0x0002780001127983 */ /* 0x000f280000300800 */
[----:B------:R-:W4:Y:S01]  /*1e370*/  LDL.LU R19, [R1+0x27c] ;  /* 0x00027c0001137983 */ /* 0x000f220000300800 */
[----:B---3--:R-:W-:-:S15]  /*1e380*/  HMMA.16816.F32.BF16 R4, R20, R4, R8 ;  /* 0x000000041404723c */ /* 0x008fde0000041808 */
[----:B------:R-:W-:-:S04]  /*1e390*/  NOP ;  /* 0x0000000000007918 */ /* 0x000fc80000000000 */
[----:B------:R0:W-:Y:S04]  /*1e3a0*/  STL.64 [R1+0x250], R4 ;  /* 0x0002500401007387 */ /* 0x0001e80000100a00 */
[----:B0-----:R-:W2:Y:S01]  /*1e3b0*/  LDL.LU.64 R4, [R1+0x1858] ;  /* 0x0018580001047983 */ /* 0x001ea20000300a00 */
[----:B------:R-:W-:Y:S02]  /*1e3c0*/  IMAD.MOV.U32 R8, RZ, RZ, R7 ;  /* 0x000000ffff087224 */ /* 0x000fe400078e0007 */
[----:B------:R-:W-:-:S03]  /*1e3d0*/  IMAD.MOV.U32 R9, RZ, RZ, R6 ;  /* 0x000000ffff097224 */ /* 0x000fc600078e0006 */
[----:B------:R-:W-:Y:S04]  /*1e3e0*/  STL [R1+0x157c], R8 ;  /* 0x00157c0801007387 */ /* 0x000fe80000100800 */
[----:B------:R-:W-:Y:S01]  /*1e3f0*/  STL [R1+0x1578], R9 ;  /* 0x0015780901007387 */ /* 0x000fe20000100800 */
[----:B--2---:R-:W-:-:S15]  /*1e400*/  HMMA.16816.F32.BF16 R12, R24, R4, R12 ;  /* 0x00000004180c723c */ /* 0x004fde000004180c */
[----:B------:R-:W-:-:S04]  /*1e410*/  NOP ;  /* 0x0000000000007918 */ /* 0x000fc80000000000 */
[----:B------:R-:W-:Y:S01]  /*1e420*/  IMAD.MOV.U32 R10, RZ, RZ, R14 ;  /* 0x000000ffff0a7224 */ /* 0x000fe200078e000e */
[----:B------:R0:W-:Y:S01]  /*1e430*/  STL.64 [R1+0xc0], R12 ;  /* 0x0000c00c01007387 */ /* 0x0001e20000100a00 */
[----:B------:R-:W-:-:S03]  /*1e440*/  IMAD.MOV.U32 R11, RZ, RZ, R15 ;  /* 0x000000ffff0b7224 */ /* 0x000fc600078e000f */
[----:B------:R-:W4:Y:S04]  /*1e450*/  LDL.LU.64 R14, [R1+0x1850] ;  /* 0x00185000010e7983 */ /* 0x000f280000300a00 */
[----:B0-----:R-:W4:Y:S04]  /*1e460*/  LDL.LU.64 R12, [R1+0x1848] ;  /* 0x00184800010c7983 */ /* 0x001f280000300a00 */
[----:B------:R0:W-:Y:S04]  /*1e470*/  STL [R1+0x177c], R10 ;  /* 0x00177c0a01007387 */ /* 0x0001e80000100800 */
[----:B------:R1:W-:Y:S04]  /*1e480*/  STL [R1+0x1778], R11 ;  /* 0x0017780b01007387 */ /* 0x0003e80000100800 */
[----:B------:R-:W2:Y:S04]  /*1e490*/  LDL.LU R8, [R1+0x10] ;  /* 0x0000100001087983 */ /* 0x000ea80000300800 */
[----:B------:R-:W2:Y:S01]  /*1e4a0*/  LDL.LU R9, [R1+0x14] ;  /* 0x0000140001097983 */ /* 0x000ea20000300800 */
[----:B0-----:R-:W-:-:S02]  /*1e4b0*/  IMAD.MOV.U32 R10, RZ, RZ, R29 ;  /* 0x000000ffff0a7224 */ /* 0x001fc400078e001d */
[----:B-1----:R-:W-:Y:S01]  /*1e4c0*/  IMAD.MOV.U32 R11, RZ, RZ, R2 ;  /* 0x000000ffff0b7224 */ /* 0x002fe200078e0002 */
[----:B------:R-:W3:Y:S04]  /*1e4d0*/  LDL.LU R29, [R1+0x1844] ;  /* 0x00184400011d7983 */ /* 0x000ee80000300800 */
[----:B------:R-:W2:Y:S01]  /*1e4e0*/  LDL.LU R2, [R1+0x1840] ;  /* 0x0018400001027983 */ /* 0x000ea20000300800 */
[----:B----4-:R-:W-:-:S15]  /*1e4f0*/  HMMA.16816.F32.BF16 R16, R12, R4, R16 ;  /* 0x000000040c10723c */ /* 0x010fde0000041810 */
[----:B------:R-:W-:-:S04]  /*1e500*/  NOP ;  /* 0x0000000000007918 */ /* 0x000fc80000000000 */
[----:B------:R-:W-:Y:S04]  /*1e510*/  STL.64 [R1+0x100], R16 ;  /* 0x0001001001007387 */ /* 0x000fe80000100a00 */
[----:B------:R0:W-:Y:S01]  /*1e520*/  STL [R1+0x10c], R19 ;  /* 0x00010c1301007387 */ /* 0x0001e20000100800 */
[----:B------:R-:W-:-:S03]  /*1e530*/  IMAD.MOV.U32 R0, RZ, RZ, R18 ;  /* 0x000000ffff007224 */ /* 0x000fc600078e0012 */
[----:B0-----:R-:W4:Y:S04]  /*1e540*/  LDL.LU.64 R18, [R1+0x1838] ;  /* 0x0018380001127983 */ /* 0x001f280000300a00 */
[----:B------:R-:W4:Y:S04]  /*1e550*/  LDL.LU.64 R16, [R1+0x1830] ;  /* 0x0018300001107983 */ /* 0x000f280000300a00 */
[----:B------:R-:W-:Y:S04]  /*1e560*/  STL.64 [R1+0x17e8], R14 ;  /* 0x0017e80e01007387 */ /* 0x000fe80000100a00 */
[----:B------:R0:W-:Y:S04]  /*1e570*/  STL.64 [R1+0x17e0], R12 ;  /* 0x0017e00c01007387 */ /* 0x0001e80000100a00 */
[----:B0-----:R-:W4:Y:S04]  /*1e580*/  LDL.LU R12, [R1+0xf0] ;  /* 0x0000f000010c7983 */ /* 0x001f280000300800 */
[----:B------:R-:W4:Y:S01]  /*1e590*/  LDL.LU R13, [R1+0xf4] ;  /* 0x0000f400010d7983 */ /* 0x000f220000300800 */
[----:B--2---:R-:W-:-:S02]  /*1e5a0*/  IMAD.MOV.U32 R14, RZ, RZ, R2 ;  /* 0x000000ffff0e7224 */ /* 0x004fc400078e0002 */
[----:B---3--:R-:W-:Y:S01]  /*1e5b0*/  IMAD.MOV.U32 R15, RZ, RZ, R29 ;  /* 0x000000ffff0f7224 */ /* 0x008fe200078e001d */
[----:B------:R-:W2:Y:S04]  /*1e5c0*/  LDL.LU R2, [R1+0x182c] ;  /* 0x00182c0001027983 */ /* 0x000ea80000300800 */
[----:B------:R-:W3:Y:S04]  /*1e5d0*/  LDL.LU R29, [R1+0x1828] ;  /* 0x00182800011d7983 */ /* 0x000ee80000300800 */
[----:B------:R-:W-:Y:S01]  /*1e5e0*/  STL [R1+0x16dc], R0 ;  /* 0x0016dc0001007387 */ /* 0x000fe20000100800 */
[-C--:B----4-:R-:W-:Y:S08]  /*1e5f0*/  HMMA.16816.F32.BF16 R12, R16, R4.reuse, R12 ;  /* 0x00000004100c723c */ /* 0x090ff0000004180c */
[----:B------:R-:W-:Y:S11]  /*1e600*/  HMMA.16816.F32.BF16 R4, R20, R4, R8 ;  /* 0x000000041404723c */ /* 0x000ff60000041808 */
[----:B------:R0:W-:Y:S04]  /*1e610*/  STL.64 [R1+0x140], R12 ;  /* 0x0001400c01007387 */ /* 0x0001e80000100a00 */
[----:B------:R1:W-:Y:S04]  /*1e620*/  STL.64 [R1+0x148], R14 ;  /* 0x0001480e01007387 */ /* 0x0003e80000100a00 */
[----:B------:R-:W-:-:S02]  /*1e630*/  IMAD.MOV.U32 R8, RZ, RZ, R4 ;  /* 0x000000ffff087224 */ /* 0x000fc400078e0004 */
[----:B------:R-:W-:Y:S01]  /*1e640*/  IMAD.MOV.U32 R9, RZ, RZ, R5 ;  /* 0x000000ffff097224 */ /* 0x000fe200078e0005 */
[----:B0-----:R-:W4:Y:S04]  /*1e650*/  LDL.LU R12, [R1+0x310] ;  /* 0x00031000010c7983 */ /* 0x001f280000300800 */
[----:B------:R-:W4:Y:S04]  /*1e660*/  LDL.LU R13, [R1+0x314] ;  /* 0x00031400010d7983 */ /* 0x000f280000300800 */
[----:B-1----:R-:W4:Y:S04]  /*1e670*/  LDL.LU R14, [R1+0x318] ;  /* 0x00031800010e7983 */ /* 0x002f280000300800 */
[----:B------:R-:W4:Y:S04]  /*1e680*/  LDL.LU R15, [R1+0x31c] ;  /* 0x00031c00010f7983 */ /* 0x000f280000300800 */
[----:B------:R-:W-:Y:S04]  /*1e690*/  STL.64 [R1+0x1810], R18 ;  /* 0x0018101201007387 */ /* 0x000fe80000100a00 */
[----:B------:R-:W-:Y:S04]  /*1e6a0*/  STL.64 [R1+0x1808], R16 ;  /* 0x0018081001007387 */ /* 0x000fe80000100a00 */
[----:B------:R-:W-:Y:S04]  /*1e6b0*/  STL.64 [R1+0x248], R6 ;  /* 0x0002480601007387 */ /* 0x000fe80000100a00 */
[----:B------:R-:W-:Y:S04]  /*1e6c0*/  STL.64 [R1+0x17b0], R22 ;  /* 0x0017b01601007387 */ /* 0x000fe80000100a00 */
[----:B------:R-:W-:Y:S04]  /*1e6d0*/  STL.64 [R1+0x17a8], R20 ;  /* 0x0017a81401007387 */ /* 0x000fe80000100a00 */
[----:B------:R0:W-:Y:S04]  /*1e6e0*/  STL [R1+0x1584], R8 ;  /* 0x0015840801007387 */ /* 0x0001e80000100800 */
[----:B------:R1:W-:Y:S04]  /*1e6f0*/  STL [R1+0x1580], R9 ;  /* 0x0015800901007387 */ /* 0x0003e80000100800 */
[----:B------:R-:W1:Y:S04]  /*1e700*/  LDSM.16.M88.4 R4, [R28+UR6+0x14080] ;  /* 0x014080061c04783b */ /* 0x000e680008000200 */
[----:B------:R-:W1:Y:S01]  /*1e710*/  LDSM.16.M88.4 R16, [R28+UR6+0x1c080] ;  /* 0x01c080061c10783b */ /* 0x000e620008000200 */
[----:B---3--:R-:W-:-:S02]  /*1e720*/  IMAD.MOV.U32 R10, RZ, RZ, R29 ;  /* 0x000000ffff0a7224 */ /* 0x008fc400078e001d */
[----:B--2---:R-:W-:Y:S01]  /*1e730*/  IMAD.MOV.U32 R11, RZ, RZ, R2 ;  /* 0x000000ffff0b7224 */ /* 0x004fe200078e0002 */
[----:B------:R-:W4:Y:S04]  /*1e740*/  LDSM.16.M88.4 R20, [R28+UR6+0x18080] ;  /* 0x018080061c14783b */ /* 0x000f280008000200 */
[----:B0-----:R-:W2:Y:S04]  /*1e750*/  LDL.LU R8, [R1+0x320] ;  /* 0x0003200001087983 */ /* 0x001ea80000300800 */
[----:B-1----:R-:W2:Y:S04]  /*1e760*/  LDL.LU R9, [R1+0x324] ;  /* 0x0003240001097983 */ /* 0x002ea80000300800 */
[----:B------:R-:W-:Y:S04]  /*1e770*/  STL.64 [R1+0x60], R4 ;  /* 0x0000600401007387 */ /* 0x000fe80000100a00 */
[----:B------:R2:W-:Y:S04]  /*1e780*/  STL.64 [R1+0x68], R6 ;  /* 0x0000680601007387 */ /* 0x0005e80000100a00 */
[----:B------:R-:W-:Y:S01]  /*1e790*/  STL.64 [R1+0x38], R18 ;  /* 0x0000381201007387 */ /* 0x000fe20000100a00 */
[----:B--2---:R-:W-:-:S15]  /*1e7a0*/  HMMA.16816.F32.BF16 R4, R24, R4, R8 ;  /* 0x000000041804723c */ /* 0x004fde0000041808 */
[----:B------:R-:W-:-:S04]  /*1e7b0*/  NOP ;  /* 0x0000000000007918 */ /* 0x000fc80000000000 */
[----:B------:R-:W-:Y:S02]  /*1e7c0*/  IMAD.MOV.U32 R3, RZ, RZ, R4 ;  /* 0x000000ffff037224 */ /* 0x000fe400078e0004 */
[----:B------:R-:W-:Y:S01]  /*1e7d0*/  IMAD.MOV.U32 R29, RZ, RZ, R5 ;  /* 0x000000ffff1d7224 */ /* 0x000fe200078e0005 */
[----:B------:R-:W2:Y:S01]  /*1e7e0*/  LDL.LU R4, [R1+0x280] ;  /* 0x0002800001047983 */ /* 0x000ea20000300800 */
[----:B------:R-:W-:-:S03]  /*1e7f0*/  IMAD.MOV.U32 R28, RZ, RZ, R6 ;  /* 0x000000ffff1c7224 */ /* 0x000fc600078e0006 */
[----:B------:R-:W2:Y:S01]  /*1e800*/  LDL.LU R5, [R1+0x284] ;  /* 0x0002840001057983 */ /* 0x000ea20000300800 */
[----:B------:R-:W-:-:S03]  /*1e810*/  IMAD.MOV.U32 R2, RZ, RZ, R7 ;  /* 0x000000ffff027224 */ /* 0x000fc600078e0007 */
[----:B------:R-:W3:Y:S04]  /*1e820*/  LDL.LU R6, [R1+0x288] ;  /* 0x0002880001067983 */ /* 0x000ee80000300800 */
[----:B------:R-:W3:Y:S01]  /*1e830*/  LDL.LU R7, [R1+0x28c] ;  /* 0x00028c0001077983 */ /* 0x000ee20000300800 */
[----:B----4-:R-:W-:-:S15]  /*1e840*/  HMMA.16816.F32.BF16 R12, R24, R20, R12 ;  /* 0x00000014180c723c */ /* 0x010fde000004180c */
[----:B------:R-:W-:-:S04]  /*1e850*/  NOP ;  /* 0x0000000000007918 */ /* 0x000fc80000000000 */
[----:B------:R-:W-:Y:S02]  /*1e860*/  IMAD.MOV.U32 R10, RZ, RZ, R13 ;  /* 0x000000ffff0a7224 */ /* 0x000fe400078e000d */
[----:B------:R-:W-:Y:S01]  /*1e870*/  IMAD.MOV.U32 R11, RZ, RZ, R14 ;  /* 0x000000ffff0b7224 */ /* 0x000fe200078e000e */
[----:B---3--:R-:W-:Y:S04]  /*1e880*/  STL.64 [R1+0x1820], R6 ;  /* 0x0018200601007387 */ /* 0x008fe80000100a00 */
[----:B--2---:R0:W-:Y:S04]  /*1e890*/  STL.64 [R1+0x1818], R4 ;  /* 0x0018180401007387 */ /* 0x0041e80000100a00 */
[----:B0-----:R-:W2:Y:S04]  /*1e8a0*/  LDL.LU R4, [R1+0x300] ;  /* 0x0003000001047983 */ /* 0x001ea80000300800 */
[----:B------:R-:W2:Y:S04]  /*1e8b0*/  LDL.LU R5, [R1+0x304] ;  /* 0x0003040001057983 */ /* 0x000ea80000300800 */
[----:B------:R-:W2:Y:S04]  /*1e8c0*/  LDL.LU R6, [R1+0x308] ;  /* 0x0003080001067983 */ /* 0x000ea80000300800 */
[----:B------:R-:W2:Y:S04]  /*1e8d0*/  LDL.LU R7, [R1+0x30c] ;  /* 0x00030c0001077983 */ /* 0x000ea80000300800 */
[----:B------:R-:W-:Y:S04]  /*1e8e0*/  STL.64 [R1+0x50], R20 ;  /* 0x0000501401007387 */ /* 0x000fe80000100a00 */
[----:B------:R0:W-:Y:S04]  /*1e8f0*/  STL.64 [R1+0x58], R22 ;  /* 0x0000581601007387 */ /* 0x0001e80000100a00 */
[----:B0-----:R-:W3:Y:S04]  /*1e900*/  LDL R23, [R1+0x364] ;  /* 0x0003640001177983 */ /* 0x001ee80000100800 */
[----:B------:R-:W-:Y:S04]  /*1e910*/  STL [R1+0x17a0], R28 ;  /* 0x0017a01c01007387 */ /* 0x000fe80000100800 */
[----:B------:R-:W-:Y:S04]  /*1e920*/  STL [R1+0x179c], R29 ;  /* 0x00179c1d01007387 */ /* 0x000fe80000100800 */
[----:B------:R-:W-:Y:S04]  /*1e930*/  STL [R1+0x1798], R3 ;  /* 0x0017980301007387 */ /* 0x000fe80000100800 */
[----:B------:R0:W-:Y:S04]  /*1e940*/  STL [R1+0x40], R12 ;  /* 0x0000400c01007387 */ /* 0x0001e80000100800 */
[----:B------:R1:W-:Y:S04]  /*1e950*/  STL [R1+0x4c], R15 ;  /* 0x00004c0f01007387 */ /* 0x0003e80000100800 */
[----:B0-----:R-:W4:Y:S04]  /*1e960*/  LDL.LU R12, [R1+0x260] ;  /* 0x00026000010c7983 */ /* 0x001f280000300800 */
[----:B------:R-:W4:Y:S04]  /*1e970*/  LDL.LU R13, [R1+0x264] ;  /* 0x00026400010d7983 */ /* 0x000f280000300800 */
[----:B------:R-:W3:Y:S04]  /*1e980*/  LDL.LU R14, [R1+0x268] ;  /* 0x00026800010e7983 */ /* 0x000ee80000300800 */
[----:B-1----:R-:W3:Y:S01]  /*1e990*/  LDL.LU R15, [R1+0x26c] ;  /* 0x00026c00010f7983 */ /* 0x002ee20000300800 */
[----:B------:R-:W-:-:S02]  /*1e9a0*/  IMAD.MOV.U32 R22, RZ, RZ, R16 ;  /* 0x000000ffff167224 */ /* 0x000fc400078e0010 */
[----:B------:R-:W-:Y:S01]  /*1e9b0*/  IMAD.MOV.U32 R0, RZ, RZ, R17 ;  /* 0x000000ffff007224 */ /* 0x000fe200078e0011 */
[----:B--2---:R-:W-:-:S15]  /*1e9c0*/  HMMA.16816.F32.BF16 R24, R24, R16, R4 ;  /* 0x000000101818723c */ /* 0x004fde0000041804 */
[----:B------:R-:W-:-:S04]  /*1e9d0*/  NOP ;  /* 0x0000000000007918 */ /* 0x000fc80000000000 */
[----:B------:R-:W-:Y:S01]  /*1e9e0*/  IMAD.MOV.U32 R8, RZ, RZ, R27 ;  /* 0x000000ffff087224 */ /* 0x000fe200078e001b */
[----:B---3--:R-:W-:Y:S04]  /*1e9f0*/  STL.64 [R1+0x17f8], R14 ;  /* 0x0017f80e01007387 */ /* 0x008fe80000100a00 */
[----:B----4-:R0:W-:Y:S04]  /*1ea00*/  STL.64 [R1+0x17f0], R12 ;  /* 0x0017f00c01007387 */ /* 0x0101e80000100a00 */
[----:B0-----:R-:W2:Y:S04]  /*1ea10*/  LDL.LU R12, [R1+0x110] ;  /* 0x00011000010c7983 */ /* 0x001ea80000300800 */
[----:B------:R-:W2:Y:S04]  /*1ea20*/  LDL.LU R13, [R1+0x114] ;  /* 0x00011400010d7983 */ /* 0x000ea80000300800 */
[----:B------:R-:W2:Y:S04]  /*1ea30*/  LDL.LU R14, [R1+0x118] ;  /* 0x00011800010e7983 */ /* 0x000ea80000300800 */
[----:B------:R-:W2:Y:S04]  /*1ea40*/  LDL.LU R15, [R1+0x11c] ;  /* 0x00011c00010f7983 */ /* 0x000ea80000300800 */
[----:B------:R-:W3:Y:S04]  /*1ea50*/  LDL.LU.64 R6, [R1+0x1820] ;  /* 0x0018200001067983 */ /* 0x000ee80000300a00 */
[----:B------:R-:W3:Y:S04]  /*1ea60*/  LDL.LU.64 R4, [R1+0x1818] ;  /* 0x0018180001047983 */ /* 0x000ee80000300a00 */
[----:B------:R-:W3:Y:S04]  /*1ea70*/  LDL.LU.64 R18, [R1+0x1810] ;  /* 0x0018100001127983 */ /* 0x000ee80000300a00 */
[----:B------:R-:W3:Y:S04]  /*1ea80*/  LDL.LU.64 R16, [R1+0x1808] ;  /* 0x0018080001107983 */ /* 0x000ee80000300a00 */
[----:B------:R-:W-:Y:S04]  /*1ea90*/  STL.64 [R1+0x17d8], R10 ;  /* 0x0017d80a01007387 */ /* 0x000fe80000100a00 */
[----:B------:R0:W-:Y:S04]  /*1eaa0*/  STL [R1+0x17d0], R8 ;  /* 0x0017d00801007387 */ /* 0x0001e80000100800 */
[----:B0-----:R-:W3:Y:S01]  /*1eab0*/  LDL.LU.64 R8, [R1+0x60] ;  /* 0x0000600001087983 */ /* 0x001ee20000300a00 */
[----:B------:R-:W-:-:S02]  /*1eac0*/  IMAD.MOV.U32 R28, RZ, RZ, R24 ;  /* 0x000000ffff1c7224 */ /* 0x000fc400078e0018 */
[----:B------:R-:W-:Y:S02]  /*1ead0*/  IMAD.MOV.U32 R29, RZ, RZ, R25 ;  /* 0x000000ffff1d7224 */ /* 0x000fe400078e0019 */
[----:B------:R-:W-:Y:S02]  /*1eae0*/  IMAD.MOV.U32 R3, RZ, RZ, R26 ;  /* 0x000000ffff037224 */ /* 0x000fe400078e001a */
[----:B------:R-:W0:Y:S04]  /*1eaf0*/  LDSM.16.MT88.4 R24, [R23+UR6+0x25000] ;  /* 0x025000061718783b */ /* 0x000e280008004200 */
[----:B0-----:R-:W-:Y:S04]  /*1eb00*/  STL.64 [R1+0x1788], R26 ;  /* 0x0017881a01007387 */ /* 0x001fe80000100a00 */
[----:B------:R-:W-:Y:S01]  /*1eb10*/  STL.64 [R1+0x1780], R24 ;  /* 0x0017801801007387 */ /* 0x000fe20000100a00 */
[----:B---3--:R-:W-:-:S15]  /*1eb20*/  HMMA.16816.F32.BF16 R4, R16, R8, R4 ;  /* 0x000000081004723c */ /* 0x008fde0000041804 */
[----:B------:R-:W-:-:S04]  /*1eb30*/  NOP ;  /* 0x0000000000007918 */ /* 0x000fc80000000000 */
[----:B------:R-:W-:Y:S04]  /*1eb40*/  STL.64 [R1+0x120], R4 ;  /* 0x0001200401007387 */ /* 0x000fe80000100a00 */
[----:B------:R0:W-:Y:S04]  /*1eb50*/  STL.64 [R1+0x128], R6 ;  /* 0x0001280601007387 */ /* 0x0001e80000100a00 */
[----:B0-----:R-:W3:Y:S01]  /*1eb60*/  LDL.LU.64 R6, [R1+0x1800] ;  /* 0x0018000001067983 */ /* 0x001ee20000300a00 */
[----:B--2---:R-:W-:Y:S01]  /*1eb70*/  HMMA.16816.F32.BF16 R12, R16, R20, R12 ;  /* 0x00000014100c723c */ /* 0x004fe2000004180c */
[----:B------:R-:W-:-:S15]  /*1eb80*/  IMAD.MOV.U32 R24, RZ, RZ, R22 ;  /* 0x000000ffff187224 */ /* 0x000fde00078e0016 */
[----:B------:R-:W-:-:S03]  /*1eb90*/  NOP ;  /* 0x0000000000007918 */ /* 0x000fc60000000000 */
[----:B------:R-:W-:Y:S01]  /*1eba0*/  IMAD.MOV.U32 R5, RZ, RZ, R14 ;  /* 0x000000ffff057224 */ /* 0x000fe200078e000e */
[----:B------:R0:W-:Y:S01]  /*1ebb0*/  STL.64 [R1+0x110], R12 ;  /* 0x0001100c01007387 */ /* 0x0001e20000100a00 */
[----:B------:R-:W-:-:S03]  /*1ebc0*/  IMAD.MOV.U32 R4, RZ, RZ, R15 ;  /* 0x000000ffff047224 */ /* 0x000fc600078e000f */
[----:B------:R-:W2:Y:S04]  /*1ebd0*/  LDL.LU.64 R14, [R1+0x17f8] ;  /* 0x0017f800010e7983 */ /* 0x000ea80000300a00 */
[----:B0-----:R-:W2:Y:S04]  /*1ebe0*/  LDL.LU.64 R12, [R1+0x17f0] ;  /* 0x0017f000010c7983 */ /* 0x001ea80000300a00 */
[----:B------:R0:W-:Y:S04]  /*1ebf0*/  STL.64 [R1+0x17c8], R20 ;  /* 0x0017c81401007387 */ /* 0x0001e80000100a00 */
[----:B0-----:R-:W4:Y:S04]  /*1ec00*/  LDL.LU R20, [R1+0x2f0] ;  /* 0x0002f00001147983 */ /* 0x001f280000300800 */
[----:B------:R-:W4:Y:S04]  /*1ec10*/  LDL.LU R21, [R1+0x2f4] ;  /* 0x0002f40001157983 */ /* 0x000f280000300800 */
[----:B------:R-:W4:Y:S04]  /*1ec20*/  LDL.LU R22, [R1+0x2f8] ;  /* 0x0002f80001167983 */ /* 0x000f280000300800 */
[----:B------:R-:W4:Y:S04]  /*1ec30*/  LDL.LU R23, [R1+0x2fc] ;  /* 0x0002fc0001177983 */ /* 0x000f280000300800 */
[----:B---3--:R-:W-:Y:S04]  /*1ec40*/  STL.64 [R1+0x1758], R6 ;  /* 0x0017580601007387 */ /* 0x008fe80000100a00 */
[----:B------:R0:W-:Y:S04]  /*1ec50*/  STL.64 [R1+0x1750], R4 ;  /* 0x0017500401007387 */ /* 0x0001e80000100a00 */
[----:B0-----:R-:W3:Y:S04]  /*1ec60*/  LDL.LU R4, [R1+0x1d0] ;  /* 0x0001d00001047983 */ /* 0x001ee80000300800 */
[----:B------:R-:W3:Y:S04]  /*1ec70*/  LDL.LU R5, [R1+0x1d4] ;  /* 0x0001d40001057983 */ /* 0x000ee80000300800 */
[----:B------:R-:W3:Y:S04]  /*1ec80*/  LDL.LU R6, [R1+0x1d8] ;  /* 0x0001d80001067983 */ /* 0x000ee80000300800 */
[----:B------:R-:W3:Y:S01]  /*1ec90*/  LDL.LU R7, [R1+0x1dc] ;  /* 0x0001dc0001077983 */ /* 0x000ee20000300800 */
[----:B------:R-:W-:-:S07]  /*1eca0*/  IMAD.MOV.U32 R25, RZ, RZ, R0 ;  /* 0x000000ffff197224 */ /* 0x000fce00078e0000 */
[----:B--2---:R-:W-:Y:S01]  /*1ecb0*/  HMMA.16816.F32.BF16 R16, R16, R24, R12 ;  /* 0x000000181010723c */ /* 0x004fe2000004180c */
[----:B---3--:R-:W-:Y:S04]  /*1ecc0*/  STL.64 [R1+0x17c0], R6 ;  /* 0x0017c00601007387 */ /* 0x008fe80000100a00 */
[----:B------:R0:W-:Y:S04]  /*1ecd0*/  STL.64 [R1+0x17b8], R4 ;  /* 0x0017b80401007387 */ /* 0x0001e80000100a00 */
[----:B0-----:R-:W2:Y:S04]  /*1ece0*/  LDL.LU R4, [R1+0x2e0] ;  /* 0x0002e00001047983 */ /* 0x001ea80000300800 */
[----:B------:R-:W2:Y:S04]  /*1ecf0*/  LDL.LU R5, [R1+0x2e4] ;  /* 0x0002e40001057983 */ /* 0x000ea80000300800 */
[----:B------:R-:W2:Y:S04]  /*1ed00*/  LDL.LU R6, [R1+0x2e8] ;  /* 0x0002e80001067983 */ /* 0x000ea80000300800 */
[----:B------:R-:W2:Y:S04]  /*1ed10*/  LDL.LU R7, [R1+0x2ec] ;  /* 0x0002ec0001077983 */ /* 0x000ea80000300800 */
[----:B------:R-:W4:Y:S04]  /*1ed20*/  LDL.LU.64 R14, [R1+0x17e8] ;  /* 0x0017e800010e7983 */ /* 0x000f280000300a00 */
[----:B------:R-:W4:Y:S04]  /*1ed30*/  LDL.LU.64 R12, [R1+0x17e0] ;  /* 0x0017e000010c7983 */ /* 0x000f280000300a00 */
[----:B------:R0:W-:Y:S04]  /*1ed40*/  STL.64 [R1+0xf0], R16 ;  /* 0x0000f01001007387 */ /* 0x0001e80000100a00 */
[----:B------:R1:W-:Y:S01]  /*1ed50*/  STL.64 [R1+0xf8], R18 ;  /* 0x0000f81201007387 */ /* 0x0003e20000100a00 */
[----:B------:R-:W-:-:S03]  /*1ed60*/  IMAD.MOV.U32 R26, RZ, RZ, R8 ;  /* 0x000000ffff1a7224 */ /* 0x000fc600078e0008 */
[----:B0-----:R-:W3:Y:S04]  /*1ed70*/  LDL.LU R16, [R1+0x2c0] ;  /* 0x0002c00001107983 */ /* 0x001ee80000300800 */
[----:B------:R-:W3:Y:S04]  /*1ed80*/  LDL.LU R17, [R1+0x2c4] ;  /* 0x0002c40001117983 */ /* 0x000ee80000300800 */
[----:B-1----:R-:W3:Y:S04]  /*1ed90*/  LDL.LU R18, [R1+0x2c8] ;  /* 0x0002c80001127983 */ /* 0x002ee80000300800 */
[----:B------:R-:W3:Y:S04]  /*1eda0*/  LDL.LU R19, [R1+0x2cc] ;  /* 0x0002cc0001137983 */ /* 0x000ee80000300800 */
[----:B------:R-:W2:Y:S01]  /*1edb0*/  LDL.LU.64 R10, [R1+0x17d8] ;  /* 0x0017d800010a7983 */ /* 0x000ea20000300a00 */
[----:B----4-:R-:W-:Y:S03]  /*1edc0*/  HMMA.16816.F32.BF16 R20, R12, R8, R20 ;  /* 0x000000080c14723c */ /* 0x010fe60000041814 */
[----:B------:R-:W4:-:S15]  /*1edd0*/  LDL.LU R8, [R1+0x17d0] ;  /* 0x0017d00001087983 */ /* 0x000f1e0000300800 */
[----:B------:R-:W-:Y:S01]  /*1ede0*/  NOP ;  /* 0x0000000000007918 */ /* 0x000fe20000000000 */
[----:B------:R0:W-:Y:S04]  /*1edf0*/  STL [R1+0xb0], R20 ;  /* 0x0000b01401007387 */ /* 0x0001e80000100800 */
[----:B------:R2:W-:Y:S01]  /*1ee00*/  STL.64 [R1+0xb8], R22 ;  /* 0x0000b81601007387 */ /* 0x0005e20000100a00 */
[----:B------:R-:W-:-:S03]  /*1ee10*/  IMAD.MOV.U32 R0, RZ, RZ, R21 ;  /* 0x000000ffff007224 */ /* 0x000fc600078e0015 */
[----:B0-----:R-:W2:Y:S02]  /*1ee20*/  LDL.LU.64 R20, [R1+0x17c8] ;  /* 0x0017c80001147983 */ /* 0x001ea40000300a00 */
[C---:B--2---:R-:W-:Y:S08]  /*1ee30*/  HMMA.16816.F32.BF16 R20, R12.reuse, R20, R4 ;  /* 0x000000140c14723c */ /* 0x044ff00000041804 */
[----:B---3--:R-:W-:Y:S01]  /*1ee40*/  HMMA.16816.F32.BF16 R12, R12, R24, R16 ;  /* 0x000000180c0c723c */ /* 0x008fe20000041810 */
[----:B------:R-:W2:Y:S04]  /*1ee50*/  LDL.LU.64 R6, [R1+0x17c0] ;  /* 0x0017c00001067983 */ /* 0x000ea80000300a00 */
[----:B------:R-:W2:Y:S06]  /*1ee60*/  LDL.LU.64 R4, [R1+0x17b8] ;  /* 0x0017b80001047983 */ /* 0x000eac0000300a00 */
[----:B------:R-:W-:Y:S08]  /*1ee70*/  STL.64 [R1+0xa0], R20 ;  /* 0x0000a01401007387 */ /* 0x000ff00000100a00 */
[----:B------:R-:W-:-:S02]  /*1ee80*/  IMAD.MOV.U32 R19, RZ, RZ, R12 ;  /* 0x000000ffff137224 */ /* 0x000fc400078e000c */
[----:B------:R-:W-:Y:S02]  /*1ee90*/  IMAD.MOV.U32 R18, RZ, RZ, R13 ;  /* 0x000000ffff127224 */ /* 0x000fe400078e000d */
[----:B------:R-:W-:Y:S02]  /*1eea0*/  IMAD.MOV.U32 R17, RZ, RZ, R14 ;  /* 0x000000ffff117224 */ /* 0x000fe400078e000e */
[----:B------:R-:W-:Y:S01]  /*1eeb0*/  IMAD.MOV.U32 R16, RZ, RZ, R15 ;  /* 0x000000ffff107224 */ /* 0x000fe200078e000f */
[----:B------:R0:W-:Y:S04]  /*1eec0*/  STL.64 [R1+0xa8], R22 ;  /* 0x0000a81601007387 */ /* 0x0001e80000100a00 */
[----:B0-----:R-:W3:Y:S04]  /*1eed0*/  LDL.LU.64 R22, [R1+0x17b0] ;  /* 0x0017b00001167983 */ /* 0x001ee80000300a00 */
[----:B------:R-:W3:Y:S04]  /*1eee0*/  LDL.LU.64 R20, [R1+0x17a8] ;  /* 0x0017a80001147983 */ /* 0x000ee80000300a00 */
[----:B------:R-:W-:Y:S04]  /*1eef0*/  STL.64 [R1+0x16e8], R18 ;  /* 0x0016e81201007387 */ /* 0x000fe80000100a00 */
[----:B------:R0:W-:Y:S04]  /*1ef00*/  STL.64 [R1+0x16e0], R16 ;  /* 0x0016e01001007387 */ /* 0x0001e80000100a00 */
[----:B0-----:R-:W3:Y:S04]  /*1ef10*/  LDL.LU R16, [R1+0x200] ;  /* 0x0002000001107983 */ /* 0x001ee80000300800 */
[----:B------:R-:W3:Y:S04]  /*1ef20*/  LDL.LU R17, [R1+0x204] ;  /* 0x0002040001117983 */ /* 0x000ee80000300800 */
[----:B------:R-:W3:Y:S04]  /*1ef30*/  LDL.LU R18, [R1+0x208] ;  /* 0x0002080001127983 */ /* 0x000ee80000300800 */
[----:B------:R-:W3:Y:S01]  /*1ef40*/  LDL.LU R19, [R1+0x20c] ;  /* 0x00020c0001137983 */ /* 0x000ee20000300800 */
[----:B------:R-:W-:-:S02]  /*1ef50*/  IMAD.MOV.U32 R12, RZ, RZ, R26 ;  /* 0x000000ffff0c7224 */ /* 0x000fc400078e001a */
[----:B------:R-:W-:-:S07]  /*1ef60*/  IMAD.MOV.U32 R13, RZ, RZ, R9 ;  /* 0x000000ffff0d7224 */ /* 0x000fce00078e0009 */
[----:B---3--:R-:W-:Y:S01]  /*1ef70*/  HMMA.16816.F32.BF16 R12, R20, R12, R16 ;  /* 0x0000000c140c723c */ /* 0x008fe20000041810 */
[----:B------:R-:W-:Y:S02]  /*1ef80*/  IMAD.MOV.U32 R18, RZ, RZ, R3 ;  /* 0x000000ffff127224 */ /* 0x000fe400078e0003 */
[----:B----4-:R-:W-:Y:S02]  /*1ef90*/  IMAD.MOV.U32 R19, RZ, RZ, R8 ;  /* 0x000000ffff137224 */ /* 0x010fe400078e0008 */
[----:B------:R-:W-:Y:S02]  /*1efa0*/  IMAD.MOV.U32 R16, RZ, RZ, R28 ;  /* 0x000000ffff107224 */ /* 0x000fe400078e001c */
[----:B------:R-:W-:-:S12]  /*1efb0*/  IMAD.MOV.U32 R17, RZ, RZ, R29 ;  /* 0x000000ffff117224 */ /* 0x000fd800078e001d */
[----:B------:R-:W-:Y:S04]  /*1efc0*/  STL [R1+0x204], R13 ;  /* 0x0002040d01007387 */ /* 0x000fe80000100800 */
[----:B------:R-:W-:Y:S04]  /*1efd0*/  STL.64 [R1+0x208], R14 ;  /* 0x0002080e01007387 */ /* 0x000fe80000100a00 */
[----:B------:R-:W3:Y:S04]  /*1efe0*/  LDL.LU R28, [R1+0x17a0] ;  /* 0x0017a000011c7983 */ /* 0x000ee80000300800 */
[----:B------:R-:W4:Y:S04]  /*1eff0*/  LDL.LU R29, [R1+0x179c] ;  /* 0x00179c00011d7983 */ /* 0x000f280000300800 */
[----:B------:R-:W2:Y:S04]  /*1f000*/  LDL.LU R3, [R1+0x1798] ;  /* 0x0017980001037983 */ /* 0x000ea80000300800 */
[----:B------:R-:W-:Y:S04]  /*1f010*/  STL.64 [R1+0x16f8], R18 ;  /* 0x0016f81201007387 */ /* 0x000fe80000100a00 */
[----:B------:R0:W-:Y:S04]  /*1f020*/  STL.64 [R1+0x16f0], R16 ;  /* 0x0016f01001007387 */ /* 0x0001e80000100a00 */
[----:B0-----:R-:W2:Y:S01]  /*1f030*/  LDL.LU.64 R16, [R1+0x50] ;  /* 0x0000500001107983 */ /* 0x001ea20000300a00 */
[----:B------:R-:W-:-:S03]  /*1f040*/  IMAD.MOV.U32 R9, RZ, RZ, R12 ;  /* 0x000000ffff097224 */ /* 0x000fc600078e000c */
[----:B------:R-:W3:Y:S04]  /*1f050*/  LDL.64 R18, [R1+0x58] ;  /* 0x0000580001127983 */ /* 0x000ee80000100a00 */
[----:B------:R-:W-:Y:S01]  /*1f060*/  STL [R1+0x1588], R9 ;  /* 0x0015880901007387 */ /* 0x000fe20000100800 */
[----:B--2---:R-:W-:-:S15]  /*1f070*/  HMMA.16816.F32.BF16 R4, R20, R16, R4 ;  /* 0x000000101404723c */ /* 0x004fde0000041804 */
[----:B------:R-:W-:-:S04]  /*1f080*/  NOP ;  /* 0x0000000000007918 */ /* 0x000fc80000000000 */
[----:B------:R-:W-:Y:S04]  /*1f090*/  STL.64 [R1+0x1d0], R4 ;  /* 0x0001d00401007387 */ /* 0x000fe80000100a00 */
[----:B------:R0:W-:Y:S01]  /*1f0a0*/  STL [R1+0x1d8], R6 ;  /* 0x0001d80601007387 */ /* 0x0001e20000100800 */
[----:B------:R-:W-:-:S03]  /*1f0b0*/  IMAD.MOV.U32 R8, RZ, RZ, R7 ;  /* 0x000000ffff087224 */ /* 0x000fc600078e0007 */
[----:B0-----:R-:W2:Y:S04]  /*1f0c0*/  LDL.LU.64 R6, [R1+0x8] ;  /* 0x0000080001067983 */ /* 0x001ea80000300a00 */
[----:B--2---:R0:W-:Y:S04]  /*1f0d0*/  STL.64 [R1+0x1790], R6 ;  /* 0x0017900601007387 */ /* 0x0041e80000100a00 */
[----:B------:R-:W2:Y:S04]  /*1f0e0*/  LDL.LU R4, [R1+0x1b0] ;  /* 0x0001b00001047983 */ /* 0x000ea80000300800 */
[----:B------:R-:W2:Y:S04]  /*1f0f0*/  LDL.LU R5, [R1+0x1b4] ;  /* 0x0001b40001057983 */ /* 0x000ea80000300800 */
[----:B0-----:R-:W2:Y:S04]  /*1f100*/  LDL.LU R6, [R1+0x1b8] ;  /* 0x0001b80001067983 */ /* 0x001ea80000300800 */
[----:B------:R-:W2:Y:S04]  /*1f110*/  LDL.LU R7, [R1+0x1bc] ;  /* 0x0001bc0001077983 */ /* 0x000ea80000300800 */
[----:B---3--:R0:W-:Y:S04]  /*1f120*/  STL.64 [R1+0x1708], R18 ;  /* 0x0017081201007387 */ /* 0x0081e80000100a00 */
[----:B0-----:R-:W3:Y:S04]  /*1f130*/  LDL.64 R18, [R1+0x68] ;  /* 0x0000680001127983 */ /* 0x001ee80000100a00 */
[----:B---3--:R0:W-:Y:S04]  /*1f140*/  STL.64 [R1+0x1710], R18 ;  /* 0x0017101201007387 */ /* 0x0081e80000100a00 */
[----:B0-----:R-:W3:Y:S04]  /*1f150*/  LDL.64 R18, [R1+0x78] ;  /* 0x0000780001127983 */ /* 0x001ee80000100a00 */
[----:B---3--:R0:W-:Y:S04]  /*1f160*/  STL.64 [R1+0x1728], R18 ;  /* 0x0017281201007387 */ /* 0x0081e80000100a00 */
[----:B0-----:R-:W3:Y:S04]  /*1f170*/  LDL.64 R18, [R1+0x88] ;  /* 0x0000880001127983 */ /* 0x001ee80000100a00 */
[----:B---3--:R0:W-:Y:S04]  /*1f180*/  STL.64 [R1+0x1738], R18 ;  /* 0x0017381201007387 */ /* 0x0081e80000100a00 */
[----:B------:R-:W3:Y:S04]  /*1f190*/  LDL.LU R16, [R1+0xe0] ;  /* 0x0000e00001107983 */ /* 0x000ee80000300800 */
[----:B------:R-:W3:Y:S04]  /*1f1a0*/  LDL.LU R17, [R1+0xe4] ;  /* 0x0000e40001117983 */ /* 0x000ee80000300800 */
[----:B0-----:R-:W3:Y:S04]  /*1f1b0*/  LDL.LU R18, [R1+0xe8] ;  /* 0x0000e80001127983 */ /* 0x001ee80000300800 */
[----:B------:R-:W3:Y:S01]  /*1f1c0*/  LDL.LU R19, [R1+0xec] ;  /* 0x0000ec0001137983 */ /* 0x000ee20000300800 */
[----:B--2---:R-:W-:Y:S03]  /*1f1d0*/  HMMA.16816.F32.BF16 R20, R20, R24, R4 ;  /* 0x000000181414723c */ /* 0x004fe60000041804 */
[----:B---3--:R-:W-:Y:S04]  /*1f1e0*/  STL.64 [R1+0x1748], R18 ;  /* 0x0017481201007387 */ /* 0x008fe80000100a00 */
[----:B------:R0:W-:Y:S04]  /*1f1f0*/  STL.64 [R1+0x1740], R16 ;  /* 0x0017401001007387 */ /* 0x0001e80000100a00 */
[----:B0-----:R-:W2:Y:S04]  /*1f200*/  LDL.LU R16, [R1+0x150] ;  /* 0x0001500001107983 */ /* 0x001ea80000300800 */
[----:B------:R-:W2:Y:S04]  /*1f210*/  LDL.LU R17, [R1+0x154] ;  /* 0x0001540001117983 */ /* 0x000ea80000300800 */
[----:B------:R-:W3:Y:S04]  /*1f220*/  LDL.LU R18, [R1+0x158] ;  /* 0x0001580001127983 */ /* 0x000ee80000300800 */
[----:B------:R-:W3:Y:S01]  /*1f230*/  LDL.LU R19, [R1+0x15c] ;  /* 0x00015c0001137983 */ /* 0x000ee20000300800 */
[----:B------:R-:W-:-:S03]  /*1f240*/  IMAD.MOV.U32 R9, RZ, RZ, R23 ;  /* 0x000000ffff097224 */ /* 0x000fc600078e0017 */
[----:B---3--:R-:W-:Y:S04]  /*1f250*/  STL.64 [R1+0x1768], R18 ;  /* 0x0017681201007387 */ /* 0x008fe80000100a00 */
[----:B--2---:R0:W-:Y:S04]  /*1f260*/  STL.64 [R1+0x1760], R16 ;  /* 0x0017601001007387 */ /* 0x0041e80000100a00 */
[----:B0-----:R-:W2:Y:S04]  /*1f270*/  LDL.LU R16, [R1+0x1a0] ;  /* 0x0001a00001107983 */ /* 0x001ea80000300800 */
[----:B------:R-:W2:Y:S04]  /*1f280*/  LDL.LU R17, [R1+0x1a4] ;  /* 0x0001a40001117983 */ /* 0x000ea80000300800 */
[----:B------:R-:W2:Y:S04]  /*1f290*/  LDL.LU R18, [R1+0x1a8] ;  /* 0x0001a80001127983 */ /* 0x000ea80000300800 */
[----:B------:R-:W2:Y:S04]  /*1f2a0*/  LDL.LU R19, [R1+0x1ac] ;  /* 0x0001ac0001137983 */ /* 0x000ea80000300800 */
[----:B------:R-:W3:Y:S04]  /*1f2b0*/  LDL R15, [R1+0x364] ;  /* 0x00036400010f7983 */ /* 0x000ee80000100800 */
[----:B------:R-:W-:Y:S04]  /*1f2c0*/  STL [R1+0x158c], R8 ;  /* 0x00158c0801007387 */ /* 0x000fe80000100800 */
[----:B------:R-:W2:Y:S04]  /*1f2d0*/  LDL.LU.64 R6, [R1+0x1790] ;  /* 0x0017900001067983 */ /* 0x000ea80000300a00 */
[----:B------:R-:W2:Y:S04]  /*1f2e0*/  LDL.LU.64 R26, [R1+0x1788] ;  /* 0x00178800011a7983 */ /* 0x000ea80000300a00 */
[----:B------:R-:W2:Y:S04]  /*1f2f0*/  LDL.LU.64 R24, [R1+0x1780] ;  /* 0x0017800001187983 */ /* 0x000ea80000300a00 */
[----:B------:R-:W-:Y:S04]  /*1f300*/  STL.64 [R1+0x1b0], R20 ;  /* 0x0001b01401007387 */ /* 0x000fe80000100a00 */
[----:B------:R0:W-:Y:S04]  /*1f310*/  STL [R1+0x1b8], R22 ;  /* 0x0001b81601007387 */ /* 0x0001e80000100800 */
[----:B------:R-:W2:Y:S04]  /*1f320*/  LDL R23, [R1+0x3c] ;  /* 0x00003c0001177983 */ /* 0x000ea80000100800 */
[----:B0-----:R-:W2:Y:S01]  /*1f330*/  LDL R22, [R1+0x38] ;  /* 0x0000380001167983 */ /* 0x001ea20000100800 */
[----:B------:R-:W-:-:S03]  /*1f340*/  IMAD.MOV.U32 R21, RZ, RZ, R10 ;  /* 0x000000ffff157224 */ /* 0x000fc600078e000a */
[----:B--2---:R0:W-:Y:S04]  /*1f350*/  STL.64 [R1+0x1700], R22 ;  /* 0x0017001601007387 */ /* 0x0041e80000100a00 */
[----:B------:R-:W2:Y:S04]  /*1f360*/  LDL.LU R20, [R1+0x40] ;  /* 0x0000400001147983 */ /* 0x000ea80000300800 */
[----:B------:R-:W2:Y:S01]  /*1f370*/  LDL.LU R10, [R1+0x177c] ;  /* 0x00177c00010a7983 */ /* 0x000ea20000300800 */
[----:B0-----:R-:W-:-:S03]  /*1f380*/  IMAD.MOV.U32 R22, RZ, RZ, R11 ;  /* 0x000000ffff167224 */ /* 0x001fc600078e000b */
[----:B------:R-:W2:Y:S04]  /*1f390*/  LDL.LU R11, [R1+0x1778] ;  /* 0x00177800010b7983 */ /* 0x000ea80000300800 */
[----:B------:R-:W2:Y:S01]  /*1f3a0*/  LDL.LU R23, [R1+0x4c] ;  /* 0x00004c0001177983 */ /* 0x000ea20000300800 */
[----:B------:R-:W-:Y:S01]  /*1f3b0*/  HMMA.16816.F32.BF16 R16, R24, R6, R16 ;  /* 0x000000061810723c */ /* 0x000fe20000041810 */
[----:B------:R-:W-:Y:S02]  /*1f3c0*/  IMAD.MOV.U32 R13, RZ, RZ, R6 ;  /* 0x000000ffff0d7224 */ /* 0x000fe400078e0006 */
[----:B------:R-:W-:Y:S01]  /*1f3d0*/  IMAD.MOV.U32 R12, RZ, RZ, R7 ;  /* 0x000000ffff0c7224 */ /* 0x000fe200078e0007 */
[----:B--2---:R0:W-:Y:S04]  /*1f3e0*/  STL.64 [R1+0x1720], R22 ;  /* 0x0017201601007387 */ /* 0x0041e80000100a00 */
[----:B------:R1:W-:Y:S01]  /*1f3f0*/  STL.64 [R1+0x1718], R20 ;  /* 0x0017181401007387 */ /* 0x0003e20000100a00 */
[----:B0-----:R-:W-:-:S03]  /*1f400*/  IMAD.MOV.U32 R22, RZ, RZ, R10 ;  /* 0x000000ffff167224 */ /* 0x001fc600078e000a */
[----:B-1----:R-:W2:Y:S04]  /*1f410*/  LDL.LU R20, [R1+0xc0] ;  /* 0x0000c00001147983 */ /* 0x002ea80000300800 */
[----:B------:R-:W2:Y:S04]  /*1f420*/  LDL.LU R21, [R1+0xc4] ;  /* 0x0000c40001157983 */ /* 0x000ea80000300800 */
[----:B------:R-:W2:Y:S01]  /*1f430*/  LDL.LU R10, [R1+0x1774] ;  /* 0x00177400010a7983 */ /* 0x000ea20000300800 */
[----:B------:R-:W-:-:S03]  /*1f440*/  IMAD.MOV.U32 R23, RZ, RZ, R11 ;  /* 0x000000ffff177224 */ /* 0x000fc600078e000b */
[----:B------:R-:W2:Y:S04]  /*1f450*/  LDL.LU R11, [R1+0x1770] ;  /* 0x00177000010b7983 */ /* 0x000ea80000300800 */
[----:B------:R-:W-:Y:S04]  /*1f460*/  STL [R1+0x1590], R9 ;  /* 0x0015900901007387 */ /* 0x000fe80000100800 */
[----:B------:R-:W-:Y:S04]  /*1f470*/  STL.64 [R1+0x1a0], R16 ;  /* 0x0001a01001007387 */ /* 0x000fe80000100a00 */
[----:B------:R0:W-:Y:S04]  /*1f480*/  STL.64 [R1+0x1a8], R18 ;  /* 0x0001a81201007387 */ /* 0x0001e80000100a00 */
[----:B0-----:R-:W2:Y:S04]  /*1f490*/  LDL.LU.64 R18, [R1+0x1768] ;  /* 0x0017680001127983 */ /* 0x001ea80000300a00 */
[----:B------:R-:W2:Y:S04]  /*1f4a0*/  LDL.LU.64 R16, [R1+0x1760] ;  /* 0x0017600001107983 */ /* 0x000ea80000300a00 */
[----:B------:R-:W2:Y:S04]  /*1f4b0*/  LDL.LU.64 R6, [R1+0x1758] ;  /* 0x0017580001067983 */ /* 0x000ea80000300a00 */
[----:B------:R-:W3:Y:S01]  /*1f4c0*/  LDL.LU.64 R4, [R1+0x1750] ;  /* 0x0017500001047983 */ /* 0x000ee20000300a00 */
[----:B--2---:R-:W-:-:S15]  /*1f4d0*/  HMMA.16816.F32.BF16 R16, R24, R6, R16 ;  /* 0x000000061810723c */ /* 0x004fde0000041810 */
[----:B------:R-:W-:-:S04]  /*1f4e0*/  NOP ;  /* 0x0000000000007918 */ /* 0x000fc80000000000 */
[----:B------:R-:W-:Y:S04]  /*1f4f0*/  STL.64 [R1+0x230], R16 ;  /* 0x0002301001007387 */ /* 0x000fe80000100a00 */
[----:B------:R0:W-:Y:S04]  /*1f500*/  STL.64 [R1+0x238], R18 ;  /* 0x0002381201007387 */ /* 0x0001e80000100a00 */
[----:B0-----:R-:W2:Y:S04]  /*1f510*/  LDL.LU.64 R18, [R1+0x1748] ;  /* 0x0017480001127983 */ /* 0x001ea80000300a00 */
[----:B------:R-:W2:Y:S04]  /*1f520*/  LDL.LU.64 R16, [R1+0x1740] ;  /* 0x0017400001107983 */ /* 0x000ea80000300a00 */
[----:B------:R-:W-:Y:S04]  /*1f530*/  STL.64 [R1+0x16d0], R6 ;  /* 0x0016d00601007387 */ /* 0x000fe80000100a00 */
[----:B---3--:R0:W-:Y:S04]  /*1f540*/  STL.64 [R1+0x16c8], R4 ;  /* 0x0016c80401007387 */ /* 0x0081e80000100a00 */
        /* <DEDUP_REMOVED lines=8> */
[----:B0-----:R-:W3:Y:S04]  /*1f5d0*/  LDL.LU.64 R18, [R1+0x1738] ;  /* 0x0017380001127983 */ /* 0x001ee80000300a00 */
[----:B------:R-:W-:Y:S01]  /*1f5e0*/  STL.64 [R1+0x16c0], R10 ;  /* 0x0016c00a01007387 */ /* 0x000fe20000100a00 */
[----:B------:R-:W-:-:S03]  /*1f5f0*/  IMAD.MOV.U32 R8, RZ, RZ, R3 ;  /* 0x000000ffff087224 */ /* 0x000fc600078e0003 */
[----:B------:R-:W2:Y:S01]  /*1f600*/  LDL.LU R3, [R1+0x1730] ;  /* 0x0017300001037983 */ /* 0x000ea20000300800 */
[----:B---3--:R-:W-:-:S15]  /*1f610*/  HMMA.16816.F32.BF16 R4, R24, R18, R4 ;  /* 0x000000121804723c */ /* 0x008fde0000041804 */
[----:B------:R-:W-:-:S04]  /*1f620*/  NOP ;  /* 0x0000000000007918 */ /* 0x000fc80000000000 */
[----:B------:R0:W-:Y:S04]  /*1f630*/  STL.64 [R1+0x2c0], R4 ;  /* 0x0002c00401007387 */ /* 0x0001e80000100a00 */
[----:B------:R1:W-:Y:S01]  /*1f640*/  STL.64 [R1+0x2c8], R6 ;  /* 0x0002c80601007387 */ /* 0x0003e20000100a00 */
[----:B0-----:R-:W-:Y:S02]  /*1f650*/  IMAD.MOV.U32 R5, RZ, RZ, R18 ;  /* 0x000000ffff057224 */ /* 0x001fe400078e0012 */
[----:B------:R-:W-:Y:S02]  /*1f660*/  IMAD.MOV.U32 R4, RZ, RZ, R19 ;  /* 0x000000ffff047224 */ /* 0x000fe400078e0013 */
[----:B------:R-:W3:Y:S02]  /*1f670*/  LDL.LU.64 R18, [R1+0x1728] ;  /* 0x0017280001127983 */ /* 0x000ee40000300a00 */
[----:B---3--:R-:W-:Y:S01]  /*1f680*/  HMMA.16816.F32.BF16 R20, R24, R18, R20 ;  /* 0x000000121814723c */ /* 0x008fe20000041814 */
[----:B-1----:R-:W-:-:S02]  /*1f690*/  IMAD.MOV.U32 R7, RZ, RZ, R18 ;  /* 0x000000ffff077224 */ /* 0x002fc400078e0012 */
[----:B------:R-:W-:-:S15]  /*1f6a0*/  IMAD.MOV.U32 R6, RZ, RZ, R19 ;  /* 0x000000ffff067224 */ /* 0x000fde00078e0013 */
[----:B------:R-:W-:Y:S01]  /*1f6b0*/  NOP ;  /* 0x0000000000007918 */ /* 0x000fe20000000000 */
[----:B------:R-:W-:Y:S04]  /*1f6c0*/  STL.64 [R1+0x2e0], R20 ;  /* 0x0002e01401007387 */ /* 0x000fe80000100a00 */
[----:B------:R0:W-:Y:S04]  /*1f6d0*/  STL.64 [R1+0x2e8], R22 ;  /* 0x0002e81601007387 */ /* 0x0001e80000100a00 */
[----:B0-----:R-:W3:Y:S04]  /*1f6e0*/  LDL.LU.64 R22, [R1+0x1720] ;  /* 0x0017200001167983 */ /* 0x001ee80000300a00 */
[----:B------:R-:W3:Y:S04]  /*1f6f0*/  LDL.LU.64 R20, [R1+0x1718] ;  /* 0x0017180001147983 */ /* 0x000ee80000300a00 */
[----:B------:R-:W2:Y:S01]  /*1f700*/  LDL.LU.64 R18, [R1+0x1710] ;  /* 0x0017100001127983 */ /* 0x000ea20000300a00 */
[----:B----4-:R-:W-:-:S02]  /*1f710*/  IMAD.MOV.U32 R9, RZ, RZ, R29 ;  /* 0x000000ffff097224 */ /* 0x010fc400078e001d */
[----:B------:R-:W-:Y:S02]  /*1f720*/  IMAD.MOV.U32 R10, RZ, RZ, R28 ;  /* 0x000000ffff0a7224 */ /* 0x000fe400078e001c */
[----:B------:R-:W-:-:S07]  /*1f730*/  IMAD.MOV.U32 R11, RZ, RZ, R2 ;  /* 0x000000ffff0b7224 */ /* 0x000fce00078e0002 */
[----:B--2---:R-:W-:-:S15]  /*1f740*/  HMMA.16816.F32.BF16 R8, R24, R18, R8 ;  /* 0x000000121808723c */ /* 0x004fde0000041808 */
        /* <DEDUP_REMOVED lines=12> */
[----:B0-----:R-:W2:Y:S04]  /*1f810*/  LDL.LU.64 R22, [R1+0x1700] ;  /* 0x0017000001167983 */ /* 0x001ea80000300a00 */
[----:B------:R-:W2:Y:S04]  /*1f820*/  LDL.LU.64 R18, [R1+0x16f8] ;  /* 0x0016f80001127983 */ /* 0x000ea80000300a00 */
[----:B------:R-:W2:Y:S02]  /*1f830*/  LDL.LU.64 R16, [R1+0x16f0] ;  /* 0x0016f00001107983 */ /* 0x000ea40000300a00 */
[----:B--2---:R-:W-:Y:S02]  /*1f840*/  HMMA.16816.F32.BF16 R20, R24, R22, R16 ;  /* 0x000000161814723c */ /* 0x004fe40000041810 */
[----:B------:R-:W2:Y:S04]  /*1f850*/  LDL.LU.64 R18, [R1+0x16e8] ;  /* 0x0016e80001127983 */ /* 0x000ea80000300a00 */
[----:B------:R-:W3:-:S13]  /*1f860*/  LDL.LU.64 R16, [R1+0x16e0] ;  /* 0x0016e00001107983 */ /* 0x000eda0000300a00 */
[----:B------:R-:W-:Y:S02]  /*1f870*/  IMAD.MOV.U32 R29, RZ, RZ, R21 ;  /* 0x000000ffff1d7224 */ /* 0x000fe400078e0015 */
[----:B------:R-:W-:Y:S01]  /*1f880*/  IMAD.MOV.U32 R28, RZ, RZ, R22 ;  /* 0x000000ffff1c7224 */ /* 0x000fe200078e0016 */
[----:B------:R-:W-:Y:S01]  /*1f890*/  STL [R1+0x320], R20 ;  /* 0x0003201401007387 */ /* 0x000fe20000100800 */
[----:B------:R-:W-:-:S03]  /*1f8a0*/  IMAD.MOV.U32 R2, RZ, RZ, R23 ;  /* 0x000000ffff027224 */ /* 0x000fc600078e0017 */
[----:B------:R-:W0:Y:S04]  /*1f8b0*/  LDSM.16.MT88.4 R20, [R3+UR6+0x25000] ;  /* 0x025000060314783b */ /* 0x000e280008004200 */
[----:B------:R-:W-:Y:S04]  /*1f8c0*/  STL [R1+0x11c8], R2 ;  /* 0x0011c80201007387 */ /* 0x000fe80000100800 */
[----:B------:R-:W-:Y:S04]  /*1f8d0*/  STL [R1+0x11c4], R28 ;  /* 0x0011c41c01007387 */ /* 0x000fe80000100800 */
[----:B------:R-:W-:Y:S04]  /*1f8e0*/  STL [R1+0x11c0], R29 ;  /* 0x0011c01d01007387 */ /* 0x000fe80000100800 */
[----:B0-----:R-:W-:Y:S04]  /*1f8f0*/  STL.64 [R1+0x1650], R22 ;  /* 0x0016501601007387 */ /* 0x001fe80000100a00 */
[----:B------:R2:W-:Y:S02]  /*1f900*/  STL.64 [R1+0x1648], R20 ;  /* 0x0016481401007387 */ /* 0x0005e40000100a00 */
[----:B--2---:R-:W-:-:S02]  /*1f910*/  IMAD.MOV.U32 R20, RZ, RZ, R19 ;  /* 0x000000ffff147224 */ /* 0x004fc400078e0013 */
[----:B---3--:R-:W-:Y:S02]  /*1f920*/  IMAD.MOV.U32 R22, RZ, RZ, R17 ;  /* 0x000000ffff167224 */ /* 0x008fe400078e0011 */
[----:B------:R-:W-:Y:S02]  /*1f930*/  IMAD.MOV.U32 R23, RZ, RZ, R16 ;  /* 0x000000ffff177224 */ /* 0x000fe400078e0010 */
[----:B------:R-:W-:Y:S02]  /*1f940*/  IMAD.MOV.U32 R21, RZ, RZ, R18 ;  /* 0x000000ffff157224 */ /* 0x000fe400078e0012 */
[----:B------:R-:W0:Y:S04]  /*1f950*/  LDSM.16.MT88.4 R16, [R3+UR6+0x25080] ;  /* 0x025080060310783b */ /* 0x000e280008004200 */
[----:B------:R1:W-:Y:S04]  /*1f960*/  STL.64 [R1+0x1660], R22 ;  /* 0x0016601601007387 */ /* 0x0003e80000100a00 */
[----:B------:R-:W-:Y:S01]  /*1f970*/  STL.64 [R1+0x1658], R20 ;  /* 0x0016581401007387 */ /* 0x000fe20000100a00 */
[----:B-1----:R-:W-:-:S02]  /*1f980*/  IMAD.MOV.U32 R22, RZ, RZ, R11 ;  /* 0x000000ffff167224 */ /* 0x002fc400078e000b */
[----:B------:R-:W-:-:S05]  /*1f990*/  IMAD.MOV.U32 R23, RZ, RZ, R10 ;  /* 0x000000ffff177224 */ /* 0x000fca00078e000a */
[----:B------:R1:W-:Y:S02]  /*1f9a0*/  STL.64 [R1+0x1670], R22 ;  /* 0x0016701601007387 */ /* 0x0003e40000100a00 */
[----:B-1----:R-:W-:Y:S02]  /*1f9b0*/  IMAD.MOV.U32 R22, RZ, RZ, R9 ;  /* 0x000000ffff167224 */ /* 0x002fe400078e0009 */
[----:B------:R-:W-:-:S05]  /*1f9c0*/  IMAD.MOV.U32 R23, RZ, RZ, R8 ;  /* 0x000000ffff177224 */ /* 0x000fca00078e0008 */
[----:B------:R1:W-:Y:S02]  /*1f9d0*/  STL.64 [R1+0x1688], R22 ;  /* 0x0016881601007387 */ /* 0x0003e40000100a00 */
[----:B-1----:R-:W-:Y:S02]  /*1f9e0*/  IMAD.MOV.U32 R22, RZ, RZ, R7 ;  /* 0x000000ffff167224 */ /* 0x002fe400078e0007 */
[----:B------:R-:W-:-:S05]  /*1f9f0*/  IMAD.MOV.U32 R23, RZ, RZ, R6 ;  /* 0x000000ffff177224 */ /* 0x000fca00078e0006 */
[----:B------:R1:W-:Y:S02]  /*1fa00*/  STL.64 [R1+0x16a0], R22 ;  /* 0x0016a01601007387 */ /* 0x0003e40000100a00 */
[----:B-1----:R-:W-:Y:S02]  /*1fa10*/  IMAD.MOV.U32 R22, RZ, RZ, R5 ;  /* 0x000000ffff167224 */ /* 0x002fe400078e0005 */
[----:B------:R-:W-:-:S05]  /*1fa20*/  IMAD.MOV.U32 R23, RZ, RZ, R4 ;  /* 0x000000ffff177224 */ /* 0x000fca00078e0004 */
[----:B------:R1:W-:Y:S04]  /*1fa30*/  STL.64 [R1+0x16b8], R22 ;  /* 0x0016b81601007387 */ /* 0x0003e80000100a00 */
[----:B------:R-:W2:Y:S04]  /*1fa40*/  LDL.LU R20, [R1+0x170] ;  /* 0x0001700001147983 */ /* 0x000ea80000300800 */
[----:B------:R-:W2:Y:S04]  /*1fa50*/  LDL.LU R21, [R1+0x174] ;  /* 0x0001740001157983 */ /* 0x000ea80000300800 */
[----:B-1----:R-:W2:Y:S04]  /*1fa60*/  LDL.LU R22, [R1+0x178] ;  /* 0x0001780001167983 */ /* 0x002ea80000300800 */
[----:B------:R-:W2:Y:S04]  /*1fa70*/  LDL.LU R23, [R1+0x17c] ;  /* 0x00017c0001177983 */ /* 0x000ea80000300800 */
[----:B------:R-:W3:Y:S04]  /*1fa80*/  LDL.LU R4, [R1+0x1f0] ;  /* 0x0001f00001047983 */ /* 0x000ee80000300800 */
[----:B------:R-:W3:Y:S04]  /*1fa90*/  LDL.LU R5, [R1+0x1f4] ;  /* 0x0001f40001057983 */ /* 0x000ee80000300800 */
[----:B------:R-:W3:Y:S04]  /*1faa0*/  LDL.LU R6, [R1+0x1f8] ;  /* 0x0001f80001067983 */ /* 0x000ee80000300800 */
[----:B------:R-:W3:Y:S04]  /*1fab0*/  LDL.LU R7, [R1+0x1fc] ;  /* 0x0001fc0001077983 */ /* 0x000ee80000300800 */
[----:B------:R-:W4:Y:S04]  /*1fac0*/  LDL.LU R8, [R1+0x180] ;  /* 0x0001800001087983 */ /* 0x000f280000300800 */
[----:B------:R-:W4:Y:S04]  /*1fad0*/  LDL.LU R9, [R1+0x184] ;  /* 0x0001840001097983 */ /* 0x000f280000300800 */
[----:B------:R-:W4:Y:S04]  /*1fae0*/  LDL.LU R10, [R1+0x188] ;  /* 0x00018800010a7983 */ /* 0x000f280000300800 */
[----:B------:R-:W4:Y:S04]  /*1faf0*/  LDL.LU R11, [R1+0x18c] ;  /* 0x00018c00010b7983 */ /* 0x000f280000300800 */
[----:B0-----:R0:W-:Y:S04]  /*1fb00*/  STL.64 [R1+0x15c8], R18 ;  /* 0x0015c81201007387 */ /* 0x0011e80000100a00 */
[----:B------:R1:W-:Y:S04]  /*1fb10*/  STL.64 [R1+0x15c0], R16 ;  /* 0x0015c01001007387 */ /* 0x0003e80000100a00 */
[----:B0-----:R-:W2:Y:S04]  /*1fb20*/  LDL.LU.64 R18, [R1+0x38] ;  /* 0x0000380001127983 */ /* 0x001ea80000300a00 */
[----:B--2---:R0:W-:Y:S04]  /*1fb30*/  STL.64 [R1+0x1668], R18 ;  /* 0x0016681201007387 */ /* 0x0041e80000100a00 */
[----:B-1----:R-:W2:Y:S04]  /*1fb40*/  LDL.LU R16, [R1+0xa0] ;  /* 0x0000a00001107983 */ /* 0x002ea80000300800 */
[----:B------:R-:W2:Y:S04]  /*1fb50*/  LDL.LU R17, [R1+0xa4] ;  /* 0x0000a40001117983 */ /* 0x000ea80000300800 */
[----:B0-----:R-:W2:Y:S04]  /*1fb60*/  LDL.LU R18, [R1+0xa8] ;  /* 0x0000a80001127983 */ /* 0x001ea80000300800 */
[----:B------:R-:W2:Y:S04]  /*1fb70*/  LDL.LU R19, [R1+0xac] ;  /* 0x0000ac0001137983 */ /* 0x000ea80000300800 */
[----:B--2---:R-:W-:Y:S04]  /*1fb80*/  STL.64 [R1+0x1680], R18 ;  /* 0x0016801201007387 */ /* 0x004fe80000100a00 */
[----:B------:R0:W-:Y:S04]  /*1fb90*/  STL.64 [R1+0x1678], R16 ;  /* 0x0016781001007387 */ /* 0x0001e80000100a00 */
[----:B0-----:R-:W2:Y:S01]  /*1fba0*/  LDL.LU R16, [R1+0xb0] ;  /* 0x0000b00001107983 */ /* 0x001ea20000300800 */
[----:B------:R-:W-:-:S03]  /*1fbb0*/  IMAD.MOV.U32 R17, RZ, RZ, R0 ;  /* 0x000000ffff117224 */ /* 0x000fc600078e0000 */
[----:B------:R-:W2:Y:S04]  /*1fbc0*/  LDL.LU R0, [R1+0x16dc] ;  /* 0x0016dc0001007983 */ /* 0x000ea80000300800 */
[----:B------:R-:W2:Y:S04]  /*1fbd0*/  LDL.LU R18, [R1+0xb8] ;  /* 0x0000b80001127983 */ /* 0x000ea80000300800 */
[----:B------:R-:W2:Y:S01]  /*1fbe0*/  LDL.LU R19, [R1+0xbc] ;  /* 0x0000bc0001137983 */ /* 0x000ea20000300800 */
[----:B------:R-:W-:Y:S02]  /*1fbf0*/  IMAD.MOV.U32 R26, RZ, RZ, R13 ;  /* 0x000000ffff1a7224 */ /* 0x000fe400078e000d */
[----:B------:R-:W-:-:S02]  /*1fc00*/  IMAD.MOV.U32 R27, RZ, RZ, R12 ;  /* 0x000000ffff1b7224 */ /* 0x000fc400078e000c */
[----:B------:R-:W3:Y:S04]  /*1fc10*/  LDSM.16.MT88.4 R12, [R15+UR6+0x25080] ;  /* 0x025080060f0c783b */ /* 0x000ee80008004200 */
[----:B--2---:R0:W-:Y:S04]  /*1fc20*/  STL.64 [R1+0x1698], R18 ;  /* 0x0016981201007387 */ /* 0x0041e80000100a00 */
[----:B------:R1:W-:Y:S01]  /*1fc30*/  STL.64 [R1+0x1690], R16 ;  /* 0x0016901001007387 */ /* 0x0003e20000100a00 */
[----:B0-----:R-:W-:-:S03]  /*1fc40*/  IMAD.MOV.U32 R18, RZ, RZ, R0 ;  /* 0x000000ffff127224 */ /* 0x001fc600078e0000 */
[----:B-1----:R-:W2:Y:S04]  /*1fc50*/  LDL.LU R16, [R1+0x100] ;  /* 0x0001000001107983 */ /* 0x002ea80000300800 */
[----:B------:R-:W2:Y:S04]  /*1fc60*/  LDL.LU R17, [R1+0x104] ;  /* 0x0001040001117983 */ /* 0x000ea80000300800 */
[----:B------:R-:W2:Y:S04]  /*1fc70*/  LDL.LU R0, [R1+0x16d8] ;  /* 0x0016d80001007983 */ /* 0x000ea80000300800 */
[----:B------:R-:W2:Y:S01]  /*1fc80*/  LDL.LU R19, [R1+0x10c] ;  /* 0x00010c0001137983 */ /* 0x000ea20000300800 */
[----:B---3--:R-:W-:Y:S03]  /*1fc90*/  HMMA.16816.F32.BF16 R4, R12, R26, R4 ;  /* 0x0000001a0c04723c */ /* 0x008fe60000041804 */
[----:B--2---:R-:W-:Y:S04]  /*1fca0*/  STL.64 [R1+0x16b0], R18 ;  /* 0x0016b01201007387 */ /* 0x004fe80000100a00 */
[----:B------:R0:W-:Y:S04]  /*1fcb0*/  STL.64 [R1+0x16a8], R16 ;  /* 0x0016a81001007387 */ /* 0x0001e80000100a00 */
[----:B0-----:R-:W2:Y:S04]  /*1fcc0*/  LDL.LU R16, [R1+0x130] ;  /* 0x0001300001107983 */ /* 0x001ea80000300800 */
[----:B------:R-:W2:Y:S04]  /*1fcd0*/  LDL.LU R17, [R1+0x134] ;  /* 0x0001340001117983 */ /* 0x000ea80000300800 */
[----:B------:R-:W2:Y:S04]  /*1fce0*/  LDL.LU R18, [R1+0x138] ;  /* 0x0001380001127983 */ /* 0x000ea80000300800 */
[----:B------:R-:W-:Y:S04]  /*1fcf0*/  STL [R1+0x1594], R3 ;  /* 0x0015940301007387 */ /* 0x000fe80000100800 */
[----:B------:R-:W-:Y:S04]  /*1fd00*/  STL [R1+0xc4], R5 ;  /* 0x0000c40501007387 */ /* 0x000fe80000100800 */
[----:B------:R0:W-:Y:S04]  /*1fd10*/  STL.64 [R1+0xc8], R6 ;  /* 0x0000c80601007387 */ /* 0x0001e80000100a00 */
[----:B0-----:R-:W4:Y:S01]  /*1fd20*/  LDL.LU.64 R6, [R1+0x16d0] ;  /* 0x0016d00001067983 */ /* 0x001f220000300a00 */
[----:B------:R-:W-:-:S02]  /*1fd30*/  IMAD.MOV.U32 R19, RZ, RZ, R0 ;  /* 0x000000ffff137224 */ /* 0x000fc400078e0000 */
[----:B------:R-:W-:Y:S02]  /*1fd40*/  IMAD.MOV.U32 R0, RZ, RZ, R4 ;  /* 0x000000ffff007224 */ /* 0x000fe400078e0004 */
[----:B------:R-:W3:Y:S01]  /*1fd50*/  LDL.LU.64 R4, [R1+0x16c8] ;  /* 0x0016c80001047983 */ /* 0x000ee20000300a00 */
[----:B----4-:R-:W-:-:S15]  /*1fd60*/  HMMA.16816.F32.BF16 R8, R12, R6, R8 ;  /* 0x000000060c08723c */ /* 0x010fde0000041808 */
[----:B------:R-:W-:-:S04]  /*1fd70*/  NOP ;  /* 0x0000000000007918 */ /* 0x000fc80000000000 */
[----:B------:R-:W-:Y:S04]  /*1fd80*/  STL.64 [R1+0xd0], R8 ;  /* 0x0000d00801007387 */ /* 0x000fe80000100a00 */
[----:B------:R0:W-:Y:S04]  /*1fd90*/  STL.64 [R1+0xd8], R10 ;  /* 0x0000d80a01007387 */ /* 0x0001e80000100a00 */
[----:B0-----:R-:W4:Y:S02]  /*1fda0*/  LDL.LU.64 R10, [R1+0x16c0] ;  /* 0x0016c000010a7983 */ /* 0x001f240000300a00 */
[----:B----4-:R-:W-:-:S15]  /*1fdb0*/  HMMA.16816.F32.BF16 R20, R12, R10, R20 ;  /* 0x0000000a0c14723c */ /* 0x010fde0000041814 */
[----:B------:R-:W-:-:S04]  /*1fdc0*/  NOP ;  /* 0x0000000000007918 */ /* 0x000fc80000000000 */
[----:B------:R-:W-:Y:S04]  /*1fdd0*/  STL.64 [R1+0x1f0], R20 ;  /* 0x0001f01401007387 */ /* 0x000fe80000100a00 */
[----:B------:R0:W-:Y:S04]  /*1fde0*/  STL.64 [R1+0x1f8], R22 ;  /* 0x0001f81601007387 */ /* 0x0001e80000100a00 */
[----:B0-----:R-:W2:Y:S04]  /*1fdf0*/  LDL.LU.64 R22, [R1+0x16b8] ;  /* 0x0016b80001167983 */ /* 0x001ea80000300a00 */
[----:B------:R0:W-:Y:S04]  /*1fe00*/  STL.64 [R1+0x1640], R10 ;  /* 0x0016400a01007387 */ /* 0x0001e80000100a00 */
[----:B------:R-:W4:Y:S04]  /*1fe10*/  LDL.LU R8, [R1+0x210] ;  /* 0x0002100001087983 */ /* 0x000f280000300800 */
[----:B------:R-:W4:Y:S04]  /*1fe20*/  LDL.LU R9, [R1+0x214] ;  /* 0x0002140001097983 */ /* 0x000f280000300800 */
[----:B0-----:R-:W4:Y:S04]  /*1fe30*/  LDL.LU R10, [R1+0x218] ;  /* 0x00021800010a7983 */ /* 0x001f280000300800 */
[----:B------:R-:W4:Y:S01]  /*1fe40*/  LDL.LU R11, [R1+0x21c] ;  /* 0x00021c00010b7983 */ /* 0x000f220000300800 */
        /* <DEDUP_REMOVED lines=25> */
[----:B--2---:R-:W-:Y:S02]  /*1ffe0*/  HMMA.16816.F32.BF16 R12, R12, R18, R20 ;  /* 0x000000120c0c723c */ /* 0x004fe40000041814 */
[----:B------:R-:W4:Y:S04]  /*1fff0*/  LDL.LU.64 R22, [R1+0x1650] ;  /* 0x0016500001167983 */ /* 0x000f280000300a00 */
[----:B------:R-:W4:Y:S04]  /*20000*/  LDL.LU.64 R20, [R1+0x1648] ;  /* 0x0016480001147983 */ /* 0x000f280000300a00 */
[----:B------:R0:W-:Y:S04]  /*20010*/  STL.64 [R1+0x15d8], R18 ;  /* 0x0015d81201007387 */ /* 0x0001e80000100a00 */
[----:B0-----:R-:W2:Y:S05]  /*20020*/  LDL.LU.64 R18, [R1+0x58] ;  /* 0x0000580001127983 */ /* 0x001eaa0000300a00 */
[----:B------:R-:W-:Y:S04]  /*20030*/  STL.64 [R1+0x2f0], R12 ;  /* 0x0002f00c01007387 */ /* 0x000fe80000100a00 */
[----:B------:R-:W-:Y:S04]  /*20040*/  STL.64 [R1+0x2f8], R14 ;  /* 0x0002f80e01007387 */ /* 0x000fe80000100a00 */
[----:B--2---:R0:W-:Y:S04]  /*20050*/  STL.64 [R1+0x15f0], R18 ;  /* 0x0015f01201007387 */ /* 0x0041e80000100a00 */
[----:B0-----:R-:W2:Y:S04]  /*20060*/  LDL.64 R18, [R1+0x68] ;  /* 0x0000680001127983 */ /* 0x001ea80000100a00 */
[----:B--2---:R0:W-:Y:S04]  /*20070*/  STL.64 [R1+0x1608], R18 ;  /* 0x0016081201007387 */ /* 0x0041e80000100a00 */
[----:B0-----:R-:W2:Y:S01]  /*20080*/  LDL.LU.64 R18, [R1+0x78] ;  /* 0x0000780001127983 */ /* 0x001ea20000300a00 */
[----:B----4-:R-:W-:Y:S03]  /*20090*/  HMMA.16816.F32.BF16 R8, R20, R26, R8 ;  /* 0x0000001a1408723c */ /* 0x010fe60000041808 */
[----:B--2---:R0:W-:Y:S04]  /*200a0*/  STL.64 [R1+0x1620], R18 ;  /* 0x0016201201007387 */ /* 0x0041e80000100a00 */
[----:B0-----:R-:W2:-:S12]  /*200b0*/  LDL.LU.64 R18, [R1+0x88] ;  /* 0x0000880001127983 */ /* 0x001e980000300a00 */
[----:B------:R-:W-:Y:S02]  /*200c0*/  IMAD.MOV.U32 R14, RZ, RZ, R9 ;  /* 0x000000ffff0e7224 */ /* 0x000fe400078e0009 */
[----:B------:R-:W-:Y:S02]  /*200d0*/  IMAD.MOV.U32 R13, RZ, RZ, R10 ;  /* 0x000000ffff0d7224 */ /* 0x000fe400078e000a */
[----:B------:R-:W-:Y:S01]  /*200e0*/  IMAD.MOV.U32 R12, RZ, RZ, R11 ;  /* 0x000000ffff0c7224 */ /* 0x000fe200078e000b */
[----:B--2---:R-:W-:Y:S04]  /*200f0*/  STL.64 [R1+0x1638], R18 ;  /* 0x0016381201007387 */ /* 0x004fe80000100a00 */
[----:B------:R0:W-:Y:S04]  /*20100*/  STL [R1+0x90], R8 ;  /* 0x0000900801007387 */ /* 0x0001e80000100800 */
        /* <DEDUP_REMOVED lines=8> */
[----:B------:R-:W-:Y:S04]  /*20190*/  STL [R1+0x1600], R14 ;  /* 0x0016000e01007387 */ /* 0x000fe80000100800 */
        /* <DEDUP_REMOVED lines=27> */
[----:B------:R-:W-:Y:S04]  /*20350*/  STL.64 [R1+0xa0], R8 ;  /* 0x0000a00801007387 */ /* 0x000fe80000100a00 */
[----:B------:R0:W-:Y:S04]  /*20360*/  STL.64 [R1+0xa8], R10 ;  /* 0x0000a80a01007387 */ /* 0x0001e80000100a00 */
[----:B0-----:R-:W4:Y:S02]  /*20370*/  LDL.LU.64 R10, [R1+0x1640] ;  /* 0x00164000010a7983 */ /* 0x001f240000300a00 */
[----:B----4-:R-:W-:-:S15]  /*20380*/  HMMA.16816.F32.BF16 R16, R20, R10, R16 ;  /* 0x0000000a1410723c */ /* 0x010fde0000041810 */
[----:B------:R-:W-:-:S04]  /*20390*/  NOP ;  /* 0x0000000000007918 */ /* 0x000fc80000000000 */
[----:B------:R-:W-:Y:S04]  /*203a0*/  STL.64 [R1+0x150], R16 ;  /* 0x0001501001007387 */ /* 0x000fe80000100a00 */
[----:B------:R0:W-:Y:S04]  /*203b0*/  STL.64 [R1+0x158], R18 ;  /* 0x0001581201007387 */ /* 0x0001e80000100a00 */
[----:B0-----:R-:W4:Y:S01]  /*203c0*/  LDL.LU.64 R18, [R1+0x1638] ;  /* 0x0016380001127983 */ /* 0x001f220000300a00 */
[----:B---3--:R-:W-:Y:S02]  /*203d0*/  IMAD.MOV.U32 R26, RZ, RZ, R5 ;  /* 0x000000ffff1a7224 */ /* 0x008fe400078e0005 */
[----:B------:R-:W-:Y:S01]  /*203e0*/  IMAD.MOV.U32 R27, RZ, RZ, R4 ;  /* 0x000000ffff1b7224 */ /* 0x000fe200078e0004 */
[----:B----4-:R-:W-:Y:S01]  /*203f0*/  HMMA.16816.F32.BF16 R12, R20, R18, R12 ;  /* 0x00000012140c723c */ /* 0x010fe2000004180c */
[----:B------:R-:W-:-:S02]  /*20400*/  IMAD.MOV.U32 R5, RZ, RZ, R18 ;  /* 0x000000ffff057224 */ /* 0x000fc400078e0012 */
[----:B------:R-:W-:-:S15]  /*20410*/  IMAD.MOV.U32 R4, RZ, RZ, R19 ;  /* 0x000000ffff047224 */ /* 0x000fde00078e0013 */
[----:B------:R-:W-:Y:S01]  /*20420*/  NOP ;  /* 0x0000000000007918 */ /* 0x000fe20000000000 */
[----:B------:R-:W-:Y:S04]  /*20430*/  STL.64 [R1+0x160], R12 ;  /* 0x0001600c01007387 */ /* 0x000fe80000100a00 */
[----:B------:R0:W-:Y:S04]  /*20440*/  STL.64 [R1+0x168], R14 ;  /* 0x0001680e01007387 */ /* 0x0001e80000100a00 */
[----:B0-----:R-:W3:Y:S04]  /*20450*/  LDL.LU.64 R14, [R1+0x1630] ;  /* 0x00163000010e7983 */ /* 0x001ee80000300a00 */
[----:B------:R-:W3:Y:S04]  /*20460*/  LDL.LU.64 R12, [R1+0x1628] ;  /* 0x00162800010c7983 */ /* 0x000ee80000300a00 */
[----:B------:R-:W3:Y:S04]  /*20470*/  LDL.LU.64 R18, [R1+0x1620] ;  /* 0x0016200001127983 */ /* 0x000ee80000300a00 */
[----:B------:R-:W-:Y:S04]  /*20480*/  STL [R1+0x159c], R4 ;  /* 0x00159c0401007387 */ /* 0x000fe80000100800 */
[----:B------:R-:W-:Y:S01]  /*20490*/  STL [R1+0x1598], R5 ;  /* 0x0015980501007387 */ /* 0x000fe20000100800 */
        /* <DEDUP_REMOVED lines=12> */
[----:B------:R-:W-:-:S15]  /*20560*/  IMAD.MOV.U32 R3, RZ, RZ, R18 ;  /* 0x000000ffff037224 */ /* 0x000fde00078e0012 */
[----:B------:R-:W-:-:S03]  /*20570*/  NOP ;  /* 0x0000000000007918 */ /* 0x000fc60000000000 */
[----:B------:R-:W-:Y:S04]  /*20580*/  STL.64 [R1+0x1c0], R12 ;  /* 0x0001c00c01007387 */ /* 0x000fe80000100a00 */
[----:B------:R0:W-:Y:S04]  /*20590*/  STL.64 [R1+0x1c8], R14 ;  /* 0x0001c80e01007387 */ /* 0x0001e80000100a00 */
[----:B0-----:R-:W3:Y:S04]  /*205a0*/  LDL.LU R14, [R1+0x1600] ;  /* 0x00160000010e7983 */ /* 0x001ee80000300800 */
[----:B------:R-:W4:Y:S04]  /*205b0*/  LDL.LU.64 R12, [R1+0x15f8] ;  /* 0x0015f800010c7983 */ /* 0x000f280000300a00 */
[----:B------:R-:W2:Y:S04]  /*205c0*/  LDL.LU.64 R18, [R1+0x15f0] ;  /* 0x0015f00001127983 */ /* 0x000ea80000300a00 */
[----:B------:R-:W3:Y:S01]  /*205d0*/  LDL R15, [R1+0x364] ;  /* 0x00036400010f7983 */ /* 0x000ee20000100800 */
[----:B--2---:R-:W-:Y:S03]  /*205e0*/  HMMA.16816.F32.BF16 R24, R20, R18, R24 ;  /* 0x000000121418723c */ /* 0x004fe60000041818 */
[----:B---3--:R-:W-:Y:S04]  /*205f0*/  STL.64 [R1+0x15b8], R14 ;  /* 0x0015b80e01007387 */ /* 0x008fe80000100a00 */
[----:B----4-:R0:W-:Y:S01]  /*20600*/  STL.64 [R1+0x15b0], R12 ;  /* 0x0015b00c01007387 */ /* 0x0101e20000100a00 */
[----:B------:R-:W-:-:S02]  /*20610*/  IMAD.MOV.U32 R4, RZ, RZ, R18 ;  /* 0x000000ffff047224 */ /* 0x000fc400078e0012 */
[----:B------:R-:W-:Y:S01]  /*20620*/  IMAD.MOV.U32 R5, RZ, RZ, R19 ;  /* 0x000000ffff057224 */ /* 0x000fe200078e0013 */
[----:B0-----:R-:W2:Y:S04]  /*20630*/  LDL.LU R12, [R1+0x290] ;  /* 0x00029000010c7983 */ /* 0x001ea80000300800 */
[----:B------:R-:W2:Y:S04]  /*20640*/  LDL.LU R13, [R1+0x294] ;  /* 0x00029400010d7983 */ /* 0x000ea80000300800 */
[----:B------:R-:W2:Y:S04]  /*20650*/  LDL.LU R14, [R1+0x298] ;  /* 0x00029800010e7983 */ /* 0x000ea80000300800 */
[----:B------:R-:W2:Y:S04]  /*20660*/  LDL.LU R15, [R1+0x29c] ;  /* 0x00029c00010f7983 */ /* 0x000ea80000300800 */
[----:B------:R-:W-:Y:S04]  /*20670*/  STL.64 [R1+0x210], R24 ;  /* 0x0002101801007387 */ /* 0x000fe80000100a00 */
[----:B------:R0:W-:Y:S04]  /*20680*/  STL.64 [R1+0x218], R26 ;  /* 0x0002181a01007387 */ /* 0x0001e80000100a00 */
[----:B0-----:R-:W3:Y:S04]  /*20690*/  LDL.LU.64 R26, [R1+0x15e8] ;  /* 0x0015e800011a7983 */ /* 0x001ee80000300a00 */
[----:B------:R-:W3:Y:S04]  /*206a0*/  LDL.LU.64 R24, [R1+0x15e0] ;  /* 0x0015e00001187983 */ /* 0x000ee80000300a00 */
[----:B------:R-:W3:Y:S02]  /*206b0*/  LDL.LU.64 R18, [R1+0x15d8] ;  /* 0x0015d80001127983 */ /* 0x000ee40000300a00 */
[----:B---3--:R-:W-:Y:S02]  /*206c0*/  HMMA.16816.F32.BF16 R20, R20, R18, R24 ;  /* 0x000000121414723c */ /* 0x008fe40000041818 */
[----:B------:R-:W2:Y:S01]  /*206d0*/  LDL.LU.64 R26, [R1+0x15d0] ;  /* 0x0015d000011a7983 */ /* 0x000ea20000300a00 */
[----:B------:R-:W-:-:S02]  /*206e0*/  IMAD.MOV.U32 R8, RZ, RZ, R18 ;  /* 0x000000ffff087224 */ /* 0x000fc400078e0012 */
[----:B------:R-:W-:Y:S02]  /*206f0*/  IMAD.MOV.U32 R9, RZ, RZ, R19 ;  /* 0x000000ffff097224 */ /* 0x000fe400078e0013 */
[----:B------:R-:W2:Y:S04]  /*20700*/  LDL.LU.64 R18, [R1+0x15c8] ;  /* 0x0015c80001127983 */ /* 0x000ea80000300a00 */
[----:B------:R-:W2:Y:S08]  /*20710*/  LDL.LU.64 R16, [R1+0x15c0] ;  /* 0x0015c00001107983 */ /* 0x000eb00000300a00 */
[----:B------:R0:W-:Y:S01]  /*20720*/  STL [R1+0x2a0], R20 ;  /* 0x0002a01401007387 */ /* 0x0001e20000100800 */
[----:B------:R-:W-:-:S02]  /*20730*/  IMAD.MOV.U32 R29, RZ, RZ, R23 ;  /* 0x000000ffff1d7224 */ /* 0x000fc400078e0017 */
[----:B------:R-:W-:Y:S02]  /*20740*/  IMAD.MOV.U32 R2, RZ, RZ, R21 ;  /* 0x000000ffff027224 */ /* 0x000fe400078e0015 */
[----:B------:R-:W-:Y:S01]  /*20750*/  IMAD.MOV.U32 R28, RZ, RZ, R22 ;  /* 0x000000ffff1c7224 */ /* 0x000fe200078e0016 */
[----:B0-----:R-:W3:Y:S04]  /*20760*/  LDL.LU R20, [R1+0x220] ;  /* 0x0002200001147983 */ /* 0x001ee80000300800 */
[----:B------:R-:W3:Y:S04]  /*20770*/  LDL.LU R21, [R1+0x224] ;  /* 0x0002240001157983 */ /* 0x000ee80000300800 */
[----:B------:R-:W3:Y:S04]  /*20780*/  LDL.LU R22, [R1+0x228] ;  /* 0x0002280001167983 */ /* 0x000ee80000300800 */
[----:B------:R-:W3:Y:S04]  /*20790*/  LDL.LU R23, [R1+0x22c] ;  /* 0x00022c0001177983 */ /* 0x000ee80000300800 */
[----:B------:R-:W-:Y:S04]  /*207a0*/  STL [R1+0x11f8], R29 ;  /* 0x0011f81d01007387 */ /* 0x000fe80000100800 */
[----:B------:R-:W-:Y:S04]  /*207b0*/  STL [R1+0x11f4], R28 ;  /* 0x0011f41c01007387 */ /* 0x000fe80000100800 */
[----:B------:R-:W-:Y:S01]  /*207c0*/  STL [R1+0x11f0], R2 ;  /* 0x0011f00201007387 */ /* 0x000fe20000100800 */
[----:B--2---:R-:W-:Y:S03]  /*207d0*/  HMMA.16816.F32.BF16 R24, R16, R26, R12 ;  /* 0x0000001a1018723c */ /* 0x004fe6000004180c */
[----:B------:R-:W2:Y:S04]  /*207e0*/  LDL.LU.64 R14, [R1+0x15b8] ;  /* 0x0015b800010e7983 */ /* 0x000ea80000300a00 */
[----:B------:R-:W4:-:S12]  /*207f0*/  LDL.LU.64 R12, [R1+0x15b0] ;  /* 0x0015b000010c7983 */ /* 0x000f180000300a00 */
[----:B------:R-:W-:Y:S04]  /*20800*/  STL.64 [R1+0x14c0], R26 ;  /* 0x0014c01a01007387 */ /* 0x000fe80000100a00 */
[----:B------:R0:W-:Y:S04]  /*20810*/  STL.64 [R1+0x14b8], R24 ;  /* 0x0014b81801007387 */ /* 0x0001e80000100a00 */
[----:B0-----:R-:W3:Y:S01]  /*20820*/  LDL.LU R24, [R1+0x90] ;  /* 0x0000900001187983 */ /* 0x001ee20000300800 */
[----:B--2---:R-:W-:Y:S02]  /*20830*/  IMAD.MOV.U32 R25, RZ, RZ, R14 ;  /* 0x000000ffff197224 */ /* 0x004fe400078e000e */
[----:B----4-:R-:W-:-:S02]  /*20840*/  IMAD.MOV.U32 R26, RZ, RZ, R13 ;  /* 0x000000ffff1a7224 */ /* 0x010fc400078e000d */
[----:B------:R-:W-:-:S05]  /*20850*/  IMAD.MOV.U32 R27, RZ, RZ, R12 ;  /* 0x000000ffff1b7224 */ /* 0x000fca00078e000c */
[----:B------:R-:W-:Y:S04]  /*20860*/  STL.64 [R1+0x14d0], R26 ;  /* 0x0014d01a01007387 */ /* 0x000fe80000100a00 */
[----:B---3--:R0:W-:Y:S02]  /*20870*/  STL.64 [R1+0x14c8], R24 ;  /* 0x0014c81801007387 */ /* 0x0081e40000100a00 */
[----:B0-----:R-:W-:Y:S02]  /*20880*/  IMAD.MOV.U32 R24, RZ, RZ, R0 ;  /* 0x000000ffff187224 */ /* 0x001fe400078e0000 */
[----:B------:R-:W2:Y:S04]  /*20890*/  LDL.LU R0, [R1+0x15ac] ;  /* 0x0015ac0001007983 */ /* 0x000ea80000300800 */
[----:B------:R-:W3:Y:S04]  /*208a0*/  LDL.LU R25, [R1+0xc4] ;  /* 0x0000c40001197983 */ /* 0x000ee80000300800 */
[----:B------:R-:W4:Y:S04]  /*208b0*/  LDL.LU R26, [R1+0xc8] ;  /* 0x0000c800011a7983 */ /* 0x000f280000300800 */
[----:B------:R-:W4:Y:S01]  /*208c0*/  LDL.LU R27, [R1+0xcc] ;  /* 0x0000cc00011b7983 */ /* 0x000f220000300800 */
[----:B------:R-:W-:Y:S03]  /*208d0*/  HMMA.16816.F32.BF16 R20, R16, R6, R20 ;  /* 0x000000061014723c */ /* 0x000fe60000041814 */
[----:B----4-:R-:W-:Y:S04]  /*208e0*/  STL.64 [R1+0x14e0], R26 ;  /* 0x0014e01a01007387 */ /* 0x010fe80000100a00 */
[----:B---3--:R0:W-:Y:S04]  /*208f0*/  STL.64 [R1+0x14d8], R24 ;  /* 0x0014d81801007387 */ /* 0x0081e80000100a00 */
[----:B0-----:R-:W3:Y:S01]  /*20900*/  LDL.LU R24, [R1+0x1e0] ;  /* 0x0001e00001187983 */ /* 0x001ee20000300800 */
[----:B--2---:R-:W-:-:S03]  /*20910*/  IMAD.MOV.U32 R25, RZ, RZ, R0 ;  /* 0x000000ffff197224 */ /* 0x004fc600078e0000 */
[----:B------:R-:W2:Y:S04]  /*20920*/  LDL.LU R0, [R1+0x15a8] ;  /* 0x0015a80001007983 */ /* 0x000ea80000300800 */
[----:B------:R-:W3:Y:S04]  /*20930*/  LDL.LU R26, [R1+0x1e8] ;  /* 0x0001e800011a7983 */ /* 0x000ee80000300800 */
[----:B------:R-:W3:Y:S04]  /*20940*/  LDL.LU R27, [R1+0x1ec] ;  /* 0x0001ec00011b7983 */ /* 0x000ee80000300800 */
[----:B------:R-:W-:Y:S04]  /*20950*/  STL.64 [R1+0x1478], R22 ;  /* 0x0014781601007387 */ /* 0x000fe80000100a00 */
[----:B------:R3:W-:Y:S02]  /*20960*/  STL.64 [R1+0x1470], R20 ;  /* 0x0014701401007387 */ /* 0x0007e40000100a00 */
[----:B---3--:R-:W-:Y:S02]  /*20970*/  HMMA.16816.F32.BF16 R20, R16, R10, R24 ;  /* 0x0000000a1014723c */ /* 0x008fe40000041818 */
[----:B------:R-:W-:Y:S04]  /*20980*/  LDSM.16.MT88.4 R24, [R15+UR6+0x26000] ;  /* 0x026000060f18783b */ /* 0x000fe80008004200 */
[----:B------:R-:W-:-:S13]  /*20990*/  LDSM.16.MT88.4 R12, [R15+UR6+0x26080] ;  /* 0x026080060f0c783b */ /* 0x000fda0008004200 */
[----:B------:R-:W-:Y:S04]  /*209a0*/  STL.64 [R1+0xb0], R20 ;  /* 0x0000b01401007387 */ /* 0x000fe80000100a00 */
[----:B------:R-:W-:Y:S04]  /*209b0*/  STL.64 [R1+0xb8], R22 ;  /* 0x0000b81601007387 */ /* 0x000fe80000100a00 */
[----:B--2---:R-:W0:Y:S04]  /*209c0*/  LDSM.16.M88.4 R20, [R0+UR6+0x80] ;  /* 0x000080060014783b */ /* 0x004e280008000200 */
[----:B0-----:R-:W-:Y:S04]  /*209d0*/  STL.64 [R1+0x28], R22 ;  /* 0x0000281601007387 */ /* 0x001fe80000100a00 */
[----:B------:R-:W-:Y:S04]  /*209e0*/  STL.64 [R1+0x14f0], R14 ;  /* 0x0014f00e01007387 */ /* 0x000fe80000100a00 */
[----:B------:R0:W-:Y:S04]  /*209f0*/  STL.64 [R1+0x14e8], R12 ;  /* 0x0014e80c01007387 */ /* 0x0001e80000100a00 */
[----:B0-----:R-:W2:Y:S04]  /*20a00*/  LDL.LU R12, [R1+0x1a0] ;  /* 0x0001a000010c7983 */ /* 0x001ea80000300800 */
[----:B------:R-:W2:Y:S04]  /*20a10*/  LDL.LU R13, [R1+0x1a4] ;  /* 0x0001a400010d7983 */ /* 0x000ea80000300800 */
[----:B------:R-:W3:Y:S04]  /*20a20*/  LDL.LU R14, [R1+0x1a8] ;  /* 0x0001a800010e7983 */ /* 0x000ee80000300800 */
[----:B------:R-:W3:Y:S04]  /*20a30*/  LDL.LU R15, [R1+0x1ac] ;  /* 0x0001ac00010f7983 */ /* 0x000ee80000300800 */
[----:B---3--:R0:W-:Y:S04]  /*20a40*/  STL.64 [R1+0x1500], R14 ;  /* 0x0015000e01007387 */ /* 0x0081e80000100a00 */
[----:B--2---:R-:W-:Y:S01]  /*20a50*/  STL.64 [R1+0x14f8], R12 ;  /* 0x0014f80c01007387 */ /* 0x004fe20000100a00 */
[----:B0-----:R-:W-:-:S02]  /*20a60*/  IMAD.MOV.U32 R14, RZ, RZ, R8 ;  /* 0x000000ffff0e7224 */ /* 0x001fc400078e0008 */
[----:B------:R-:W-:Y:S01]  /*20a70*/  IMAD.MOV.U32 R15, RZ, RZ, R9 ;  /* 0x000000ffff0f7224 */ /* 0x000fe200078e0009 */
[----:B------:R-:W2:Y:S04]  /*20a80*/  LDL.LU R8, [R1+0x15a4] ;  /* 0x0015a40001087983 */ /* 0x000ea80000300800 */
[----:B------:R-:W3:Y:S04]  /*20a90*/  LDL.LU R9, [R1+0x15a0] ;  /* 0x0015a00001097983 */ /* 0x000ee80000300800 */
[----:B------:R0:W-:Y:S02]  /*20aa0*/  STL.64 [R1+0x1518], R14 ;  /* 0x0015180e01007387 */ /* 0x0001e40000100a00 */
[----:B0-----:R-:W-:-:S02]  /*20ab0*/  IMAD.MOV.U32 R14, RZ, RZ, R4 ;  /* 0x000000ffff0e7224 */ /* 0x001fc400078e0004 */
[----:B------:R-:W-:Y:S01]  /*20ac0*/  IMAD.MOV.U32 R15, RZ, RZ, R5 ;  /* 0x000000ffff0f7224 */ /* 0x000fe200078e0005 */
[----:B------:R-:W4:Y:S04]  /*20ad0*/  LDL.LU R4, [R1+0x159c] ;  /* 0x00159c0001047983 */ /* 0x000f280000300800 */
[----:B------:R-:W2:Y:S04]  /*20ae0*/  LDL.LU R5, [R1+0x1598] ;  /* 0x0015980001057983 */ /* 0x000ea80000300800 */
[----:B------:R0:W-:Y:S02]  /*20af0*/  STL.64 [R1+0x1530], R14 ;  /* 0x0015300e01007387 */ /* 0x0001e40000100a00 */
[----:B0-----:R-:W-:-:S02]  /*20b00*/  IMAD.MOV.U32 R14, RZ, RZ, R3 ;  /* 0x000000ffff0e7224 */ /* 0x001fc400078e0003 */
[----:B------:R-:W2:Y:S04]  /*20b10*/  LDL.LU R3, [R1+0x1594] ;  /* 0x0015940001037983 */ /* 0x000ea80000300800 */
[----:B------:R-:W2:Y:S04]  /*20b20*/  LDL.LU R15, [R1+0x6c] ;  /* 0x00006c00010f7983 */ /* 0x000ea80000300800 */
[----:B--2---:R3:W-:Y:S02]  /*20b30*/  STL.64 [R1+0x1548], R14 ;  /* 0x0015480e01007387 */ /* 0x0047e40000100a00 */
[----:B---3--:R-:W-:-:S02]  /*20b40*/  IMAD.MOV.U32 R14, RZ, RZ, R9 ;  /* 0x000000ffff0e7224 */ /* 0x008fc400078e0009 */
[----:B------:R-:W-:Y:S01]  /*20b50*/  IMAD.MOV.U32 R15, RZ, RZ, R8 ;  /* 0x000000ffff0f7224 */ /* 0x000fe200078e0008 */
[----:B------:R-:W2:Y:S04]  /*20b60*/  LDL.LU R9, [R1+0x1590] ;  /* 0x0015900001097983 */ /* 0x000ea80000300800 */
[----:B------:R-:W3:Y:S04]  /*20b70*/  LDL.LU R8, [R1+0x158c] ;  /* 0x00158c0001087983 */ /* 0x000ee80000300800 */
[----:B------:R0:W-:Y:S02]  /*20b80*/  STL.64 [R1+0x1560], R14 ;  /* 0x0015600e01007387 */ /* 0x0001e40000100a00 */
[----:B0-----:R-:W-:-:S02]  /*20b90*/  IMAD.MOV.U32 R14, RZ, RZ, R5 ;  /* 0x000000ffff0e7224 */ /* 0x001fc400078e0005 */
[----:B----4-:R-:W-:Y:S02]  /*20ba0*/  IMAD.MOV.U32 R15, RZ, RZ, R4 ;  /* 0x000000ffff0f7224 */ /* 0x010fe400078e0004 */
[----:B------:R-:W0:Y:S04]  /*20bb0*/  LDSM.16.MT88.4 R4, [R3+UR6+0x26000] ;  /* 0x026000060304783b */ /* 0x000e280008004200 */
[----:B0-----:R-:W-:Y:S04]  /*20bc0*/  STL.64 [R1+0x1510], R6 ;  /* 0x0015100601007387 */ /* 0x001fe80000100a00 */
[----:B------:R0:W-:Y:S04]  /*20bd0*/  STL.64 [R1+0x1508], R4 ;  /* 0x0015080401007387 */ /* 0x0001e80000100a00 */
[----:B0-----:R-:W4:Y:S04]  /*20be0*/  LDL.LU R4, [R1+0x1b0] ;  /* 0x0001b00001047983 */ /* 0x001f280000300800 */
[----:B------:R-:W4:Y:S04]  /*20bf0*/  LDL.LU R5, [R1+0x1b4] ;  /* 0x0001b40001057983 */ /* 0x000f280000300800 */
[----:B------:R-:W3:Y:S01]  /*20c00*/  LDL.LU R6, [R1+0x1b8] ;  /* 0x0001b80001067983 */ /* 0x000ee20000300800 */
[----:B--2---:R-:W-:-:S03]  /*20c10*/  IMAD.MOV.U32 R7, RZ, RZ, R9 ;  /* 0x000000ffff077224 */ /* 0x004fc600078e0009 */
[----:B------:R-:W2:Y:S04]  /*20c20*/  LDL.LU R9, [R1+0x1588] ;  /* 0x0015880001097983 */ /* 0x000ea80000300800 */
[----:B---3--:R-:W-:Y:S04]  /*20c30*/  STL.64 [R1+0x1528], R6 ;  /* 0x0015280601007387 */ /* 0x008fe80000100a00 */
[----:B----4-:R0:W-:Y:S04]  /*20c40*/  STL.64 [R1+0x1520], R4 ;  /* 0x0015200401007387 */ /* 0x0101e80000100a00 */
[----:B0-----:R-:W3:Y:S04]  /*20c50*/  LDL.LU R4, [R1+0x1d0] ;  /* 0x0001d00001047983 */ /* 0x001ee80000300800 */
[----:B------:R-:W3:Y:S04]  /*20c60*/  LDL.LU R5, [R1+0x1d4] ;  /* 0x0001d40001057983 */ /* 0x000ee80000300800 */
[----:B------:R-:W4:Y:S01]  /*20c70*/  LDL.LU R6, [R1+0x1d8] ;  /* 0x0001d80001067983 */ /* 0x000f220000300800 */
[----:B------:R-:W-:-:S03]  /*20c80*/  IMAD.MOV.U32 R7, RZ, RZ, R8 ;  /* 0x000000ffff077224 */ /* 0x000fc600078e0008 */
[----:B------:R-:W2:Y:S04]  /*20c90*/  LDL.LU R8, [R1+0x1584] ;  /* 0x0015840001087983 */ /* 0x000ea80000300800 */
[----:B----4-:R-:W-:Y:S04]  /*20ca0*/  STL.64 [R1+0x1540], R6 ;  /* 0x0015400601007387 */ /* 0x010fe80000100a00 */
[----:B---3--:R2:W-:Y:S02]  /*20cb0*/  STL.64 [R1+0x1538], R4 ;  /* 0x0015380401007387 */ /* 0x0085e40000100a00 */
[----:B--2---:R-:W-:-:S02]  /*20cc0*/  IMAD.MOV.U32 R4, RZ, RZ, R9 ;  /* 0x000000ffff047224 */ /* 0x004fc400078e0009 */
[----:B------:R-:W2:Y:S04]  /*20cd0*/  LDL.LU R9, [R1+0x1580] ;  /* 0x0015800001097983 */ /* 0x000ea80000300800 */
[----:B------:R-:W3:Y:S04]  /*20ce0*/  LDL.LU R5, [R1+0x204] ;  /* 0x0002040001057983 */ /* 0x000ee80000300800 */
[----:B------:R-:W4:Y:S04]  /*20cf0*/  LDL.LU R6, [R1+0x208] ;  /* 0x0002080001067983 */ /* 0x000f280000300800 */
[----:B------:R-:W4:Y:S04]  /*20d00*/  LDL.LU R7, [R1+0x20c] ;  /* 0x00020c0001077983 */ /* 0x000f280000300800 */
[----:B----4-:R-:W-:Y:S04]  /*20d10*/  STL.64 [R1+0x1558], R6 ;  /* 0x0015580601007387 */ /* 0x010fe80000100a00 */
[----:B---3--:R0:W-:Y:S02]  /*20d20*/  STL.64 [R1+0x1550], R4 ;  /* 0x0015500401007387 */ /* 0x0081e40000100a00 */
[----:B0-----:R-:W-:-:S02]  /*20d30*/  IMAD.MOV.U32 R4, RZ, RZ, R8 ;  /* 0x000000ffff047224 */ /* 0x001fc400078e0008 */
[----:B--2---:R-:W-:Y:S01]  /*20d40*/  IMAD.MOV.U32 R5, RZ, RZ, R9 ;  /* 0x000000ffff057224 */ /* 0x004fe200078e0009 */
[----:B------:R-:W2:Y:S04]  /*20d50*/  LDL.LU R8, [R1+0x157c] ;  /* 0x00157c0001087983 */ /* 0x000ea80000300800 */
[----:B------:R-:W3:Y:S04]  /*20d60*/  LDL.LU R9, [R1+0x1578] ;  /* 0x0015780001097983 */ /* 0x000ee80000300800 */
[----:B------:R-:W4:Y:S04]  /*20d70*/  LDL.LU R6, [R1+0x248] ;  /* 0x0002480001067983 */ /* 0x000f280000300800 */
[----:B------:R-:W4:Y:S04]  /*20d80*/  LDL.LU R7, [R1+0x24c] ;  /* 0x00024c0001077983 */ /* 0x000f280000300800 */
[----:B----4-:R-:W-:Y:S04]  /*20d90*/  STL.64 [R1+0x1570], R6 ;  /* 0x0015700601007387 */ /* 0x010fe80000100a00 */
[----:B------:R0:W-:Y:S04]  /*20da0*/  STL.64 [R1+0x1568], R4 ;  /* 0x0015680401007387 */ /* 0x0001e80000100a00 */
[----:B0-----:R-:W4:Y:S04]  /*20db0*/  LDL.LU R4, [R1+0x250] ;  /* 0x0002500001047983 */ /* 0x001f280000300800 */
[----:B------:R-:W4:Y:S01]  /*20dc0*/  LDL.LU R5, [R1+0x254] ;  /* 0x0002540001057983 */ /* 0x000f220000300800 */
[----:B---3--:R-:W-:-:S02]  /*20dd0*/  IMAD.MOV.U32 R6, RZ, RZ, R9 ;  /* 0x000000ffff067224 */ /* 0x008fc400078e0009 */
[----:B--2---:R-:W-:Y:S01]  /*20de0*/  IMAD.MOV.U32 R7, RZ, RZ, R8 ;  /* 0x000000ffff077224 */ /* 0x004fe200078e0008 */
[----:B------:R-:W-:Y:S04]  /*20df0*/  STL.64 [R1+0x10], R24 ;  /* 0x0000101801007387 */ /* 0x000fe80000100a00 */
[----:B------:R-:W-:Y:S01]  /*20e00*/  STL.64 [R1+0x18], R26 ;  /* 0x0000181a01007387 */ /* 0x000fe20000100a00 */
[----:B------:R-:W-:Y:S02]  /*20e10*/  IMAD.MOV.U32 R28, RZ, RZ, R20 ;  /* 0x000000ffff1c7224 */ /* 0x000fe400078e0014 */
[----:B------:R-:W-:Y:S01]  /*20e20*/  IMAD.MOV.U32 R2, RZ, RZ, R21 ;  /* 0x000000ffff027224 */ /* 0x000fe200078e0015 */
[----:B------:R-:W-:Y:S04]  /*20e30*/  LDSM.16.MT88.4 R8, [R3+UR6+0x26080] ;  /* 0x026080060308783b */ /* 0x000fe80008004200 */
[----:B------:R-:W0:Y:S01]  /*20e40*/  LDSM.16.M88.4 R20, [R0+UR6+0x4080] ;  /* 0x004080060014783b */ /* 0x000e220008000200 */
[----:B----4-:R-:W-:Y:S03]  /*20e50*/  HMMA.16816.F32.BF16 R12, R16, R14, R4 ;  /* 0x0000000e100c723c */ /* 0x010fe60000041804 */
[----:B------:R-:W2:Y:S04]  /*20e60*/  LDL.LU.64 R6, [R1+0x1570] ;  /* 0x0015700001067983 */ /* 0x000ea80000300a00 */
[----:B------:R-:W2:-:S12]  /*20e70*/  LDL.LU.64 R4, [R1+0x1568] ;  /* 0x0015680001047983 */ /* 0x000e980000300a00 */
[----:B------:R-:W-:Y:S04]  /*20e80*/  STL.64 [R1+0x120], R12 ;  /* 0x0001200c01007387 */ /* 0x000fe80000100a00 */
[----:B------:R1:W-:Y:S04]  /*20e90*/  STL.64 [R1+0x128], R14 ;  /* 0x0001280e01007387 */ /* 0x0003e80000100a00 */
[----:B-1----:R-:W2:Y:S02]  /*20ea0*/  LDL.LU.64 R14, [R1+0x1560] ;  /* 0x00156000010e7983 */ /* 0x002ea40000300a00 */
[----:B--2---:R-:W-:Y:S02]  /*20eb0*/  HMMA.16816.F32.BF16 R12, R16, R14, R4 ;  /* 0x0000000e100c723c */ /* 0x004fe40000041804 */
[----:B------:R-:W2:Y:S04]  /*20ec0*/  LDL.LU.64 R6, [R1+0x1558] ;  /* 0x0015580001067983 */ /* 0x000ea80000300a00 */
[----:B------:R-:W2:-:S13]  /*20ed0*/  LDL.LU.64 R4, [R1+0x1550] ;  /* 0x0015500001047983 */ /* 0x000e9a0000300a00 */
        /* <DEDUP_REMOVED lines=8> */
[----:B-1----:R-:W2:Y:S04]  /*20f60*/  LDL.LU.64 R14, [R1+0x1530] ;  /* 0x00153000010e7983 */ /* 0x002ea80000300a00 */
[----:B0-----:R-:W-:Y:S04]  /*20f70*/  STL.64 [R1+0x48], R22 ;  /* 0x0000481601007387 */ /* 0x001fe80000100a00 */
[----:B------:R0:W-:Y:S02]  /*20f80*/  STL.64 [R1+0x14b0], R20 ;  /* 0x0014b01401007387 */ /* 0x0001e40000100a00 */
[----:B0-----:R-:W-:-:S02]  /*20f90*/  IMAD.MOV.U32 R20, RZ, RZ, R28 ;  /* 0x000000ffff147224 */ /* 0x001fc400078e001c */
[----:B------:R-:W-:Y:S01]  /*20fa0*/  IMAD.MOV.U32 R21, RZ, RZ, R2 ;  /* 0x000000ffff157224 */ /* 0x000fe200078e0002 */
[----:B--2---:R-:W-:Y:S01]  /*20fb0*/  HMMA.16816.F32.BF16 R12, R16, R14, R4 ;  /* 0x0000000e100c723c */ /* 0x004fe20000041804 */
[----:B------:R-:W2:Y:S04]  /*20fc0*/  LDL.LU.64 R6, [R1+0x1528] ;  /* 0x0015280001067983 */ /* 0x000ea80000300a00 */
[----:B------:R-:W2:-:S14]  /*20fd0*/  LDL.LU.64 R4, [R1+0x1520] ;  /* 0x0015200001047983 */ /* 0x000e9c0000300a00 */
[----:B------:R-:W-:Y:S01]  /*20fe0*/  IMAD.MOV.U32 R28, RZ, RZ, R14 ;  /* 0x000000ffff1c7224 */ /* 0x000fe200078e000e */
[----:B------:R0:W-:Y:S01]  /*20ff0*/  STL [R1+0x170], R12 ;  /* 0x0001700c01007387 */ /* 0x0001e20000100800 */
[----:B------:R-:W-:-:S03]  /*21000*/  IMAD.MOV.U32 R2, RZ, RZ, R15 ;  /* 0x000000ffff027224 */ /* 0x000fc600078e000f */
[----:B------:R-:W2:Y:S01]  /*21010*/  LDL.LU.64 R14, [R1+0x1518] ;  /* 0x00151800010e7983 */ /* 0x000ea20000300a00 */
[----:B------:R-:W-:-:S03]  /*21020*/  IMAD.MOV.U32 R29, RZ, RZ, R13 ;  /* 0x000000ffff1d7224 */ /* 0x000fc600078e000d */
[----:B------:R-:W-:Y:S04]  /*21030*/  STL [R1+0x1268], R2 ;  /* 0x0012680201007387 */ /* 0x000fe80000100800 */
[----:B------:R-:W-:Y:S04]  /*21040*/  STL [R1+0x1264], R28 ;  /* 0x0012641c01007387 */ /* 0x000fe80000100800 */
[----:B------:R-:W-:Y:S01]  /*21050*/  STL [R1+0x1260], R29 ;  /* 0x0012601d01007387 */ /* 0x000fe20000100800 */
[----:B--2---:R-:W-:Y:S03]  /*21060*/  HMMA.16816.F32.BF16 R16, R16, R14, R4 ;  /* 0x0000000e1010723c */ /* 0x004fe60000041804 */
[----:B------:R-:W2:Y:S04]  /*21070*/  LDL.LU.64 R6, [R1+0x1510] ;  /* 0x0015100001067983 */ /* 0x000ea80000300a00 */
[----:B------:R-:W2:Y:S04]  /*21080*/  LDL.LU.64 R4, [R1+0x1508] ;  /* 0x0015080001047983 */ /* 0x000ea80000300a00 */
[----:B------:R-:W3:Y:S04]  /*21090*/  LDL.LU.64 R14, [R1+0x1500] ;  /* 0x00150000010e7983 */ /* 0x000ee80000300a00 */
[----:B0-----:R-:W3:Y:S04]  /*210a0*/  LDL.LU.64 R12, [R1+0x14f8] ;  /* 0x0014f800010c7983 */ /* 0x001ee80000300a00 */
[----:B------:R-:W-:Y:S04]  /*210b0*/  STL.64 [R1+0x180], R16 ;  /* 0x0001801001007387 */ /* 0x000fe80000100a00 */
[----:B------:R0:W-:Y:S04]  /*210c0*/  STL.64 [R1+0x188], R18 ;  /* 0x0001881201007387 */ /* 0x0001e80000100a00 */
[----:B0-----:R-:W4:Y:S01]  /*210d0*/  LDL.LU R19, [R1+0x364] ;  /* 0x0003640001137983 */ /* 0x001f220000300800 */
[----:B---3--:R-:W-:Y:S03]  /*210e0*/  HMMA.16816.F32.BF16 R24, R24, R20, R12 ;  /* 0x000000141818723c */ /* 0x008fe6000004180c */
[----:B------:R-:W3:Y:S04]  /*210f0*/  LDL.LU.64 R14, [R1+0x14f0] ;  /* 0x0014f000010e7983 */ /* 0x000ee80000300a00 */
[----:B------:R-:W3:-:S12]  /*21100*/  LDL.LU.64 R12, [R1+0x14e8] ;  /* 0x0014e800010c7983 */ /* 0x000ed80000300a00 */
        /* <DEDUP_REMOVED lines=9> */
[----:B------:R-:W2:Y:S04]  /*211a0*/  LDL.LU.64 R24, [R1+0x14c8] ;  /* 0x0014c80001187983 */ /* 0x000ea80000300a00 */
[----:B------:R0:W-:Y:S04]  /*211b0*/  STL.64 [R1+0x14a8], R14 ;  /* 0x0014a80e01007387 */ /* 0x0001e80000100a00 */
[----:B------:R1:W-:Y:S04]  /*211c0*/  STL.64 [R1+0x14a0], R12 ;  /* 0x0014a00c01007387 */ /* 0x0003e80000100a00 */
[----:B0-----:R-:W3:Y:S04]  /*211d0*/  LDL.64 R14, [R1+0x18] ;  /* 0x00001800010e7983 */ /* 0x001ee80000100a00 */
[----:B-1----:R-:W3:Y:S01]  /*211e0*/  LDL.64 R12, [R1+0x10] ;  /* 0x00001000010c7983 */ /* 0x002ee20000100a00 */
        /* <DEDUP_REMOVED lines=12> */
[----:B--2---:R-:W-:Y:S03]  /*212b0*/  HMMA.16816.F32.BF16 R24, R8, R20, R24 ;  /* 0x000000140818723c */ /* 0x004fe60000041818 */
[----:B------:R-:W2:-:S15]  /*212c0*/  LDL.LU.64 R20, [R1+0x14b0] ;  /* 0x0014b00001147983 */ /* 0x000e9e0000300a00 */
[----:B------:R-:W-:Y:S01]  /*212d0*/  NOP ;  /* 0x0000000000007918 */ /* 0x000fe20000000000 */
[----:B------:R0:W-:Y:S04]  /*212e0*/  STL.64 [R1+0x50], R24 ;  /* 0x0000501801007387 */ /* 0x0001e80000100a00 */
[----:B------:R1:W-:Y:S04]  /*212f0*/  STL.64 [R1+0x58], R26 ;  /* 0x0000581a01007387 */ /* 0x0003e80000100a00 */
[----:B0-----:R-:W2:Y:S04]  /*21300*/  LDL.LU R24, [R1+0x230] ;  /* 0x0002300001187983 */ /* 0x001ea80000300800 */
[----:B------:R-:W2:Y:S04]  /*21310*/  LDL.LU R25, [R1+0x234] ;  /* 0x0002340001197983 */ /* 0x000ea80000300800 */
[----:B-1----:R-:W2:Y:S04]  /*21320*/  LDL.LU R26, [R1+0x238] ;  /* 0x00023800011a7983 */ /* 0x002ea80000300800 */
[----:B------:R-:W2:Y:S04]  /*21330*/  LDL.LU R27, [R1+0x23c] ;  /* 0x00023c00011b7983 */ /* 0x000ea80000300800 */
[----:B------:R-:W-:Y:S04]  /*21340*/  STL.64 [R1+0x1488], R10 ;  /* 0x0014880a01007387 */ /* 0x000fe80000100a00 */
[----:B------:R0:W-:Y:S01]  /*21350*/  STL.64 [R1+0x1480], R8 ;  /* 0x0014800801007387 */ /* 0x0001e20000100a00 */
[----:B---3--:R-:W-:-:S02]  /*21360*/  IMAD.MOV.U32 R17, RZ, RZ, R14 ;  /* 0x000000ffff117224 */ /* 0x008fc400078e000e */
[----:B------:R-:W-:Y:S02]  /*21370*/  IMAD.MOV.U32 R16, RZ, RZ, R15 ;  /* 0x000000ffff107224 */ /* 0x000fe400078e000f */
[----:B------:R-:W-:Y:S01]  /*21380*/  IMAD.MOV.U32 R18, RZ, RZ, R13 ;  /* 0x000000ffff127224 */ /* 0x000fe200078e000d */
[----:B0-----:R-:W3:Y:S04]  /*21390*/  LDL.LU R8, [R1+0xa0] ;  /* 0x0000a00001087983 */ /* 0x001ee80000300800 */
[----:B------:R-:W3:Y:S04]  /*213a0*/  LDL.LU R9, [R1+0xa4] ;  /* 0x0000a40001097983 */ /* 0x000ee80000300800 */
[----:B------:R-:W3:Y:S04]  /*213b0*/  LDL.LU R10, [R1+0xa8] ;  /* 0x0000a800010a7983 */ /* 0x000ee80000300800 */
[----:B------:R-:W3:Y:S01]  /*213c0*/  LDL.LU R11, [R1+0xac] ;  /* 0x0000ac00010b7983 */ /* 0x000ee20000300800 */
[----:B--2---:R-:W-:-:S15]  /*213d0*/  HMMA.16816.F32.BF16 R24, R12, R20, R24 ;  /* 0x000000140c18723c */ /* 0x004fde0000041818 */
[----:B------:R-:W-:-:S04]  /*213e0*/  NOP ;  /* 0x0000000000007918 */ /* 0x000fc80000000000 */
[----:B------:R0:W-:Y:S04]  /*213f0*/  STL.64 [R1+0x110], R24 ;  /* 0x0001101801007387 */ /* 0x0001e80000100a00 */
[----:B------:R-:W-:Y:S04]  /*21400*/  STL.64 [R1+0x118], R26 ;  /* 0x0001181a01007387 */ /* 0x000fe80000100a00 */
[----:B------:R-:W2:Y:S01]  /*21410*/  LDL.LU.64 R14, [R1+0x14a8] ;  /* 0x0014a800010e7983 */ /* 0x000ea20000300a00 */
[----:B0-----:R-:W-:-:S03]  /*21420*/  IMAD.MOV.U32 R24, RZ, RZ, R12 ;  /* 0x000000ffff187224 */ /* 0x001fc600078e000c */
[----:B------:R-:W2:Y:S02]  /*21430*/  LDL.LU.64 R12, [R1+0x14a0] ;  /* 0x0014a000010c7983 */ /* 0x000ea40000300a00 */
[----:B--2---:R-:W-:-:S15]  /*21440*/  HMMA.16816.F32.BF16 R4, R12, R20, R4 ;  /* 0x000000140c04723c */ /* 0x004fde0000041804 */
[----:B------:R-:W-:-:S04]  /*21450*/  NOP ;  /* 0x0000000000007918 */ /* 0x000fc80000000000 */
[----:B------:R-:W-:Y:S04]  /*21460*/  STL.64 [R1+0x100], R4 ;  /* 0x0001000401007387 */ /* 0x000fe80000100a00 */
[----:B------:R0:W-:Y:S04]  /*21470*/  STL.64 [R1+0x108], R6 ;  /* 0x0001080601007387 */ /* 0x0001e80000100a00 */
[----:B0-----:R-:W3:Y:S04]  /*21480*/  LDL.LU.64 R6, [R1+0x1498] ;  /* 0x0014980001067983 */ /* 0x001ee80000300a00 */
[----:B------:R-:W3:Y:S01]  /*21490*/  LDL.LU.64 R4, [R1+0x1490] ;  /* 0x0014900001047983 */ /* 0x000ee20000300a00 */
[----:B------:R-:W-:-:S02]  /*214a0*/  IMAD.MOV.U32 R25, RZ, RZ, R20 ;  /* 0x000000ffff197224 */ /* 0x000fc400078e0014 */
[----:B------:R-:W-:Y:S01]  /*214b0*/  IMAD.MOV.U32 R2, RZ, RZ, R21 ;  /* 0x000000ffff027224 */ /* 0x000fe200078e0015 */
[----:B---3--:R-:W-:-:S15]  /*214c0*/  HMMA.16816.F32.BF16 R8, R4, R20, R8 ;  /* 0x000000140408723c */ /* 0x008fde0000041808 */
        /* <DEDUP_REMOVED lines=10> */
[----:B------:R-:W-:-:S07]  /*21570*/  IMAD.MOV.U32 R5, RZ, RZ, R2 ;  /* 0x000000ffff057224 */ /* 0x000fce00078e0002 */
[----:B--2---:R-:W-:Y:S01]  /*21580*/  HMMA.16816.F32.BF16 R20, R8, R4, R20 ;  /* 0x000000040814723c */ /* 0x004fe20000041814 */
[----:B------:R-:W0:-:S15]  /*21590*/  LDSM.16.M88.4 R4, [R0+UR6+0x8080] ;  /* 0x008080060004783b */ /* 0x000e1e0008000200 */
[----:B------:R-:W-:-:S03]  /*215a0*/  NOP ;  /* 0x0000000000007918 */ /* 0x000fc60000000000 */
[----:B------:R-:W-:Y:S04]  /*215b0*/  STL [R1+0xa0], R20 ;  /* 0x0000a01401007387 */ /* 0x000fe80000100800 */
[----:B------:R-:W-:Y:S04]  /*215c0*/  STL.64 [R1+0x1458], R10 ;  /* 0x0014580a01007387 */ /* 0x000fe80000100a00 */
[----:B------:R1:W-:Y:S02]  /*215d0*/  STL.64 [R1+0x1450], R8 ;  /* 0x0014500801007387 */ /* 0x0003e40000100a00 */
[----:B-1----:R-:W-:-:S02]  /*215e0*/  IMAD.MOV.U32 R8, RZ, RZ, R24 ;  /* 0x000000ffff087224 */ /* 0x002fc400078e0018 */
[----:B----4-:R-:W1:Y:S01]  /*215f0*/  LDSM.16.MT88.4 R24, [R19+UR6+0x27000] ;  /* 0x027000061318783b */ /* 0x010e620008004200 */
[----:B------:R-:W-:Y:S02]  /*21600*/  IMAD.MOV.U32 R9, RZ, RZ, R18 ;  /* 0x000000ffff097224 */ /* 0x000fe400078e0012 */
[----:B------:R-:W-:Y:S02]  /*21610*/  IMAD.MOV.U32 R10, RZ, RZ, R17 ;  /* 0x000000ffff0a7224 */ /* 0x000fe400078e0011 */
[----:B------:R-:W-:Y:S02]  /*21620*/  IMAD.MOV.U32 R11, RZ, RZ, R16 ;  /* 0x000000ffff0b7224 */ /* 0x000fe400078e0010 */
[----:B------:R-:W2:Y:S01]  /*21630*/  LDSM.16.MT88.4 R16, [R19+UR6+0x27080] ;  /* 0x027080061310783b */ /* 0x000ea20008004200 */
[----:B------:R-:W-:Y:S02]  /*21640*/  IMAD.MOV.U32 R29, RZ, RZ, R21 ;  /* 0x000000ffff1d7224 */ /* 0x000fe400078e0015 */
[----:B------:R-:W-:-:S02]  /*21650*/  IMAD.MOV.U32 R2, RZ, RZ, R23 ;  /* 0x000000ffff027224 */ /* 0x000fc400078e0017 */
[----:B0-----:R-:W-:Y:S01]  /*21660*/  IMAD.MOV.U32 R0, RZ, RZ, R7 ;  /* 0x000000ffff007224 */ /* 0x001fe200078e0007 */
[----:B------:R-:W-:Y:S04]  /*21670*/  STL [R1+0x13d0], R29 ;  /* 0x0013d01d01007387 */ /* 0x000fe80000100800 */
[----:B------:R0:W-:Y:S04]  /*21680*/  STL [R1+0x13cc], R2 ;  /* 0x0013cc0201007387 */ /* 0x0001e80000100800 */
[----:B------:R3:W-:Y:S01]  /*21690*/  STL [R1+0x38], R6 ;  /* 0x0000380601007387 */ /* 0x0007e20000100800 */
[----:B------:R-:W-:-:S03]  /*216a0*/  IMAD.MOV.U32 R20, RZ, RZ, R4 ;  /* 0x000000ffff147224 */ /* 0x000fc600078e0004 */
[----:B------:R-:W-:Y:S04]  /*216b0*/  STL [R1+0x1310], R0 ;  /* 0x0013100001007387 */ /* 0x000fe80000100800 */
[----:B------:R-:W4:Y:S01]  /*216c0*/  LDL.LU R4, [R1+0x1f0] ;  /* 0x0001f00001047983 */ /* 0x000f220000300800 */
[----:B0-----:R-:W-:-:S03]  /*216d0*/  IMAD.MOV.U32 R2, RZ, RZ, R5 ;  /* 0x000000ffff027224 */ /* 0x001fc600078e0005 */
[----:B-1----:R-:W-:Y:S04]  /*216e0*/  STL.64 [R1], R24 ;  /* 0x0000001801007387 */ /* 0x002fe80000100a00 */
[----:B------:R-:W-:Y:S04]  /*216f0*/  STL.64 [R1+0x8], R26 ;  /* 0x0000081a01007387 */ /* 0x000fe80000100a00 */
[----:B------:R-:W4:Y:S04]  /*21700*/  LDL.LU R5, [R1+0x1f4] ;  /* 0x0001f40001057983 */ /* 0x000f280000300800 */
[----:B---3--:R-:W4:Y:S04]  /*21710*/  LDL.LU R6, [R1+0x1f8] ;  /* 0x0001f80001067983 */ /* 0x008f280000300800 */
[----:B------:R-:W4:Y:S04]  /*21720*/  LDL.LU R7, [R1+0x1fc] ;  /* 0x0001fc0001077983 */ /* 0x000f280000300800 */
[----:B--2---:R0:W-:Y:S04]  /*21730*/  STL.64 [R1+0x1410], R18 ;  /* 0x0014101201007387 */ /* 0x0041e80000100a00 */
[----:B------:R1:W-:Y:S01]  /*21740*/  STL.64 [R1+0x1408], R16 ;  /* 0x0014081001007387 */ /* 0x0003e20000100a00 */
[----:B------:R-:W-:-:S03]  /*21750*/  IMAD.MOV.U32 R28, RZ, RZ, R22 ;  /* 0x000000ffff1c7224 */ /* 0x000fc600078e0016 */
[----:B------:R-:W-:Y:S04]  /*21760*/  LDSM.16.MT88.4 R24, [R3+UR6+0x27080] ;  /* 0x027080060318783b */ /* 0x000fe80008004200 */
[----:B0-----:R-:W2:Y:S01]  /*21770*/  LDL.LU.64 R18, [R1+0x28] ;  /* 0x0000280001127983 */ /* 0x001ea20000300a00 */
[----:B-1----:R-:W-:-:S03]  /*21780*/  IMAD.MOV.U32 R16, RZ, RZ, R20 ;  /* 0x000000ffff107224 */ /* 0x002fc600078e0014 */
[----:B------:R-:W0:Y:S04]  /*21790*/  LDSM.16.MT88.4 R20, [R3+UR6+0x27000] ;  /* 0x027000060314783b */ /* 0x000e280008004200 */
[----:B--2---:R-:W-:Y:S04]  /*217a0*/  STL.64 [R1+0x1438], R18 ;  /* 0x0014381201007387 */ /* 0x004fe80000100a00 */
[----:B0-----:R-:W-:Y:S04]  /*217b0*/  STL.64 [R1+0x1430], R22 ;  /* 0x0014301601007387 */ /* 0x001fe80000100a00 */
[----:B------:R0:W-:Y:S04]  /*217c0*/  STL.64 [R1+0x1428], R20 ;  /* 0x0014281401007387 */ /* 0x0001e80000100a00 */
[----:B0-----:R-:W2:Y:S04]  /*217d0*/  LDL.LU R20, [R1+0x280] ;  /* 0x0002800001147983 */ /* 0x001ea80000300800 */
[----:B------:R-:W2:Y:S04]  /*217e0*/  LDL.LU R21, [R1+0x284] ;  /* 0x0002840001157983 */ /* 0x000ea80000300800 */
[----:B------:R-:W2:Y:S04]  /*217f0*/  LDL.LU R22, [R1+0x288] ;  /* 0x0002880001167983 */ /* 0x000ea80000300800 */
[----:B------:R-:W2:Y:S01]  /*21800*/  LDL.LU R23, [R1+0x28c] ;  /* 0x00028c0001177983 */ /* 0x000ea20000300800 */
[----:B------:R-:W-:-:S03]  /*21810*/  IMAD.MOV.U32 R17, RZ, RZ, R2 ;  /* 0x000000ffff117224 */ /* 0x000fc600078e0002 */
[----:B------:R-:W-:Y:S04]  /*21820*/  STL.64 [R1+0x1400], R26 ;  /* 0x0014001a01007387 */ /* 0x000fe80000100a00 */
[----:B------:R-:W-:Y:S01]  /*21830*/  STL.64 [R1+0x13f8], R24 ;  /* 0x0013f81801007387 */ /* 0x000fe20000100a00 */
[----:B--2---:R-:W-:Y:S03]  /*21840*/  HMMA.16816.F32.BF16 R20, R8, R16, R20 ;  /* 0x000000100814723c */ /* 0x004fe60000041814 */
[----:B------:R-:W2:-:S15]  /*21850*/  LDL.LU R8, [R1+0x150] ;  /* 0x0001500001087983 */ /* 0x000e9e0000300800 */
[----:B------:R-:W-:Y:S01]  /*21860*/  NOP ;  /* 0x0000000000007918 */ /* 0x000fe20000000000 */
[----:B------:R0:W-:Y:S04]  /*21870*/  STL.64 [R1+0xf0], R20 ;  /* 0x0000f01401007387 */ /* 0x0001e80000100a00 */
[----:B------:R1:W-:Y:S04]  /*21880*/  STL.64 [R1+0xf8], R22 ;  /* 0x0000f81601007387 */ /* 0x0003e80000100a00 */
[----:B------:R-:W2:Y:S04]  /*21890*/  LDL.LU R9, [R1+0x154] ;  /* 0x0001540001097983 */ /* 0x000ea80000300800 */
[----:B------:R-:W2:Y:S04]  /*218a0*/  LDL.LU R10, [R1+0x158] ;  /* 0x00015800010a7983 */ /* 0x000ea80000300800 */
[----:B------:R-:W2:Y:S04]  /*218b0*/  LDL.LU R11, [R1+0x15c] ;  /* 0x00015c00010b7983 */ /* 0x000ea80000300800 */
[----:B0-----:R-:W3:Y:S04]  /*218c0*/  LDL.64 R20, [R1] ;  /* 0x0000000001147983 */ /* 0x001ee80000100a00 */
[----:B-1----:R-:W2:Y:S01]  /*218d0*/  LDL.64 R22, [R1+0x8] ;  /* 0x0000080001167983 */ /* 0x002ea20000100a00 */
[----:B----4-:R-:W-:Y:S03]  /*218e0*/  HMMA.16816.F32.BF16 R4, R12, R16, R4 ;  /* 0x000000100c04723c */ /* 0x010fe60000041804 */
[----:B--2---:R-:W-:Y:S04]  /*218f0*/  STL.64 [R1+0x1448], R22 ;  /* 0x0014481601007387 */ /* 0x004fe80000100a00 */
        /* <DEDUP_REMOVED lines=8> */
[----:B------:R-:W4:Y:S01]  /*21980*/  LDL.LU R27, [R1+0x6c] ;  /* 0x00006c00011b7983 */ /* 0x000f220000300800 */
[----:B------:R-:W-:-:S02]  /*21990*/  IMAD.MOV.U32 R0, RZ, RZ, R6 ;  /* 0x000000ffff007224 */ /* 0x000fc400078e0006 */
[----:B------:R-:W-:Y:S01]  /*219a0*/  IMAD.MOV.U32 R3, RZ, RZ, R7 ;  /* 0x000000ffff037224 */ /* 0x000fe200078e0007 */
[----:B----4-:R-:W-:Y:S04]  /*219b0*/  STL.64 [R1+0x1420], R26 ;  /* 0x0014201a01007387 */ /* 0x010fe80000100a00 */
[----:B---3--:R0:W-:Y:S04]  /*219c0*/  STL.64 [R1+0x1418], R24 ;  /* 0x0014181801007387 */ /* 0x0081e80000100a00 */
[----:B0-----:R-:W3:Y:S04]  /*219d0*/  LDL.LU R24, [R1+0x70] ;  /* 0x0000700001187983 */ /* 0x001ee80000300800 */
[----:B------:R-:W3:Y:S04]  /*219e0*/  LDL.LU R25, [R1+0x74] ;  /* 0x0000740001197983 */ /* 0x000ee80000300800 */
[----:B------:R-:W3:Y:S04]  /*219f0*/  LDL.LU R26, [R1+0x78] ;  /* 0x00007800011a7983 */ /* 0x000ee80000300800 */
[----:B------:R-:W3:Y:S04]  /*21a00*/  LDL.LU R27, [R1+0x7c] ;  /* 0x00007c00011b7983 */ /* 0x000ee80000300800 */
[----:B------:R0:W-:Y:S04]  /*21a10*/  STL.64 [R1+0xc0], R4 ;  /* 0x0000c00401007387 */ /* 0x0001e80000100a00 */
[----:B------:R-:W4:Y:S04]  /*21a20*/  LDL.LU.64 R6, [R1+0x1468] ;  /* 0x0014680001067983 */ /* 0x000f280000300a00 */
[----:B0-----:R-:W4:Y:S04]  /*21a30*/  LDL.LU.64 R4, [R1+0x1460] ;  /* 0x0014600001047983 */ /* 0x001f280000300a00 */
[----:B------:R-:W-:Y:S04]  /*21a40*/  STL.64 [R1+0x13e0], R14 ;  /* 0x0013e00e01007387 */ /* 0x000fe80000100a00 */
        /* <DEDUP_REMOVED lines=10> */
[----:B------:R-:W2:Y:S04]  /*21af0*/  LDL.LU R14, [R1+0x58] ;  /* 0x00005800010e7983 */ /* 0x000ea80000300800 */
[----:B------:R-:W2:Y:S04]  /*21b00*/  LDL.LU R15, [R1+0x5c] ;  /* 0x00005c00010f7983 */ /* 0x000ea80000300800 */
[----:B------:R-:W-:Y:S04]  /*21b10*/  STL [R1+0x13c8], R3 ;  /* 0x0013c80301007387 */ /* 0x000fe80000100800 */
[----:B------:R0:W-:Y:S04]  /*21b20*/  STL [R1+0x1338], R0 ;  /* 0x0013380001007387 */ /* 0x0001e80000100800 */
[----:B0-----:R-:W4:Y:S04]  /*21b30*/  LDL R0, [R1+0x368] ;  /* 0x0003680001007983 */ /* 0x001f280000100800 */
        /* <DEDUP_REMOVED lines=9> */
[----:B0-----:R-:W2:Y:S04]  /*21bd0*/  LDL.LU.64 R18, [R1+0x1438] ;  /* 0x0014380001127983 */ /* 0x001ea80000300a00 */
[----:B------:R-:W-:Y:S04]  /*21be0*/  STL.64 [R1+0x13c0], R10 ;  /* 0x0013c00a01007387 */ /* 0x000fe80000100a00 */
[----:B------:R0:W-:Y:S04]  /*21bf0*/  STL.64 [R1+0x13b8], R8 ;  /* 0x0013b80801007387 */ /* 0x0001e80000100a00 */
[----:B0-----:R-:W2:Y:S04]  /*21c00*/  LDL.LU R8, [R1+0x80] ;  /* 0x0000800001087983 */ /* 0x001ea80000300800 */
[----:B------:R-:W2:Y:S04]  /*21c10*/  LDL.LU R9, [R1+0x84] ;  /* 0x0000840001097983 */ /* 0x000ea80000300800 */
[----:B------:R-:W2:Y:S04]  /*21c20*/  LDL.LU R10, [R1+0x88] ;  /* 0x00008800010a7983 */ /* 0x000ea80000300800 */
[----:B------:R-:W2:Y:S02]  /*21c30*/  LDL.LU R11, [R1+0x8c] ;  /* 0x00008c00010b7983 */ /* 0x000ea40000300800 */
[----:B--2---:R-:W-:-:S15]  /*21c40*/  HMMA.16816.F32.BF16 R8, R20, R18, R8 ;  /* 0x000000121408723c */ /* 0x004fde0000041808 */
[----:B------:R-:W-:-:S04]  /*21c50*/  NOP ;  /* 0x0000000000007918 */ /* 0x000fc80000000000 */
[----:B------:R0:W-:Y:S04]  /*21c60*/  STL.64 [R1+0x790], R8 ;  /* 0x0007900801007387 */ /* 0x0001e80000100a00 */
[----:B------:R1:W-:Y:S01]  /*21c70*/  STL.64 [R1+0x798], R10 ;  /* 0x0007980a01007387 */ /* 0x0003e20000100a00 */
[----:B0-----:R-:W-:Y:S02]  /*21c80*/  IMAD.MOV.U32 R9, RZ, RZ, R22 ;  /* 0x000000ffff097224 */ /* 0x001fe400078e0016 */
[----:B------:R-:W-:Y:S02]  /*21c90*/  IMAD.MOV.U32 R8, RZ, RZ, R23 ;  /* 0x000000ffff087224 */ /* 0x000fe400078e0017 */
[----:B-1----:R-:W-:Y:S02]  /*21ca0*/  IMAD.MOV.U32 R11, RZ, RZ, R20 ;  /* 0x000000ffff0b7224 */ /* 0x002fe400078e0014 */
[----:B------:R-:W-:Y:S01]  /*21cb0*/  IMAD.MOV.U32 R10, RZ, RZ, R21 ;  /* 0x000000ffff0a7224 */ /* 0x000fe200078e0015 */
[----:B------:R-:W3:Y:S04]  /*21cc0*/  LDL.LU.64 R22, [R1+0x1430] ;  /* 0x0014300001167983 */ /* 0x000ee80000300a00 */
        /* <DEDUP_REMOVED lines=11> */
[----:B------:R0:W-:Y:S02]  /*21d80*/  STL.64 [R1+0x1388], R22 ;  /* 0x0013881601007387 */ /* 0x0001e40000100a00 */
[----:B0-----:R-:W-:-:S02]  /*21d90*/  IMAD.MOV.U32 R22, RZ, RZ, R3 ;  /* 0x000000ffff167224 */ /* 0x001fc400078e0003 */
[----:B------:R-:W-:Y:S01]  /*21da0*/  IMAD.MOV.U32 R23, RZ, RZ, R2 ;  /* 0x000000ffff177224 */ /* 0x000fe200078e0002 */
[----:B------:R-:W-:Y:S06]  /*21db0*/  STL.64 [R1+0x1380], R20 ;  /* 0x0013801401007387 */ /* 0x000fec0000100a00 */
        /* <DEDUP_REMOVED lines=13> */
[----:B------:R-:W2:Y:S04]  /*21e90*/  LDL.LU.64 R14, [R1+0x13f0] ;  /* 0x0013f000010e7983 */ /* 0x000ea80000300a00 */
[----:B------:R-:W2:Y:S04]  /*21ea0*/  LDL.LU.64 R12, [R1+0x13e8] ;  /* 0x0013e800010c7983 */ /* 0x000ea80000300a00 */
[----:B------:R-:W-:Y:S04]  /*21eb0*/  STL.64 [R1+0x1358], R26 ;  /* 0x0013581a01007387 */ /* 0x000fe80000100a00 */
[----:B------:R0:W-:Y:S04]  /*21ec0*/  STL.64 [R1+0x1350], R24 ;  /* 0x0013501801007387 */ /* 0x0001e80000100a00 */
[----:B------:R-:W-:Y:S04]  /*21ed0*/  STL.64 [R1+0x720], R20 ;  /* 0x0007201401007387 */ /* 0x000fe80000100a00 */
[----:B------:R-:W-:Y:S04]  /*21ee0*/  STL.64 [R1+0x728], R22 ;  /* 0x0007281601007387 */ /* 0x000fe80000100a00 */
[----:B0-----:R-:W2:Y:S04]  /*21ef0*/  LDL.64 R24, [R1+0x10] ;  /* 0x0000100001187983 */ /* 0x001ea80000100a00 */
[----:B------:R-:W2:Y:S04]  /*21f00*/  LDL.64 R26, [R1+0x18] ;  /* 0x00001800011a7983 */ /* 0x000ea80000100a00 */
[----:B----4-:R-:W0:Y:S04]  /*21f10*/  LDSM.16.M88.4 R20, [R0+UR6+0xc080] ;  /* 0x00c080060014783b */ /* 0x010e280008000200 */
[----:B0-----:R-:W-:Y:S01]  /*21f20*/  STL.64 [R1+0x28], R22 ;  /* 0x0000281601007387 */ /* 0x001fe20000100a00 */
[----:B--2---:R-:W-:-:S15]  /*21f30*/  HMMA.16816.F32.BF16 R12, R24, R20, R12 ;  /* 0x00000014180c723c */ /* 0x004fde000004180c */
[----:B------:R-:W-:-:S04]  /*21f40*/  NOP ;  /* 0x0000000000007918 */ /* 0x000fc80000000000 */
[----:B------:R-:W-:Y:S04]  /*21f50*/  STL.64 [R1+0x90], R12 ;  /* 0x0000900c01007387 */ /* 0x000fe80000100a00 */
[----:B------:R0:W-:Y:S04]  /*21f60*/  STL.64 [R1+0x98], R14 ;  /* 0x0000980e01007387 */ /* 0x0001e80000100a00 */
[----:B0-----:R-:W3:Y:S04]  /*21f70*/  LDL.LU.64 R14, [R1+0x13e0] ;  /* 0x0013e000010e7983 */ /* 0x001ee80000300a00 */
[----:B------:R-:W3:Y:S01]  /*21f80*/  LDL.LU.64 R12, [R1+0x13d8] ;  /* 0x0013d800010c7983 */ /* 0x000ee20000300a00 */
[----:B------:R-:W-:-:S02]  /*21f90*/  IMAD.MOV.U32 R29, RZ, RZ, R24 ;  /* 0x000000ffff1d7224 */ /* 0x000fc400078e0018 */
[----:B------:R-:W-:Y:S02]  /*21fa0*/  IMAD.MOV.U32 R2, RZ, RZ, R25 ;  /* 0x000000ffff027224 */ /* 0x000fe400078e0019 */
[----:B------:R-:W-:Y:S02]  /*21fb0*/  IMAD.MOV.U32 R3, RZ, RZ, R27 ;  /* 0x000000ffff037224 */ /* 0x000fe400078e001b */
[----:B---3--:R-:W-:-:S15]  /*21fc0*/  HMMA.16816.F32.BF16 R24, R12, R20, R16 ;  /* 0x000000140c18723c */ /* 0x008fde0000041810 */
[----:B------:R-:W-:-:S04]  /*21fd0*/  NOP ;  /* 0x0000000000007918 */ /* 0x000fc80000000000 */
[----:B------:R0:W-:Y:S04]  /*21fe0*/  STL.64 [R1+0x70], R24 ;  /* 0x0000701801007387 */ /* 0x0001e80000100a00 */
[----:B------:R1:W-:Y:S04]  /*21ff0*/  STL.64 [R1+0x78], R26 ;  /* 0x0000781a01007387 */ /* 0x0003e80000100a00 */
[----:B------:R-:W2:Y:S01]  /*22000*/  LDL.LU.64 R18, [R1+0x48] ;  /* 0x0000480001127983 */ /* 0x000ea20000300a00 */
[----:B------:R-:W-:Y:S02]  /*22010*/  IMAD.MOV.U32 R16, RZ, RZ, R20 ;  /* 0x000000ffff107224 */ /* 0x000fe400078e0014 */
[----:B------:R-:W-:-:S02]  /*22020*/  IMAD.MOV.U32 R17, RZ, RZ, R21 ;  /* 0x000000ffff117224 */ /* 0x000fc400078e0015 */
[----:B------:R-:W-:Y:S02]  /*22030*/  IMAD.MOV.U32 R22, RZ, RZ, R9 ;  /* 0x000000ffff167224 */ /* 0x000fe400078e0009 */
[----:B------:R-:W-:Y:S02]  /*22040*/  IMAD.MOV.U32 R23, RZ, RZ, R8 ;  /* 0x000000ffff177224 */ /* 0x000fe400078e0008 */
[----:B------:R-:W-:Y:S02]  /*22050*/  IMAD.MOV.U32 R20, RZ, RZ, R11 ;  /* 0x000000ffff147224 */ /* 0x000fe400078e000b */
[----:B------:R-:W-:Y:S01]  /*22060*/  IMAD.MOV.U32 R21, RZ, RZ, R10 ;  /* 0x000000ffff157224 */ /* 0x000fe200078e000a */
[----:B--2---:R-:W-:Y:S04]  /*22070*/  STL.64 [R1+0x13a0], R18 ;  /* 0x0013a01201007387 */ /* 0x004fe80000100a00 */
[----:B0-----:R-:W2:Y:S04]  /*22080*/  LDL.LU R24, [R1+0x100] ;  /* 0x0001000001187983 */ /* 0x001ea80000300800 */
[----:B------:R-:W2:Y:S04]  /*22090*/  LDL.LU R25, [R1+0x104] ;  /* 0x0001040001197983 */ /* 0x000ea80000300800 */
[----:B-1----:R-:W3:Y:S04]  /*220a0*/  LDL.LU R26, [R1+0x108] ;  /* 0x00010800011a7983 */ /* 0x002ee80000300800 */
[----:B------:R-:W3:Y:S04]  /*220b0*/  LDL.LU R27, [R1+0x10c] ;  /* 0x00010c00011b7983 */ /* 0x000ee80000300800 */
[----:B------:R-:W4:Y:S04]  /*220c0*/  LDL.LU R8, [R1+0x160] ;  /* 0x0001600001087983 */ /* 0x000f280000300800 */
[----:B------:R-:W4:Y:S04]  /*220d0*/  LDL.LU R9, [R1+0x164] ;  /* 0x0001640001097983 */ /* 0x000f280000300800 */
[----:B------:R-:W4:Y:S04]  /*220e0*/  LDL.LU R10, [R1+0x168] ;  /* 0x00016800010a7983 */ /* 0x000f280000300800 */
[----:B------:R-:W4:Y:S04]  /*220f0*/  LDL.LU R11, [R1+0x16c] ;  /* 0x00016c00010b7983 */ /* 0x000f280000300800 */
[----:B------:R-:W-:Y:S04]  /*22100*/  STL.64 [R1+0x13b0], R22 ;  /* 0x0013b01601007387 */ /* 0x000fe80000100a00 */
[----:B------:R0:W-:Y:S04]  /*22110*/  STL.64 [R1+0x13a8], R20 ;  /* 0x0013a81401007387 */ /* 0x0001e80000100a00 */
[----:B0-----:R-:W4:Y:S04]  /*22120*/  LDL.LU R20, [R1+0x120] ;  /* 0x0001200001147983 */ /* 0x001f280000300800 */
        /* <DEDUP_REMOVED lines=8> */
[----:B------:R-:W3:Y:S01]  /*221b0*/  LDL.LU R27, [R1+0xec] ;  /* 0x0000ec00011b7983 */ /* 0x000ee20000300800 */
[----:B----4-:R-:W-:Y:S03]  /*221c0*/  HMMA.16816.F32.BF16 R8, R4, R16, R8 ;  /* 0x000000100408723c */ /* 0x010fe60000041808 */
[----:B---3--:R-:W-:Y:S04]  /*221d0*/  STL.64 [R1+0x1398], R26 ;  /* 0x0013981a01007387 */ /* 0x008fe80000100a00 */
[----:B--2---:R0:W-:Y:S04]  /*221e0*/  STL.64 [R1+0x1390], R24 ;  /* 0x0013901801007387 */ /* 0x0041e80000100a00 */
[----:B0-----:R-:W2:Y:S04]  /*221f0*/  LDL.LU R24, [R1+0x110] ;  /* 0x0001100001187983 */ /* 0x001ea80000300800 */
[----:B------:R-:W2:Y:S04]  /*22200*/  LDL.LU R25, [R1+0x114] ;  /* 0x0001140001197983 */ /* 0x000ea80000300800 */
[----:B------:R-:W2:Y:S04]  /*22210*/  LDL.LU R26, [R1+0x118] ;  /* 0x00011800011a7983 */ /* 0x000ea80000300800 */
[----:B------:R-:W2:Y:S04]  /*22220*/  LDL.LU R27, [R1+0x11c] ;  /* 0x00011c00011b7983 */ /* 0x000ea80000300800 */
[----:B------:R-:W-:Y:S04]  /*22230*/  STL.64 [R1+0x1320], R14 ;  /* 0x0013200e01007387 */ /* 0x000fe80000100a00 */
[----:B------:R0:W-:Y:S02]  /*22240*/  STL.64 [R1+0x1318], R12 ;  /* 0x0013180c01007387 */ /* 0x0001e40000100a00 */
[----:B0-----:R-:W-:-:S02]  /*22250*/  IMAD.MOV.U32 R12, RZ, RZ, R29 ;  /* 0x000000ffff0c7224 */ /* 0x001fc400078e001d */
[----:B------:R-:W-:Y:S01]  /*22260*/  IMAD.MOV.U32 R13, RZ, RZ, R2 ;  /* 0x000000ffff0d7224 */ /* 0x000fe200078e0002 */
[----:B------:R-:W3:Y:S04]  /*22270*/  LDL.LU R29, [R1+0x13d0] ;  /* 0x0013d000011d7983 */ /* 0x000ee80000300800 */
[----:B------:R-:W4:Y:S04]  /*22280*/  LDL.LU R2, [R1+0x13cc] ;  /* 0x0013cc0001027983 */ /* 0x000f280000300800 */
[----:B------:R-:W2:Y:S01]  /*22290*/  LDL R14, [R1+0x18] ;  /* 0x00001800010e7983 */ /* 0x000ea20000100800 */
[----:B------:R-:W-:-:S03]  /*222a0*/  IMAD.MOV.U32 R15, RZ, RZ, R3 ;  /* 0x000000ffff0f7224 */ /* 0x000fc600078e0003 */
[----:B------:R-:W3:Y:S04]  /*222b0*/  LDL.LU R3, [R1+0x13c8] ;  /* 0x0013c80001037983 */ /* 0x000ee80000300800 */
[----:B--2---:R-:W-:Y:S04]  /*222c0*/  STL.64 [R1+0x1348], R14 ;  /* 0x0013480e01007387 */ /* 0x004fe80000100a00 */
[----:B------:R0:W-:Y:S04]  /*222d0*/  STL.64 [R1+0x1340], R12 ;  /* 0x0013400c01007387 */ /* 0x0001e80000100a00 */
[----:B0-----:R-:W2:Y:S04]  /*222e0*/  LDL.LU R12, [R1+0xa0] ;  /* 0x0000a000010c7983 */ /* 0x001ea80000300800 */
[----:B------:R-:W-:Y:S04]  /*222f0*/  STL.64 [R1+0x80], R8 ;  /* 0x0000800801007387 */ /* 0x000fe80000100a00 */
[----:B------:R0:W-:Y:S04]  /*22300*/  STL.64 [R1+0x88], R10 ;  /* 0x0000880a01007387 */ /* 0x0001e80000100a00 */
[----:B0-----:R-:W2:Y:S04]  /*22310*/  LDL.LU.64 R10, [R1+0x13c0] ;  /* 0x0013c000010a7983 */ /* 0x001ea80000300a00 */
[----:B------:R-:W2:Y:S04]  /*22320*/  LDL.LU.64 R8, [R1+0x13b8] ;  /* 0x0013b80001087983 */ /* 0x000ea80000300a00 */
[----:B------:R-:W-:Y:S04]  /*22330*/  STL.64 [R1+0x1330], R6 ;  /* 0x0013300601007387 */ /* 0x000fe80000100a00 */
[----:B------:R0:W-:Y:S01]  /*22340*/  STL.64 [R1+0x1328], R4 ;  /* 0x0013280401007387 */ /* 0x0001e20000100a00 */
[----:B---3--:R-:W-:-:S02]  /*22350*/  IMAD.MOV.U32 R13, RZ, RZ, R29 ;  /* 0x000000ffff0d7224 */ /* 0x008fc400078e001d */
[----:B------:R-:W-:Y:S01]  /*22360*/  IMAD.MOV.U32 R14, RZ, RZ, R28 ;  /* 0x000000ffff0e7224 */ /* 0x000fe200078e001c */
[----:B0-----:R-:W3:Y:S04]  /*22370*/  LDL.LU R4, [R1+0x2e0] ;  /* 0x0002e00001047983 */ /* 0x001ee80000300800 */
[----:B------:R-:W3:Y:S04]  /*22380*/  LDL.LU R5, [R1+0x2e4] ;  /* 0x0002e40001057983 */ /* 0x000ee80000300800 */
[----:B------:R-:W3:Y:S04]  /*22390*/  LDL.LU R6, [R1+0x2e8] ;  /* 0x0002e80001067983 */ /* 0x000ee80000300800 */
[----:B------:R-:W3:Y:S01]  /*223a0*/  LDL.LU R7, [R1+0x2ec] ;  /* 0x0002ec0001077983 */ /* 0x000ee20000300800 */
[----:B--2---:R-:W-:Y:S03]  /*223b0*/  HMMA.16816.F32.BF16 R16, R8, R16, R20 ;  /* 0x000000100810723c */ /* 0x004fe60000041814 */
[----:B------:R-:W2:Y:S04]  /*223c0*/  LDL.LU.64 R22, [R1+0x13b0] ;  /* 0x0013b00001167983 */ /* 0x000ea80000300a00 */
[----:B------:R-:W2:-:S12]  /*223d0*/  LDL.LU.64 R20, [R1+0x13a8] ;  /* 0x0013a80001147983 */ /* 0x000e980000300a00 */
[----:B------:R-:W-:Y:S01]  /*223e0*/  IMAD.MOV.U32 R28, RZ, RZ, R18 ;  /* 0x000000ffff1c7224 */ /* 0x000fe200078e0012 */
[----:B------:R-:W-:Y:S01]  /*223f0*/  STL [R1+0x60], R16 ;  /* 0x0000601001007387 */ /* 0x000fe20000100800 */
[----:B------:R-:W-:-:S03]  /*22400*/  IMAD.MOV.U32 R29, RZ, RZ, R19 ;  /* 0x000000ffff1d7224 */ /* 0x000fc600078e0013 */
[----:B------:R-:W2:Y:S01]  /*22410*/  LDL.LU.64 R18, [R1+0x13a0] ;  /* 0x0013a00001127983 */ /* 0x000ea20000300a00 */
[----:B----4-:R-:W-:Y:S02]  /*22420*/  IMAD.MOV.U32 R15, RZ, RZ, R2 ;  /* 0x000000ffff0f7224 */ /* 0x010fe400078e0002 */
[----:B------:R-:W-:Y:S01]  /*22430*/  IMAD.MOV.U32 R2, RZ, RZ, R17 ;  /* 0x000000ffff027224 */ /* 0x000fe200078e0011 */
[----:B------:R-:W-:Y:S04]  /*22440*/  STL [R1+0x1274], R29 ;  /* 0x0012741d01007387 */ /* 0x000fe80000100800 */
[----:B------:R-:W-:Y:S04]  /*22450*/  STL [R1+0x1270], R28 ;  /* 0x0012701c01007387 */ /* 0x000fe80000100800 */
[----:B------:R-:W-:Y:S01]  /*22460*/  STL [R1+0x126c], R2 ;  /* 0x00126c0201007387 */ /* 0x000fe20000100800 */
[----:B--2---:R-:W-:Y:S03]  /*22470*/  HMMA.16816.F32.BF16 R20, R20, R18, R24 ;  /* 0x000000121414723c */ /* 0x004fe60000041818 */
[----:B------:R-:W2:Y:S04]  /*22480*/  LDL.LU.64 R26, [R1+0x1398] ;  /* 0x00139800011a7983 */ /* 0x000ea80000300a00 */
[----:B------:R-:W2:-:S12]  /*22490*/  LDL.LU.64 R24, [R1+0x1390] ;  /* 0x0013900001187983 */ /* 0x000e980000300a00 */
[----:B------:R-:W-:Y:S04]  /*224a0*/  STL.64 [R1+0x770], R20 ;  /* 0x0007701401007387 */ /* 0x000fe80000100a00 */
[----:B------:R0:W-:Y:S04]  /*224b0*/  STL.64 [R1+0x778], R22 ;  /* 0x0007781601007387 */ /* 0x0001e80000100a00 */
[----:B0-----:R-:W2:Y:S04]  /*224c0*/  LDL.LU.64 R22, [R1+0x1388] ;  /* 0x0013880001167983 */ /* 0x001ea80000300a00 */
[----:B------:R-:W2:Y:S01]  /*224d0*/  LDL.LU.64 R20, [R1+0x1380] ;  /* 0x0013800001147983 */ /* 0x000ea20000300a00 */
[----:B------:R-:W-:-:S02]  /*224e0*/  IMAD.MOV.U32 R28, RZ, RZ, R18 ;  /* 0x000000ffff1c7224 */ /* 0x000fc400078e0012 */
[----:B------:R-:W-:Y:S01]  /*224f0*/  IMAD.MOV.U32 R2, RZ, RZ, R19 ;  /* 0x000000ffff027224 */ /* 0x000fe200078e0013 */
        /* <DEDUP_REMOVED lines=24> */
[----:B--2---:R-:W-:Y:S03]  /*22680*/  HMMA.16816.F32.BF16 R20, R24, R22, R12 ;  /* 0x000000161814723c */ /* 0x004fe6000004180c */
[----:B------:R-:W3:Y:S04]  /*22690*/  LDL.LU.64 R14, [R1+0x1348] ;  /* 0x00134800010e7983 */ /* 0x000ee80000300a00 */
[----:B------:R-:W3:Y:S04]  /*226a0*/  LDL.LU.64 R12, [R1+0x1340] ;  /* 0x00134000010c7983 */ /* 0x000ee80000300a00 */
[----:B------:R-:W-:Y:S04]  /*226b0*/  STL.64 [R1+0x12b8], R26 ;  /* 0x0012b81a01007387 */ /* 0x000fe80000100a00 */
[----:B------:R0:W-:Y:S04]  /*226c0*/  STL.64 [R1+0x12b0], R24 ;  /* 0x0012b01801007387 */ /* 0x0001e80000100a00 */
[----:B------:R-:W-:Y:S04]  /*226d0*/  STL.64 [R1+0x6e0], R20 ;  /* 0x0006e01401007387 */ /* 0x000fe80000100a00 */
[----:B------:R-:W-:Y:S04]  /*226e0*/  STL.64 [R1+0x6e8], R22 ;  /* 0x0006e81601007387 */ /* 0x000fe80000100a00 */
[----:B------:R1:W2:Y:S04]  /*226f0*/  LDSM.16.M88.4 R20, [R0+UR6+0x10080] ;  /* 0x010080060014783b */ /* 0x0002a80008000200 */
[----:B0-----:R-:W4:Y:S04]  /*22700*/  LDL.LU R24, [R1+0x270] ;  /* 0x0002700001187983 */ /* 0x001f280000300800 */
[----:B------:R-:W4:Y:S04]  /*22710*/  LDL.LU R25, [R1+0x274] ;  /* 0x0002740001197983 */ /* 0x000f280000300800 */
[----:B------:R-:W4:Y:S04]  /*22720*/  LDL.LU R26, [R1+0x278] ;  /* 0x00027800011a7983 */ /* 0x000f280000300800 */
[----:B------:R-:W4:Y:S04]  /*22730*/  LDL.LU R27, [R1+0x27c] ;  /* 0x00027c00011b7983 */ /* 0x000f280000300800 */
[----:B-1----:R-:W4:Y:S04]  /*22740*/  LDL.LU R0, [R1+0x1338] ;  /* 0x0013380001007983 */ /* 0x002f280000300800 */
[----:B--2---:R-:W-:Y:S01]  /*22750*/  STL.64 [R1+0x58], R22 ;  /* 0x0000581601007387 */ /* 0x004fe20000100a00 */
[----:B---3--:R-:W-:Y:S03]  /*22760*/  HMMA.16816.F32.BF16 R12, R12, R20, R4 ;  /* 0x000000140c0c723c */ /* 0x008fe60000041804 */
[----:B------:R-:W2:Y:S04]  /*22770*/  LDL.LU.64 R6, [R1+0x1330] ;  /* 0x0013300001067983 */ /* 0x000ea80000300a00 */
[----:B------:R-:W2:-:S12]  /*22780*/  LDL.LU.64 R4, [R1+0x1328] ;  /* 0x0013280001047983 */ /* 0x000e980000300a00 */
[----:B------:R-:W-:Y:S04]  /*22790*/  STL.64 [R1+0x120], R12 ;  /* 0x0001200c01007387 */ /* 0x000fe80000100a00 */
[----:B------:R0:W-:Y:S04]  /*227a0*/  STL.64 [R1+0x128], R14 ;  /* 0x0001280e01007387 */ /* 0x0001e80000100a00 */
[----:B0-----:R-:W4:Y:S04]  /*227b0*/  LDL.LU.64 R14, [R1+0x1320] ;  /* 0x00132000010e7983 */ /* 0x001f280000300a00 */
[----:B------:R-:W4:Y:S01]  /*227c0*/  LDL.LU.64 R12, [R1+0x1318] ;  /* 0x00131800010c7983 */ /* 0x000f220000300a00 */
[----:B------:R-:W-:Y:S01]  /*227d0*/  IMAD.MOV.U32 R2, RZ, RZ, R21 ;  /* 0x000000ffff027224 */ /* 0x000fe200078e0015 */
[----:B----4-:R-:W-:-:S15]  /*227e0*/  HMMA.16816.F32.BF16 R24, R12, R20, R24 ;  /* 0x000000140c18723c */ /* 0x010fde0000041818 */
[----:B------:R-:W-:-:S04]  /*227f0*/  NOP ;  /* 0x0000000000007918 */ /* 0x000fc80000000000 */
[----:B------:R0:W-:Y:S04]  /*22800*/  STL.64 [R1+0x100], R24 ;  /* 0x0001001801007387 */ /* 0x0001e80000100a00 */
[----:B------:R-:W-:Y:S04]  /*22810*/  STL.64 [R1+0x108], R26 ;  /* 0x0001081a01007387 */ /* 0x000fe80000100a00 */
[----:B------:R-:W3:Y:S01]  /*22820*/  LDL.64 R22, [R1+0x8] ;  /* 0x0000080001167983 */ /* 0x000ee20000100a00 */
[----:B0-----:R-:W-:-:S03]  /*22830*/  IMAD.MOV.U32 R24, RZ, RZ, R20 ;  /* 0x000000ffff187224 */ /* 0x001fc600078e0014 */
[----:B------:R-:W4:Y:S04]  /*22840*/  LDL.64 R20, [R1] ;  /* 0x0000000001147983 */ /* 0x000f280000100a00 */
[----:B---3--:R-:W-:Y:S04]  /*22850*/  STL.64 [R1+0x12f8], R22 ;  /* 0x0012f81601007387 */ /* 0x008fe80000100a00 */
[----:B----4-:R0:W-:Y:S04]  /*22860*/  STL.64 [R1+0x12f0], R20 ;  /* 0x0012f01401007387 */ /* 0x0101e80000100a00 */
[----:B------:R-:W-:Y:S04]  /*22870*/  STL.64 [R1+0x1288], R14 ;  /* 0x0012880e01007387 */ /* 0x000fe80000100a00 */
[----:B------:R2:W-:Y:S01]  /*22880*/  STL.64 [R1+0x1280], R12 ;  /* 0x0012800c01007387 */ /* 0x0005e20000100a00 */
[----:B0-----:R-:W-:-:S02]  /*22890*/  IMAD.MOV.U32 R20, RZ, RZ, R24 ;  /* 0x000000ffff147224 */ /* 0x001fc400078e0018 */
[----:B------:R-:W-:-:S07]  /*228a0*/  IMAD.MOV.U32 R21, RZ, RZ, R2 ;  /* 0x000000ffff157224 */ /* 0x000fce00078e0002 */
[----:B--2---:R-:W-:Y:S01]  /*228b0*/  HMMA.16816.F32.BF16 R12, R4, R20, R16 ;  /* 0x00000014040c723c */ /* 0x004fe20000041810 */
[----:B------:R-:W2:-:S15]  /*228c0*/  LDL.LU R16, [R1+0xd0] ;  /* 0x0000d00001107983 */ /* 0x000e9e0000300800 */
[----:B------:R-:W-:-:S03]  /*228d0*/  NOP ;  /* 0x0000000000007918 */ /* 0x000fc60000000000 */
[----:B------:R-:W-:Y:S04]  /*228e0*/  STL.64 [R1+0x110], R12 ;  /* 0x0001100c01007387 */ /* 0x000fe80000100a00 */
[----:B------:R-:W-:Y:S04]  /*228f0*/  STL.64 [R1+0x118], R14 ;  /* 0x0001180e01007387 */ /* 0x000fe80000100a00 */
        /* <DEDUP_REMOVED lines=16> */
[----:B------:R-:W3:Y:S04]  /*22a00*/  LDL.LU R24, [R1+0xc0] ;  /* 0x0000c00001187983 */ /* 0x000ee80000300800 */
[----:B------:R-:W3:Y:S04]  /*22a10*/  LDL.LU R25, [R1+0xc4] ;  /* 0x0000c40001197983 */ /* 0x000ee80000300800 */
[----:B------:R-:W4:Y:S04]  /*22a20*/  LDL.LU R0, [R1+0x1310] ;  /* 0x0013100001007983 */ /* 0x000f280000300800 */
[----:B------:R-:W3:Y:S04]  /*22a30*/  LDL.LU R12, [R1+0x300] ;  /* 0x00030000010c7983 */ /* 0x000ee80000300800 */
[----:B------:R-:W3:Y:S04]  /*22a40*/  LDL.LU R13, [R1+0x304] ;  /* 0x00030400010d7983 */ /* 0x000ee80000300800 */
[----:B------:R-:W3:Y:S04]  /*22a50*/  LDL.LU R14, [R1+0x308] ;  /* 0x00030800010e7983 */ /* 0x000ee80000300800 */
[----:B------:R-:W3:Y:S01]  /*22a60*/  LDL.LU R15, [R1+0x30c] ;  /* 0x00030c00010f7983 */ /* 0x000ee20000300800 */
[----:B------:R-:W-:Y:S01]  /*22a70*/  IMAD.MOV.U32 R27, RZ, RZ, R3 ;  /* 0x000000ffff1b7224 */ /* 0x000fe200078e0003 */
[----:B--2---:R-:W-:Y:S02]  /*22a80*/  HMMA.16816.F32.BF16 R20, R8, R20, R16 ;  /* 0x000000140814723c */ /* 0x004fe40000041810 */
[----:B---3--:R0:W-:Y:S04]  /*22a90*/  STL.64 [R1+0x1298], R14 ;  /* 0x0012980e01007387 */ /* 0x0081e80000100a00 */
[----:B------:R-:W-:Y:S04]  /*22aa0*/  STL.64 [R1+0x1290], R12 ;  /* 0x0012900c01007387 */ /* 0x000fe80000100a00 */
[----:B0-----:R-:W2:Y:S04]  /*22ab0*/  LDL.LU R14, [R1+0x38] ;  /* 0x00003800010e7983 */ /* 0x001ea80000300800 */
[----:B------:R-:W-:Y:S04]  /*22ac0*/  STL [R1+0x1278], R7 ;  /* 0x0012780701007387 */ /* 0x000fe80000100800 */
[----:B------:R-:W2:Y:S01]  /*22ad0*/  LDL.LU.64 R18, [R1+0x1308] ;  /* 0x0013080001127983 */ /* 0x000ea20000300a00 */
[----:B----4-:R-:W-:-:S03]  /*22ae0*/  IMAD.MOV.U32 R15, RZ, RZ, R0 ;  /* 0x000000ffff0f7224 */ /* 0x010fc600078e0000 */
[----:B------:R-:W2:Y:S01]  /*22af0*/  LDL.LU.64 R16, [R1+0x1300] ;  /* 0x0013000001107983 */ /* 0x000ea20000300a00 */
[----:B------:R-:W-:-:S03]  /*22b00*/  IMAD.MOV.U32 R3, RZ, RZ, R22 ;  /* 0x000000ffff037224 */ /* 0x000fc600078e0016 */
[----:B------:R0:W-:Y:S01]  /*22b10*/  STL.64 [R1+0xe0], R20 ;  /* 0x0000e01401007387 */ /* 0x0001e20000100a00 */
[----:B------:R-:W-:-:S03]  /*22b20*/  IMAD.MOV.U32 R0, RZ, RZ, R23 ;  /* 0x000000ffff007224 */ /* 0x000fc600078e0017 */
[----:B------:R-:W2:Y:S04]  /*22b30*/  LDL.LU.64 R22, [R1+0x12f8] ;  /* 0x0012f80001167983 */ /* 0x000ea80000300a00 */
[----:B0-----:R-:W2:Y:S04]  /*22b40*/  LDL.LU.64 R20, [R1+0x12f0] ;  /* 0x0012f00001147983 */ /* 0x001ea80000300a00 */
[----:B------:R-:W-:Y:S04]  /*22b50*/  STL.64 [R1+0x12a8], R10 ;  /* 0x0012a80a01007387 */ /* 0x000fe80000100a00 */
[----:B------:R0:W-:Y:S04]  /*22b60*/  STL.64 [R1+0x12a0], R8 ;  /* 0x0012a00801007387 */ /* 0x0001e80000100a00 */
[----:B0-----:R-:W3:Y:S04]  /*22b70*/  LDL.LU R8, [R1+0xb0] ;  /* 0x0000b00001087983 */ /* 0x001ee80000300800 */
[----:B------:R-:W3:Y:S04]  /*22b80*/  LDL.LU R9, [R1+0xb4] ;  /* 0x0000b40001097983 */ /* 0x000ee80000300800 */
[----:B------:R-:W3:Y:S04]  /*22b90*/  LDL.LU R10, [R1+0xb8] ;  /* 0x0000b800010a7983 */ /* 0x000ee80000300800 */
[----:B------:R-:W3:Y:S04]  /*22ba0*/  LDL.LU R11, [R1+0xbc] ;  /* 0x0000bc00010b7983 */ /* 0x000ee80000300800 */
[----:B------:R0:W-:Y:S04]  /*22bb0*/  STL [R1+0x10d4], R0 ;  /* 0x0010d40001007387 */ /* 0x0001e80000100800 */
[----:B0-----:R-:W4:Y:S04]  /*22bc0*/  LDL R0, [R1+0x368] ;  /* 0x0003680001007983 */ /* 0x001f280000100800 */
[----:B------:R-:W-:Y:S01]  /*22bd0*/  STL [R1+0x10d0], R3 ;  /* 0x0010d00301007387 */ /* 0x000fe20000100800 */
[----:B--2---:R-:W-:Y:S01]  /*22be0*/  HMMA.16816.F32.BF16 R16, R20, R14, R16 ;  /* 0x0000000e1410723c */ /* 0x004fe20000041810 */
[----:B------:R-:W-:-:S02]  /*22bf0*/  IMAD.MOV.U32 R28, RZ, RZ, R22 ;  /* 0x000000ffff1c7224 */ /* 0x000fc400078e0016 */
[----:B------:R-:W-:Y:S02]  /*22c00*/  IMAD.MOV.U32 R2, RZ, RZ, R23 ;  /* 0x000000ffff027224 */ /* 0x000fe400078e0017 */
[----:B------:R-:W-:Y:S02]  /*22c10*/  IMAD.MOV.U32 R7, RZ, RZ, R20 ;  /* 0x000000ffff077224 */ /* 0x000fe400078e0014 */
[----:B------:R-:W-:-:S12]  /*22c20*/  IMAD.MOV.U32 R29, RZ, RZ, R21 ;  /* 0x000000ffff1d7224 */ /* 0x000fd800078e0015 */
[----:B------:R-:W-:Y:S04]  /*22c30*/  STL.64 [R1+0x740], R16 ;  /* 0x0007401001007387 */ /* 0x000fe80000100a00 */
[----:B------:R0:W-:Y:S04]  /*22c40*/  STL.64 [R1+0x748], R18 ;  /* 0x0007481201007387 */ /* 0x0001e80000100a00 */
[----:B0-----:R-:W2:Y:S04]  /*22c50*/  LDL.LU.64 R18, [R1+0x12e8] ;  /* 0x0012e80001127983 */ /* 0x001ea80000300a00 */
[----:B------:R-:W2:Y:S04]  /*22c60*/  LDL.LU.64 R16, [R1+0x12e0] ;  /* 0x0012e00001107983 */ /* 0x000ea80000300a00 */
[----:B------:R-:W2:Y:S04]  /*22c70*/  LDL.LU.64 R22, [R1+0x12d8] ;  /* 0x0012d80001167983 */ /* 0x000ea80000300a00 */
        /* <DEDUP_REMOVED lines=18> */
[----:B------:R-:W3:Y:S04]  /*22da0*/  LDL.LU.64 R24, [R1+0x12b0] ;  /* 0x0012b00001187983 */ /* 0x000ee80000300a00 */
[----:B------:R0:W-:Y:S04]  /*22db0*/  STL.64 [R1+0x1228], R18 ;  /* 0x0012281201007387 */ /* 0x0001e80000100a00 */
[----:B------:R1:W-:Y:S04]  /*22dc0*/  STL.64 [R1+0x1220], R16 ;  /* 0x0012201001007387 */ /* 0x0003e80000100a00 */
[----:B0-----:R-:W2:Y:S04]  /*22dd0*/  LDL R18, [R1+0x18] ;  /* 0x0000180001127983 */ /* 0x001ea80000100800 */
[----:B-1----:R-:W2:Y:S04]  /*22de0*/  LDL R16, [R1+0x10] ;  /* 0x0000100001107983 */ /* 0x002ea80000100800 */
[----:B------:R-:W2:Y:S04]  /*22df0*/  LDL R17, [R1+0x14] ;  /* 0x0000140001117983 */ /* 0x000ea80000100800 */
[----:B------:R-:W2:Y:S01]  /*22e00*/  LDL R19, [R1+0x1c] ;  /* 0x00001c0001137983 */ /* 0x000ea20000100800 */
[----:B---3--:R-:W-:Y:S03]  /*22e10*/  HMMA.16816.F32.BF16 R12, R24, R14, R8 ;  /* 0x0000000e180c723c */ /* 0x008fe60000041808 */
[----:B------:R-:W3:Y:S04]  /*22e20*/  LDL.LU.64 R10, [R1+0x12a8] ;  /* 0x0012a800010a7983 */ /* 0x000ee80000300a00 */
[----:B------:R-:W3:-:S12]  /*22e30*/  LDL.LU.64 R8, [R1+0x12a0] ;  /* 0x0012a00001087983 */ /* 0x000ed80000300a00 */
[----:B------:R-:W-:Y:S04]  /*22e40*/  STL.64 [R1+0x690], R12 ;  /* 0x0006900c01007387 */ /* 0x000fe80000100a00 */
[----:B------:R0:W-:Y:S04]  /*22e50*/  STL.64 [R1+0x698], R14 ;  /* 0x0006980e01007387 */ /* 0x0001e80000100a00 */
[----:B0-----:R-:W2:Y:S04]  /*22e60*/  LDL.LU.64 R14, [R1+0x1298] ;  /* 0x00129800010e7983 */ /* 0x001ea80000300a00 */
[----:B------:R-:W2:Y:S04]  /*22e70*/  LDL.LU.64 R12, [R1+0x1290] ;  /* 0x00129000010c7983 */ /* 0x000ea80000300a00 */
[----:B------:R-:W-:Y:S04]  /*22e80*/  STL.64 [R1+0x1218], R26 ;  /* 0x0012181a01007387 */ /* 0x000fe80000100a00 */
[----:B------:R-:W-:Y:S04]  /*22e90*/  STL.64 [R1+0x1210], R24 ;  /* 0x0012101801007387 */ /* 0x000fe80000100a00 */
[----:B----4-:R-:W0:Y:S04]  /*22ea0*/  LDSM.16.M88.4 R24, [R0+UR6+0x14080] ;  /* 0x014080060018783b */ /* 0x010e280008000200 */
[----:B0-----:R-:W-:Y:S01]  /*22eb0*/  STL.64 [R1+0x48], R26 ;  /* 0x0000481a01007387 */ /* 0x001fe20000100a00 */
[----:B--2---:R-:W-:Y:S03]  /*22ec0*/  HMMA.16816.F32.BF16 R16, R16, R24, R12 ;  /* 0x000000181010723c */ /* 0x004fe6000004180c */
[----:B------:R-:W2:Y:S04]  /*22ed0*/  LDL.LU.64 R14, [R1+0x1288] ;  /* 0x00128800010e7983 */ /* 0x000ea80000300a00 */
[----:B------:R-:W2:-:S12]  /*22ee0*/  LDL.LU.64 R12, [R1+0x1280] ;  /* 0x00128000010c7983 */ /* 0x000e980000300a00 */
[----:B------:R-:W-:Y:S04]  /*22ef0*/  STL.64 [R1+0xd0], R16 ;  /* 0x0000d01001007387 */ /* 0x000fe80000100a00 */
[----:B------:R2:W-:Y:S02]  /*22f00*/  STL.64 [R1+0xd8], R18 ;  /* 0x0000d81201007387 */ /* 0x0005e40000100a00 */
[----:B--2---:R-:W-:-:S15]  /*22f10*/  HMMA.16816.F32.BF16 R16, R12, R24, R20 ;  /* 0x000000180c10723c */ /* 0x004fde0000041814 */
[----:B------:R-:W-:-:S04]  /*22f20*/  NOP ;  /* 0x0000000000007918 */ /* 0x000fc80000000000 */
[----:B------:R0:W-:Y:S04]  /*22f30*/  STL [R1+0xb0], R16 ;  /* 0x0000b01001007387 */ /* 0x0001e80000100800 */
[----:B------:R1:W-:Y:S01]  /*22f40*/  STL [R1+0xbc], R19 ;  /* 0x0000bc1301007387 */ /* 0x0003e20000100800 */
[----:B------:R-:W-:Y:S02]  /*22f50*/  IMAD.MOV.U32 R0, RZ, RZ, R17 ;  /* 0x000000ffff007224 */ /* 0x000fe400078e0011 */
[----:B------:R-:W-:Y:S01]  /*22f60*/  IMAD.MOV.U32 R3, RZ, RZ, R18 ;  /* 0x000000ffff037224 */ /* 0x000fe200078e0012 */
[----:B0-----:R-:W2:Y:S04]  /*22f70*/  LDL.LU R16, [R1+0x80] ;  /* 0x0000800001107983 */ /* 0x001ea80000300800 */
[----:B------:R-:W2:Y:S04]  /*22f80*/  LDL.LU R17, [R1+0x84] ;  /* 0x0000840001117983 */ /* 0x000ea80000300800 */
[----:B------:R-:W4:Y:S04]  /*22f90*/  LDL.LU R18, [R1+0x88] ;  /* 0x0000880001127983 */ /* 0x000f280000300800 */
[----:B-1----:R-:W4:Y:S01]  /*22fa0*/  LDL.LU R19, [R1+0x8c] ;  /* 0x00008c0001137983 */ /* 0x002f220000300800 */
[----:B------:R-:W-:-:S02]  /*22fb0*/  IMAD.MOV.U32 R20, RZ, RZ, R7 ;  /* 0x000000ffff147224 */ /* 0x000fc400078e0007 */
[----:B------:R-:W-:Y:S02]  /*22fc0*/  IMAD.MOV.U32 R22, RZ, RZ, R28 ;  /* 0x000000ffff167224 */ /* 0x000fe400078e001c */
[----:B------:R-:W-:Y:S02]  /*22fd0*/  IMAD.MOV.U32 R23, RZ, RZ, R2 ;  /* 0x000000ffff177224 */ /* 0x000fe400078e0002 */
[----:B------:R-:W-:Y:S01]  /*22fe0*/  IMAD.MOV.U32 R21, RZ, RZ, R29 ;  /* 0x000000ffff157224 */ /* 0x000fe200078e001d */
[----:B----4-:R-:W-:Y:S04]  /*22ff0*/  STL.64 [R1+0x1248], R18 ;  /* 0x0012481201007387 */ /* 0x010fe80000100a00 */
[----:B--2---:R-:W-:Y:S04]  /*23000*/  STL.64 [R1+0x1240], R16 ;  /* 0x0012401001007387 */ /* 0x004fe80000100a00 */
[----:B------:R-:W2:Y:S04]  /*23010*/  LDL.LU R7, [R1+0x1278] ;  /* 0x0012780001077983 */ /* 0x000ea80000300800 */
[----:B------:R-:W4:Y:S04]  /*23020*/  LDL.LU R29, [R1+0x1274] ;  /* 0x00127400011d7983 */ /* 0x000f280000300800 */
[----:B------:R-:W2:Y:S04]  /*23030*/  LDL.LU R28, [R1+0x1270] ;  /* 0x00127000011c7983 */ /* 0x000ea80000300800 */
[----:B------:R-:W2:Y:S04]  /*23040*/  LDL.LU R2, [R1+0x126c] ;  /* 0x00126c0001027983 */ /* 0x000ea80000300800 */
[----:B------:R-:W-:Y:S04]  /*23050*/  STL.64 [R1+0x1258], R22 ;  /* 0x0012581601007387 */ /* 0x000fe80000100a00 */
[----:B------:R0:W-:Y:S04]  /*23060*/  STL.64 [R1+0x1250], R20 ;  /* 0x0012501401007387 */ /* 0x0001e80000100a00 */
[----:B0-----:R-:W3:Y:S04]  /*23070*/  LDL.LU R20, [R1+0x140] ;  /* 0x0001400001147983 */ /* 0x001ee80000300800 */
[----:B------:R-:W3:Y:S04]  /*23080*/  LDL.LU R21, [R1+0x144] ;  /* 0x0001440001157983 */ /* 0x000ee80000300800 */
[----:B------:R-:W3:Y:S04]  /*23090*/  LDL.LU R22, [R1+0x148] ;  /* 0x0001480001167983 */ /* 0x000ee80000300800 */
[----:B------:R-:W3:Y:S04]  /*230a0*/  LDL.LU R23, [R1+0x14c] ;  /* 0x00014c0001177983 */ /* 0x000ee80000300800 */
[----:B------:R-:W2:Y:S04]  /*230b0*/  LDL.LU R16, [R1+0x90] ;  /* 0x0000900001107983 */ /* 0x000ea80000300800 */
[----:B------:R-:W2:Y:S04]  /*230c0*/  LDL.LU R17, [R1+0x94] ;  /* 0x0000940001117983 */ /* 0x000ea80000300800 */
[----:B------:R-:W2:Y:S04]  /*230d0*/  LDL.LU R18, [R1+0x98] ;  /* 0x0000980001127983 */ /* 0x000ea80000300800 */
[----:B------:R-:W2:Y:S04]  /*230e0*/  LDL.LU R19, [R1+0x9c] ;  /* 0x00009c0001137983 */ /* 0x000ea80000300800 */
[----:B------:R-:W-:Y:S04]  /*230f0*/  STL.64 [R1+0x11e8], R14 ;  /* 0x0011e80e01007387 */ /* 0x000fe80000100a00 */
[----:B------:R0:W-:Y:S04]  /*23100*/  STL.64 [R1+0x11e0], R12 ;  /* 0x0011e00c01007387 */ /* 0x0001e80000100a00 */
[----:B0-----:R-:W2:Y:S04]  /*23110*/  LDL.LU R12, [R1+0x1c0] ;  /* 0x0001c000010c7983 */ /* 0x001ea80000300800 */
[----:B------:R-:W2:Y:S04]  /*23120*/  LDL.LU R13, [R1+0x1c4] ;  /* 0x0001c400010d7983 */ /* 0x000ea80000300800 */
[----:B------:R-:W2:Y:S04]  /*23130*/  LDL.LU R14, [R1+0x1c8] ;  /* 0x0001c800010e7983 */ /* 0x000ea80000300800 */
[----:B------:R-:W2:Y:S04]  /*23140*/  LDL.LU R15, [R1+0x1cc] ;  /* 0x0001cc00010f7983 */ /* 0x000ea80000300800 */
[----:B------:R0:W-:Y:S04]  /*23150*/  STL [R1+0x1164], R3 ;  /* 0x0011640301007387 */ /* 0x0001e80000100800 */
[----:B------:R1:W-:Y:S01]  /*23160*/  STL [R1+0x1160], R0 ;  /* 0x0011600001007387 */ /* 0x0003e20000100800 */
[----:B0-----:R-:W-:-:S02]  /*23170*/  IMAD.MOV.U32 R3, RZ, RZ, R24 ;  /* 0x000000ffff037224 */ /* 0x001fc400078e0018 */
[----:B-1----:R-:W-:Y:S01]  /*23180*/  IMAD.MOV.U32 R0, RZ, RZ, R25 ;  /* 0x000000ffff007224 */ /* 0x002fe200078e0019 */
[----:B--2---:R-:W-:-:S15]  /*23190*/  HMMA.16816.F32.BF16 R12, R4, R24, R12 ;  /* 0x00000018040c723c */ /* 0x004fde000004180c */
[----:B------:R-:W-:-:S04]  /*231a0*/  NOP ;  /* 0x0000000000007918 */ /* 0x000fc80000000000 */
[----:B------:R0:W-:Y:S04]  /*231b0*/  STL.64 [R1+0xc0], R12 ;  /* 0x0000c00c01007387 */ /* 0x0001e80000100a00 */
[----:B------:R1:W-:Y:S04]  /*231c0*/  STL.64 [R1+0xc8], R14 ;  /* 0x0000c80e01007387 */ /* 0x0003e80000100a00 */
[----:B------:R-:W2:Y:S04]  /*231d0*/  LDL.LU R24, [R1+0x70] ;  /* 0x0000700001187983 */ /* 0x000ea80000300800 */
[----:B------:R-:W2:Y:S04]  /*231e0*/  LDL.LU R25, [R1+0x74] ;  /* 0x0000740001197983 */ /* 0x000ea80000300800 */
[----:B------:R-:W2:Y:S04]  /*231f0*/  LDL.LU R26, [R1+0x78] ;  /* 0x00007800011a7983 */ /* 0x000ea80000300800 */
[----:B------:R-:W2:Y:S04]  /*23200*/  LDL.LU R27, [R1+0x7c] ;  /* 0x00007c00011b7983 */ /* 0x000ea80000300800 */
[----:B0-----:R-:W2:Y:S04]  /*23210*/  LDL.LU.64 R12, [R1+0x10] ;  /* 0x00001000010c7983 */ /* 0x001ea80000300a00 */
[----:B-1----:R-:W2:Y:S04]  /*23220*/  LDL.LU.64 R14, [R1+0x18] ;  /* 0x00001800010e7983 */ /* 0x002ea80000300a00 */
[----:B--2---:R0:W-:Y:S04]  /*23230*/  STL.64 [R1+0x1208], R14 ;  /* 0x0012080e01007387 */ /* 0x0041e80000100a00 */
[----:B------:R1:W-:Y:S01]  /*23240*/  STL.64 [R1+0x1200], R12 ;  /* 0x0012000c01007387 */ /* 0x0003e20000100a00 */
[----:B0-----:R-:W-:-:S03]  /*23250*/  IMAD.MOV.U32 R14, RZ, RZ, R28 ;  /* 0x000000ffff0e7224 */ /* 0x001fc600078e001c */
[----:B-1----:R-:W2:Y:S01]  /*23260*/  LDL.LU R12, [R1+0x60] ;  /* 0x00006000010c7983 */ /* 0x002ea20000300800 */
[----:B------:R-:W-:-:S03]  /*23270*/  IMAD.MOV.U32 R13, RZ, RZ, R2 ;  /* 0x000000ffff0d7224 */ /* 0x000fc600078e0002 */
[----:B------:R-:W2:Y:S04]  /*23280*/  LDL.LU R2, [R1+0x1268] ;  /* 0x0012680001027983 */ /* 0x000ea80000300800 */
[----:B------:R-:W2:Y:S01]  /*23290*/  LDL.LU R28, [R1+0x1264] ;  /* 0x00126400011c7983 */ /* 0x000ea20000300800 */
[----:B----4-:R-:W-:-:S03]  /*232a0*/  IMAD.MOV.U32 R15, RZ, RZ, R29 ;  /* 0x000000ffff0f7224 */ /* 0x010fc600078e001d */
[----:B------:R-:W4:Y:S04]  /*232b0*/  LDL.LU R29, [R1+0x1260] ;  /* 0x00126000011d7983 */ /* 0x000f280000300800 */
[----:B------:R-:W-:Y:S04]  /*232c0*/  STL.64 [R1+0x11d8], R6 ;  /* 0x0011d80601007387 */ /* 0x000fe80000100a00 */
[----:B------:R0:W-:Y:S02]  /*232d0*/  STL.64 [R1+0x11d0], R4 ;  /* 0x0011d00401007387 */ /* 0x0001e40000100a00 */
[----:B0-----:R-:W-:-:S02]  /*232e0*/  IMAD.MOV.U32 R4, RZ, RZ, R3 ;  /* 0x000000ffff047224 */ /* 0x001fc400078e0003 */
[----:B------:R-:W-:-:S07]  /*232f0*/  IMAD.MOV.U32 R5, RZ, RZ, R0 ;  /* 0x000000ffff057224 */ /* 0x000fce00078e0000 */
[----:B---3--:R-:W-:Y:S01]  /*23300*/  HMMA.16816.F32.BF16 R4, R8, R4, R20 ;  /* 0x000000040804723c */ /* 0x008fe20000041814 */
[----:B------:R-:W3:Y:S04]  /*23310*/  LDL.LU.64 R22, [R1+0x1258] ;  /* 0x0012580001167983 */ /* 0x000ee80000300a00 */
[----:B------:R-:W3:-:S14]  /*23320*/  LDL.LU.64 R20, [R1+0x1250] ;  /* 0x0012500001147983 */ /* 0x000edc0000300a00 */
[----:B------:R0:W-:Y:S01]  /*23330*/  STL.64 [R1+0xa0], R4 ;  /* 0x0000a00401007387 */ /* 0x0001e20000100a00 */
[----:B------:R-:W-:Y:S02]  /*23340*/  IMAD.MOV.U32 R3, RZ, RZ, R6 ;  /* 0x000000ffff037224 */ /* 0x000fe400078e0006 */
[----:B------:R-:W-:Y:S01]  /*23350*/  IMAD.MOV.U32 R0, RZ, RZ, R7 ;  /* 0x000000ffff007224 */ /* 0x000fe200078e0007 */
[----:B0-----:R-:W2:Y:S04]  /*23360*/  LDL.LU R4, [R1+0x2d0] ;  /* 0x0002d00001047983 */ /* 0x001ea80000300800 */
[----:B------:R-:W2:Y:S04]  /*23370*/  LDL.LU R5, [R1+0x2d4] ;  /* 0x0002d40001057983 */ /* 0x000ea80000300800 */
[----:B------:R-:W2:Y:S04]  /*23380*/  LDL.LU R6, [R1+0x2d8] ;  /* 0x0002d80001067983 */ /* 0x000ea80000300800 */
[----:B------:R-:W2:Y:S04]  /*23390*/  LDL.LU R7, [R1+0x2dc] ;  /* 0x0002dc0001077983 */ /* 0x000ea80000300800 */
[----:B------:R0:W-:Y:S04]  /*233a0*/  STL.64 [R1+0x11b8], R10 ;  /* 0x0011b80a01007387 */ /* 0x0001e80000100a00 */
[----:B------:R-:W-:Y:S04]  /*233b0*/  STL.64 [R1+0x11b0], R8 ;  /* 0x0011b00801007387 */ /* 0x000fe80000100a00 */
[----:B0-----:R-:W3:Y:S04]  /*233c0*/  LDL.LU.64 R10, [R1+0x28] ;  /* 0x00002800010a7983 */ /* 0x001ee80000300a00 */
[----:B------:R-:W-:Y:S04]  /*233d0*/  STL [R1+0x116c], R3 ;  /* 0x00116c0301007387 */ /* 0x000fe80000100800 */
[----:B------:R-:W-:Y:S01]  /*233e0*/  STL [R1+0x1168], R0 ;  /* 0x0011680001007387 */ /* 0x000fe20000100800 */
        /* <DEDUP_REMOVED lines=15> */
[----:B0-----:R-:W2:Y:S04]  /*234e0*/  LDL.LU R20, [R1+0x310] ;  /* 0x0003100001147983 */ /* 0x001ea80000300800 */
[----:B------:R-:W2:Y:S04]  /*234f0*/  LDL.LU R21, [R1+0x314] ;  /* 0x0003140001157983 */ /* 0x000ea80000300800 */
[----:B------:R-:W2:Y:S04]  /*23500*/  LDL.LU R22, [R1+0x318] ;  /* 0x0003180001167983 */ /* 0x000ea80000300800 */
[----:B------:R-:W2:Y:S01]  /*23510*/  LDL.LU R23, [R1+0x31c] ;  /* 0x00031c0001177983 */ /* 0x000ea20000300800 */
[----:B---3--:R-:W-:-:S15]  /*23520*/  HMMA.16816.F32.BF16 R24, R16, R10, R24 ;  /* 0x0000000a1018723c */ /* 0x008fde0000041818 */
[----:B------:R-:W-:-:S04]  /*23530*/  NOP ;  /* 0x0000000000007918 */ /* 0x000fc80000000000 */
[----:B------:R-:W-:Y:S04]  /*23540*/  STL.64 [R1+0x6a0], R24 ;  /* 0x0006a01801007387 */ /* 0x000fe80000100a00 */
[----:B------:R0:W-:Y:S04]  /*23550*/  STL.64 [R1+0x6a8], R26 ;  /* 0x0006a81a01007387 */ /* 0x0001e80000100a00 */
[----:B0-----:R-:W2:Y:S04]  /*23560*/  LDL.LU.64 R26, [R1+0x1218] ;  /* 0x00121800011a7983 */ /* 0x001ea80000300a00 */
[----:B------:R-:W2:Y:S04]  /*23570*/  LDL.LU.64 R24, [R1+0x1210] ;  /* 0x0012100001187983 */ /* 0x000ea80000300a00 */
[----:B------:R-:W3:Y:S01]  /*23580*/  LDL.LU R8, [R1+0x210] ;  /* 0x0002100001087983 */ /* 0x000ee20000300800 */
[----:B------:R-:W-:-:S02]  /*23590*/  IMAD.MOV.U32 R3, RZ, RZ, R10 ;  /* 0x000000ffff037224 */ /* 0x000fc400078e000a */
[----:B------:R-:W-:Y:S01]  /*235a0*/  IMAD.MOV.U32 R0, RZ, RZ, R11 ;  /* 0x000000ffff007224 */ /* 0x000fe200078e000b */
[----:B------:R-:W3:Y:S04]  /*235b0*/  LDL.LU R9, [R1+0x214] ;  /* 0x0002140001097983 */ /* 0x000ee80000300800 */
[----:B------:R-:W3:Y:S04]  /*235c0*/  LDL.LU R10, [R1+0x218] ;  /* 0x00021800010a7983 */ /* 0x000ee80000300800 */
[----:B------:R-:W3:Y:S04]  /*235d0*/  LDL.LU R11, [R1+0x21c] ;  /* 0x00021c00010b7983 */ /* 0x000ee80000300800 */
[----:B------:R0:W-:Y:S04]  /*235e0*/  STL.64 [R1+0x10e0], R18 ;  /* 0x0010e01201007387 */ /* 0x0001e80000100a00 */
[----:B------:R2:W-:Y:S01]  /*235f0*/  STL.64 [R1+0x10d8], R16 ;  /* 0x0010d81001007387 */ /* 0x0005e20000100a00 */
[----:B0-----:R-:W-:-:S02]  /*23600*/  IMAD.MOV.U32 R18, RZ, RZ, R3 ;  /* 0x000000ffff127224 */ /* 0x001fc400078e0003 */
[----:B------:R-:W-:-:S07]  /*23610*/  IMAD.MOV.U32 R19, RZ, RZ, R0 ;  /* 0x000000ffff137224 */ /* 0x000fce00078e0000 */
[----:B--2---:R-:W-:Y:S01]  /*23620*/  HMMA.16816.F32.BF16 R16, R24, R18, R12 ;  /* 0x000000121810723c */ /* 0x004fe2000004180c */
[----:B------:R-:W2:Y:S04]  /*23630*/  LDL.LU.64 R14, [R1+0x1208] ;  /* 0x00120800010e7983 */ /* 0x000ea80000300a00 */
[----:B------:R-:W2:Y:S04]  /*23640*/  LDL.LU.64 R12, [R1+0x1200] ;  /* 0x00120000010c7983 */ /* 0x000ea80000300a00 */
[----:B------:R0:W-:Y:S04]  /*23650*/  STL.64 [R1+0x1098], R26 ;  /* 0x0010981a01007387 */ /* 0x0001e80000100a00 */
[----:B0-----:R-:W2:Y:S06]  /*23660*/  LDL.LU R27, [R1+0x368] ;  /* 0x00036800011b7983 */ /* 0x001eac0000300800 */
[----:B------:R-:W-:Y:S04]  /*23670*/  STL.64 [R1+0x650], R16 ;  /* 0x0006501001007387 */ /* 0x000fe80000100a00 */
[----:B------:R-:W-:Y:S04]  /*23680*/  STL.64 [R1+0x658], R18 ;  /* 0x0006581201007387 */ /* 0x000fe80000100a00 */
[----:B------:R4:W-:Y:S01]  /*23690*/  STL.64 [R1+0x1090], R24 ;  /* 0x0010901801007387 */ /* 0x0009e20000100a00 */
[----:B------:R-:W-:-:S02]  /*236a0*/  IMAD.MOV.U32 R26, RZ, RZ, R28 ;  /* 0x000000ffff1a7224 */ /* 0x000fc400078e001c */
[----:B----4-:R-:W-:Y:S01]  /*236b0*/  IMAD.MOV.U32 R25, RZ, RZ, R29 ;  /* 0x000000ffff197224 */ /* 0x010fe200078e001d */
[----:B--2---:R-:W0:Y:S04]  /*236c0*/  LDSM.16.M88.4 R16, [R27+UR6+0x18080] ;  /* 0x018080061b10783b */ /* 0x004e280008000200 */
[----:B------:R1:W-:Y:S04]  /*236d0*/  STL [R1+0x11a8], R27 ;  /* 0x0011a81b01007387 */ /* 0x0003e80000100800 */
[----:B------:R-:W2:Y:S04]  /*236e0*/  LDL.LU R24, [R1+0x170] ;  /* 0x0001700001187983 */ /* 0x000ea80000300800 */
[----:B------:R-:W4:Y:S04]  /*236f0*/  LDL.LU R29, [R1+0x11f8] ;  /* 0x0011f800011d7983 */ /* 0x000f280000300800 */
[----:B------:R-:W2:Y:S01]  /*23700*/  LDL.LU R28, [R1+0x11f4] ;  /* 0x0011f400011c7983 */ /* 0x000ea20000300800 */
[----:B-1----:R-:W-:-:S03]  /*23710*/  IMAD.MOV.U32 R27, RZ, RZ, R2 ;  /* 0x000000ffff1b7224 */ /* 0x002fc600078e0002 */
[----:B------:R-:W2:Y:S01]  /*23720*/  LDL.LU R2, [R1+0x11f0] ;  /* 0x0011f00001027983 */ /* 0x000ea20000300800 */
[----:B0-----:R-:W-:-:S15]  /*23730*/  HMMA.16816.F32.BF16 R20, R12, R16, R20 ;  /* 0x000000100c14723c */ /* 0x001fde0000041814 */
[----:B------:R-:W-:-:S04]  /*23740*/  NOP ;  /* 0x0000000000007918 */ /* 0x000fc80000000000 */
[----:B------:R0:W-:Y:S04]  /*23750*/  STL.64 [R1+0x90], R20 ;  /* 0x0000901401007387 */ /* 0x0001e80000100a00 */
[----:B------:R1:W-:Y:S01]  /*23760*/  STL.64 [R1+0x98], R22 ;  /* 0x0000981601007387 */ /* 0x0003e20000100a00 */
[----:B0-----:R-:W-:Y:S02]  /*23770*/  IMAD.MOV.U32 R21, RZ, RZ, R14 ;  /* 0x000000ffff157224 */ /* 0x001fe400078e000e */
[----:B------:R-:W-:Y:S02]  /*23780*/  IMAD.MOV.U32 R20, RZ, RZ, R15 ;  /* 0x000000ffff147224 */ /* 0x000fe400078e000f */
[----:B-1----:R-:W-:Y:S02]  /*23790*/  IMAD.MOV.U32 R23, RZ, RZ, R12 ;  /* 0x000000ffff177224 */ /* 0x002fe400078e000c */
[----:B------:R-:W-:Y:S01]  /*237a0*/  IMAD.MOV.U32 R22, RZ, RZ, R13 ;  /* 0x000000ffff167224 */ /* 0x000fe200078e000d */
[----:B------:R-:W2:Y:S04]  /*237b0*/  LDL.LU.64 R14, [R1+0x11e8] ;  /* 0x0011e800010e7983 */ /* 0x000ea80000300a00 */
[----:B------:R-:W2:Y:S02]  /*237c0*/  LDL.LU.64 R12, [R1+0x11e0] ;  /* 0x0011e000010c7983 */ /* 0x000ea40000300a00 */
[----:B--2---:R-:W-:-:S15]  /*237d0*/  HMMA.16816.F32.BF16 R4, R12, R16, R4 ;  /* 0x000000100c04723c */ /* 0x004fde0000041804 */
[----:B------:R-:W-:-:S04]  /*237e0*/  NOP ;  /* 0x0000000000007918 */ /* 0x000fc80000000000 */
[----:B------:R-:W-:Y:S01]  /*237f0*/  IMAD.MOV.U32 R3, RZ, RZ, R6 ;  /* 0x000000ffff037224 */ /* 0x000fe200078e0006 */
[----:B------:R0:W-:Y:S01]  /*23800*/  STL.64 [R1+0x70], R4 ;  /* 0x0000700401007387 */ /* 0x0001e20000100a00 */
[----:B------:R-:W-:-:S03]  /*23810*/  IMAD.MOV.U32 R0, RZ, RZ, R7 ;  /* 0x000000ffff007224 */ /* 0x000fc600078e0007 */
[----:B------:R-:W3:Y:S04]  /*23820*/  LDL.LU.64 R6, [R1+0x11d8] ;  /* 0x0011d80001067983 */ /* 0x000ee80000300a00 */
[----:B0-----:R-:W3:Y:S04]  /*23830*/  LDL.LU.64 R4, [R1+0x11d0] ;  /* 0x0011d00001047983 */ /* 0x001ee80000300a00 */
[----:B------:R-:W-:Y:S04]  /*23840*/  STL.64 [R1+0x1180], R14 ;  /* 0x0011800e01007387 */ /* 0x000fe80000100a00 */
[----:B------:R0:W-:Y:S04]  /*23850*/  STL.64 [R1+0x1178], R12 ;  /* 0x0011780c01007387 */ /* 0x0001e80000100a00 */
[----:B0-----:R-:W2:Y:S01]  /*23860*/  LDL.LU R12, [R1+0x2a0] ;  /* 0x0002a000010c7983 */ /* 0x001ea20000300800 */
[----:B------:R-:W-:-:S02]  /*23870*/  IMAD.MOV.U32 R14, RZ, RZ, R28 ;  /* 0x000000ffff0e7224 */ /* 0x000fc400078e001c */
[----:B----4-:R-:W-:Y:S02]  /*23880*/  IMAD.MOV.U32 R15, RZ, RZ, R29 ;  /* 0x000000ffff0f7224 */ /* 0x010fe400078e001d */
[----:B------:R-:W-:Y:S02]  /*23890*/  IMAD.MOV.U32 R13, RZ, RZ, R2 ;  /* 0x000000ffff0d7224 */ /* 0x000fe400078e0002 */
[----:B------:R-:W4:Y:S04]  /*238a0*/  LDL.LU R2, [R1+0x11c8] ;  /* 0x0011c80001027983 */ /* 0x000f280000300800 */
[----:B------:R-:W4:Y:S04]  /*238b0*/  LDL.LU R28, [R1+0x11c4] ;  /* 0x0011c400011c7983 */ /* 0x000f280000300800 */
[----:B------:R-:W4:Y:S04]  /*238c0*/  LDL.LU R29, [R1+0x11c0] ;  /* 0x0011c000011d7983 */ /* 0x000f280000300800 */
[----:B------:R0:W-:Y:S02]  /*238d0*/  STL.64 [R1+0x1190], R14 ;  /* 0x0011900e01007387 */ /* 0x0001e40000100a00 */
[----:B0-----:R-:W-:-:S02]  /*238e0*/  IMAD.MOV.U32 R14, RZ, RZ, R21 ;  /* 0x000000ffff0e7224 */ /* 0x001fc400078e0015 */
[----:B------:R-:W-:Y:S01]  /*238f0*/  IMAD.MOV.U32 R15, RZ, RZ, R20 ;  /* 0x000000ffff0f7224 */ /* 0x000fe200078e0014 */
[----:B---3--:R-:W-:Y:S01]  /*23900*/  HMMA.16816.F32.BF16 R8, R4, R16, R8 ;  /* 0x000000100408723c */ /* 0x008fe20000041808 */
[----:B--2---:R0:W-:Y:S04]  /*23910*/  STL.64 [R1+0x1188], R12 ;  /* 0x0011880c01007387 */ /* 0x0041e80000100a00 */
[----:B------:R-:W-:Y:S04]  /*23920*/  STL [R1+0x1174], R0 ;  /* 0x0011740001007387 */ /* 0x000fe80000100800 */
[----:B------:R-:W-:Y:S10]  /*23930*/  STL [R1+0x1170], R3 ;  /* 0x0011700301007387 */ /* 0x000ff40000100800 */
[----:B------:R-:W-:-:S02]  /*23940*/  IMAD.MOV.U32 R21, RZ, RZ, R10 ;  /* 0x000000ffff157224 */ /* 0x000fc400078e000a */
[----:B------:R-:W-:Y:S02]  /*23950*/  IMAD.MOV.U32 R20, RZ, RZ, R11 ;  /* 0x000000ffff147224 */ /* 0x000fe400078e000b */
[----:B------:R-:W2:Y:S01]  /*23960*/  LDL.LU.64 R10, [R1+0x11b8] ;  /* 0x0011b800010a7983 */ /* 0x000ea20000300a00 */
[----:B0-----:R-:W-:Y:S02]  /*23970*/  IMAD.MOV.U32 R12, RZ, RZ, R23 ;  /* 0x000000ffff0c7224 */ /* 0x001fe400078e0017 */
[----:B------:R-:W-:Y:S02]  /*23980*/  IMAD.MOV.U32 R13, RZ, RZ, R22 ;  /* 0x000000ffff0d7224 */ /* 0x000fe400078e0016 */
[----:B------:R-:W-:Y:S02]  /*23990*/  IMAD.MOV.U32 R23, RZ, RZ, R8 ;  /* 0x000000ffff177224 */ /* 0x000fe400078e0008 */
[----:B------:R-:W-:Y:S02]  /*239a0*/  IMAD.MOV.U32 R22, RZ, RZ, R9 ;  /* 0x000000ffff167224 */ /* 0x000fe400078e0009 */
[----:B------:R-:W2:Y:S04]  /*239b0*/  LDL.LU.64 R8, [R1+0x11b0] ;  /* 0x0011b00001087983 */ /* 0x000ea80000300a00 */
[----:B------:R-:W-:Y:S04]  /*239c0*/  STL.64 [R1+0x11a0], R6 ;  /* 0x0011a00601007387 */ /* 0x000fe80000100a00 */
[----:B------:R0:W-:Y:S04]  /*239d0*/  STL.64 [R1+0x1198], R4 ;  /* 0x0011980401007387 */ /* 0x0001e80000100a00 */
[----:B0-----:R-:W3:Y:S01]  /*239e0*/  LDL.LU R4, [R1+0x320] ;  /* 0x0003200001047983 */ /* 0x001ee20000300800 */
[----:B----4-:R-:W-:Y:S01]  /*239f0*/  IMAD.MOV.U32 R5, RZ, RZ, R29 ;  /* 0x000000ffff057224 */ /* 0x010fe200078e001d */
[----:B--2---:R-:W-:-:S15]  /*23a00*/  HMMA.16816.F32.BF16 R24, R8, R16, R24 ;  /* 0x000000100818723c */ /* 0x004fde0000041818 */
[----:B------:R-:W-:-:S04]  /*23a10*/  NOP ;  /* 0x0000000000007918 */ /* 0x000fc80000000000 */
[----:B------:R-:W-:Y:S01]  /*23a20*/  STL [R1+0x60], R24 ;  /* 0x0000601801007387 */ /* 0x000fe20000100800 */
[----:B------:R-:W-:-:S03]  /*23a30*/  IMAD.MOV.U32 R29, RZ, RZ, R27 ;  /* 0x000000ffff1d7224 */ /* 0x000fc600078e001b */
[----:B------:R-:W2:Y:S01]  /*23a40*/  LDL.LU R27, [R1+0x11a8] ;  /* 0x0011a800011b7983 */ /* 0x000ea20000300800 */
[----:B------:R-:W-:Y:S02]  /*23a50*/  IMAD.MOV.U32 R6, RZ, RZ, R28 ;  /* 0x000000ffff067224 */ /* 0x000fe400078e001c */
[----:B------:R-:W-:Y:S02]  /*23a60*/  IMAD.MOV.U32 R7, RZ, RZ, R2 ;  /* 0x000000ffff077224 */ /* 0x000fe400078e0002 */
[----:B------:R-:W-:Y:S02]  /*23a70*/  IMAD.MOV.U32 R2, RZ, RZ, R25 ;  /* 0x000000ffff027224 */ /* 0x000fe400078e0019 */
[----:B------:R-:W-:Y:S01]  /*23a80*/  IMAD.MOV.U32 R28, RZ, RZ, R26 ;  /* 0x000000ffff1c7224 */ /* 0x000fe200078e001a */
[----:B------:R0:W-:Y:S04]  /*23a90*/  STL.64 [R1+0x1148], R18 ;  /* 0x0011481201007387 */ /* 0x0001e80000100a00 */
[----:B------:R-:W4:Y:S04]  /*23aa0*/  LDL.LU R16, [R1+0x2f0] ;  /* 0x0002f00001107983 */ /* 0x000f280000300800 */
[----:B------:R-:W4:Y:S04]  /*23ab0*/  LDL.LU R17, [R1+0x2f4] ;  /* 0x0002f40001117983 */ /* 0x000f280000300800 */
[----:B0-----:R-:W4:Y:S04]  /*23ac0*/  LDL.LU R18, [R1+0x2f8] ;  /* 0x0002f80001127983 */ /* 0x001f280000300800 */
[----:B------:R-:W4:Y:S04]  /*23ad0*/  LDL.LU R19, [R1+0x2fc] ;  /* 0x0002fc0001137983 */ /* 0x000f280000300800 */
[----:B--2---:R-:W3:Y:S02]  /*23ae0*/  LDSM.16.M88.4 R24, [R27+UR6+0x1c080] ;  /* 0x01c080061b18783b */ /* 0x004ee40008000200 */
[----:B---3--:R-:W-:Y:S02]  /*23af0*/  HMMA.16816.F32.BF16 R12, R12, R24, R4 ;  /* 0x000000180c0c723c */ /* 0x008fe40000041804 */
[----:B------:R-:W2:Y:S04]  /*23b00*/  LDL.LU.64 R6, [R1+0x11a0] ;  /* 0x0011a00001067983 */ /* 0x000ea80000300a00 */
[----:B------:R-:W2:-:S13]  /*23b10*/  LDL.LU.64 R4, [R1+0x1198] ;  /* 0x0011980001047983 */ /* 0x000e9a0000300a00 */
[----:B------:R-:W-:Y:S01]  /*23b20*/  IMAD.MOV.U32 R0, RZ, RZ, R14 ;  /* 0x000000ffff007224 */ /* 0x000fe200078e000e */
[----:B------:R0:W-:Y:S01]  /*23b30*/  STL.64 [R1+0x10], R12 ;  /* 0x0000100c01007387 */ /* 0x0001e20000100a00 */
[----:B------:R-:W-:-:S03]  /*23b40*/  IMAD.MOV.U32 R3, RZ, RZ, R15 ;  /* 0x000000ffff037224 */ /* 0x000fc600078e000f */
[----:B------:R-:W2:Y:S04]  /*23b50*/  LDL.LU.64 R14, [R1+0x1190] ;  /* 0x00119000010e7983 */ /* 0x000ea80000300a00 */
[----:B0-----:R-:W2:Y:S02]  /*23b60*/  LDL.LU.64 R12, [R1+0x1188] ;  /* 0x00118800010c7983 */ /* 0x001ea40000300a00 */
[----:B--2---:R-:W-:Y:S02]  /*23b70*/  HMMA.16816.F32.BF16 R4, R4, R24, R12 ;  /* 0x000000180404723c */ /* 0x004fe4000004180c */
[----:B------:R-:W4:Y:S04]  /*23b80*/  LDL.LU.64 R14, [R1+0x1180] ;  /* 0x00118000010e7983 */ /* 0x000f280000300a00 */
[----:B------:R-:W4:-:S13]  /*23b90*/  LDL.LU.64 R12, [R1+0x1178] ;  /* 0x00117800010c7983 */ /* 0x000f1a0000300a00 */
[----:B------:R0:W-:Y:S04]  /*23ba0*/  STL.64 [R1+0x10f0], R6 ;  /* 0x0010f00601007387 */ /* 0x0001e80000100a00 */
[----:B------:R1:W-:Y:S01]  /*23bb0*/  STL.64 [R1+0x10e8], R4 ;  /* 0x0010e80401007387 */ /* 0x0003e20000100a00 */
[----:B0-----:R-:W-:Y:S02]  /*23bc0*/  IMAD.MOV.U32 R6, RZ, RZ, R21 ;  /* 0x000000ffff067224 */ /* 0x001fe400078e0015 */
[----:B------:R-:W-:Y:S02]  /*23bd0*/  IMAD.MOV.U32 R7, RZ, RZ, R20 ;  /* 0x000000ffff077224 */ /* 0x000fe400078e0014 */
[----:B-1----:R-:W-:Y:S02]  /*23be0*/  IMAD.MOV.U32 R4, RZ, RZ, R23 ;  /* 0x000000ffff047224 */ /* 0x002fe400078e0017 */
[----:B------:R-:W-:Y:S01]  /*23bf0*/  IMAD.MOV.U32 R5, RZ, RZ, R22 ;  /* 0x000000ffff057224 */ /* 0x000fe200078e0016 */
[----:B------:R-:W2:Y:S04]  /*23c00*/  LDL.LU R20, [R1] ;  /* 0x0000000001147983 */ /* 0x000ea80000300800 */
[----:B------:R-:W2:Y:S04]  /*23c10*/  LDL.LU R21, [R1+0x4] ;  /* 0x0000040001157983 */ /* 0x000ea80000300800 */
[----:B------:R-:W2:Y:S04]  /*23c20*/  LDL.LU R22, [R1+0x8] ;  /* 0x0000080001167983 */ /* 0x000ea80000300800 */
[----:B------:R-:W2:Y:S04]  /*23c30*/  LDL.LU R23, [R1+0xc] ;  /* 0x00000c0001177983 */ /* 0x000ea80000300800 */
[----:B------:R-:W-:Y:S04]  /*23c40*/  STL.64 [R1+0x1100], R6 ;  /* 0x0011000601007387 */ /* 0x000fe80000100a00 */
[----:B------:R0:W-:Y:S04]  /*23c50*/  STL.64 [R1+0x10f8], R4 ;  /* 0x0010f80401007387 */ /* 0x0001e80000100a00 */
[----:B0-----:R-:W3:Y:S04]  /*23c60*/  LDL.LU R4, [R1+0xc0] ;  /* 0x0000c00001047983 */ /* 0x001ee80000300800 */
[----:B------:R-:W3:Y:S04]  /*23c70*/  LDL.LU R5, [R1+0xc4] ;  /* 0x0000c40001057983 */ /* 0x000ee80000300800 */
[----:B------:R-:W2:Y:S04]  /*23c80*/  LDL.LU R6, [R1+0xc8] ;  /* 0x0000c80001067983 */ /* 0x000ea80000300800 */
[----:B------:R-:W2:Y:S01]  /*23c90*/  LDL.LU R7, [R1+0xcc] ;  /* 0x0000cc0001077983 */ /* 0x000ea20000300800 */
[----:B----4-:R-:W-:Y:S03]  /*23ca0*/  HMMA.16816.F32.BF16 R12, R12, R24, R16 ;  /* 0x000000180c0c723c */ /* 0x010fe60000041810 */
[----:B--2---:R-:W-:Y:S04]  /*23cb0*/  STL.64 [R1+0x1110], R6 ;  /* 0x0011100601007387 */ /* 0x004fe80000100a00 */
[----:B---3--:R0:W-:Y:S04]  /*23cc0*/  STL.64 [R1+0x1108], R4 ;  /* 0x0011080401007387 */ /* 0x0081e80000100a00 */
[----:B0-----:R-:W2:Y:S04]  /*23cd0*/  LDL.LU R4, [R1+0x110] ;  /* 0x0001100001047983 */ /* 0x001ea80000300800 */
[----:B------:R-:W2:Y:S04]  /*23ce0*/  LDL.LU R5, [R1+0x114] ;  /* 0x0001140001057983 */ /* 0x000ea80000300800 */
[----:B------:R-:W3:Y:S04]  /*23cf0*/  LDL.LU R6, [R1+0x118] ;  /* 0x0001180001067983 */ /* 0x000ee80000300800 */
[----:B------:R-:W3:Y:S04]  /*23d00*/  LDL.LU R7, [R1+0x11c] ;  /* 0x00011c0001077983 */ /* 0x000ee80000300800 */
[----:B------:R-:W4:Y:S04]  /*23d10*/  LDL.LU R16, [R1+0xd0] ;  /* 0x0000d00001107983 */ /* 0x000f280000300800 */
[----:B------:R-:W4:Y:S04]  /*23d20*/  LDL.LU R17, [R1+0xd4] ;  /* 0x0000d40001117983 */ /* 0x000f280000300800 */
[----:B------:R-:W2:Y:S04]  /*23d30*/  LDL.LU R18, [R1+0xd8] ;  /* 0x0000d80001127983 */ /* 0x000ea80000300800 */
[----:B------:R-:W2:Y:S04]  /*23d40*/  LDL.LU R19, [R1+0xdc] ;  /* 0x0000dc0001137983 */ /* 0x000ea80000300800 */
[----:B--2---:R-:W-:Y:S04]  /*23d50*/  STL.64 [R1+0x1158], R18 ;  /* 0x0011581201007387 */ /* 0x004fe80000100a00 */
[----:B----4-:R0:W-:Y:S04]  /*23d60*/  STL.64 [R1+0x1150], R16 ;  /* 0x0011501001007387 */ /* 0x0101e80000100a00 */
[----:B0-----:R-:W2:Y:S04]  /*23d70*/  LDL.LU R16, [R1+0x120] ;  /* 0x0001200001107983 */ /* 0x001ea80000300800 */
[----:B------:R-:W2:Y:S04]  /*23d80*/  LDL.LU R17, [R1+0x124] ;  /* 0x0001240001117983 */ /* 0x000ea80000300800 */
[----:B------:R-:W2:Y:S04]  /*23d90*/  LDL.LU R18, [R1+0x128] ;  /* 0x0001280001127983 */ /* 0x000ea80000300800 */
[----:B------:R-:W2:Y:S04]  /*23da0*/  LDL.LU R19, [R1+0x12c] ;  /* 0x00012c0001137983 */ /* 0x000ea80000300800 */
[----:B---3--:R-:W-:Y:S04]  /*23db0*/  STL.64 [R1+0x1130], R6 ;  /* 0x0011300601007387 */ /* 0x008fe80000100a00 */
[----:B------:R0:W-:Y:S04]  /*23dc0*/  STL.64 [R1+0x1128], R4 ;  /* 0x0011280401007387 */ /* 0x0001e80000100a00 */
[----:B0-----:R-:W3:Y:S04]  /*23dd0*/  LDL.LU R4, [R1+0x10] ;  /* 0x0000100001047983 */ /* 0x001ee80000300800 */
[----:B------:R-:W3:Y:S01]  /*23de0*/  LDL.LU R5, [R1+0x14] ;  /* 0x0000140001057983 */ /* 0x000ee20000300800 */
[----:B------:R-:W-:-:S02]  /*23df0*/  IMAD.MOV.U32 R6, RZ, RZ, R0 ;  /* 0x000000ffff067224 */ /* 0x000fc400078e0000 */
[----:B------:R-:W-:Y:S01]  /*23e00*/  IMAD.MOV.U32 R7, RZ, RZ, R3 ;  /* 0x000000ffff077224 */ /* 0x000fe200078e0003 */
[----:B------:R-:W4:Y:S04]  /*23e10*/  LDL.LU R0, [R1+0x1174] ;  /* 0x0011740001007983 */ /* 0x000f280000300800 */
[----:B------:R-:W2:Y:S04]  /*23e20*/  LDL.LU R3, [R1+0x1170] ;  /* 0x0011700001037983 */ /* 0x000ea80000300800 */
[----:B------:R-:W-:Y:S04]  /*23e30*/  STL.64 [R1+0x1140], R6 ;  /* 0x0011400601007387 */ /* 0x000fe80000100a00 */
[----:B---3--:R0:W-:Y:S04]  /*23e40*/  STL.64 [R1+0x1138], R4 ;  /* 0x0011380401007387 */ /* 0x0081e80000100a00 */
[----:B0-----:R-:W3:Y:S04]  /*23e50*/  LDL.LU R4, [R1+0x90] ;  /* 0x0000900001047983 */ /* 0x001ee80000300800 */
[----:B------:R-:W3:Y:S04]  /*23e60*/  LDL.LU R5, [R1+0x94] ;  /* 0x0000940001057983 */ /* 0x000ee80000300800 */
[----:B------:R-:W3:Y:S04]  /*23e70*/  LDL.LU R6, [R1+0x98] ;  /* 0x0000980001067983 */ /* 0x000ee80000300800 */
[----:B------:R-:W3:Y:S04]  /*23e80*/  LDL.LU R7, [R1+0x9c] ;  /* 0x00009c0001077983 */ /* 0x000ee80000300800 */
[----:B------:R-:W-:Y:S04]  /*23e90*/  STL.64 [R1+0x10a8], R14 ;  /* 0x0010a80e01007387 */ /* 0x000fe80000100a00 */
[----:B------:R0:W-:Y:S04]  /*23ea0*/  STL.64 [R1+0x10a0], R12 ;  /* 0x0010a00c01007387 */ /* 0x0001e80000100a00 */
[----:B0-----:R-:W2:Y:S04]  /*23eb0*/  LDL.LU R12, [R1+0x180] ;  /* 0x00018000010c7983 */ /* 0x001ea80000300800 */
[----:B------:R-:W2:Y:S04]  /*23ec0*/  LDL.LU R13, [R1+0x184] ;  /* 0x00018400010d7983 */ /* 0x000ea80000300800 */
[----:B------:R-:W2:Y:S04]  /*23ed0*/  LDL.LU R14, [R1+0x188] ;  /* 0x00018800010e7983 */ /* 0x000ea80000300800 */
[----:B------:R-:W2:Y:S02]  /*23ee0*/  LDL.LU R15, [R1+0x18c] ;  /* 0x00018c00010f7983 */ /* 0x000ea40000300800 */
[----:B--2---:R-:W-:Y:S02]  /*23ef0*/  HMMA.16816.F32.BF16 R8, R8, R24, R12 ;  /* 0x000000180808723c */ /* 0x004fe4000004180c */
[----:B------:R-:W2:Y:S04]  /*23f00*/  LDL.LU R12, [R1+0x70] ;  /* 0x00007000010c7983 */ /* 0x000ea80000300800 */
[----:B------:R-:W2:Y:S01]  /*23f10*/  LDL.LU R13, [R1+0x74] ;  /* 0x00007400010d7983 */ /* 0x000ea20000300800 */
[----:B------:R-:W-:-:S02]  /*23f20*/  IMAD.MOV.U32 R14, RZ, RZ, R3 ;  /* 0x000000ffff0e7224 */ /* 0x000fc400078e0003 */
[----:B----4-:R-:W-:Y:S01]  /*23f30*/  IMAD.MOV.U32 R15, RZ, RZ, R0 ;  /* 0x000000ffff0f7224 */ /* 0x010fe200078e0000 */
[----:B------:R-:W4:Y:S04]  /*23f40*/  LDL.LU R3, [R1+0x116c] ;  /* 0x00116c0001037983 */ /* 0x000f280000300800 */
[----:B------:R-:W3:Y:S04]  /*23f50*/  LDL.LU R0, [R1+0x1168] ;  /* 0x0011680001007983 */ /* 0x000ee80000300800 */
[----:B------:R0:W-:Y:S04]  /*23f60*/  STL.64 [R1+0x10b8], R14 ;  /* 0x0010b80e01007387 */ /* 0x0001e80000100a00 */
[----:B--2---:R-:W-:Y:S04]  /*23f70*/  STL.64 [R1+0x10b0], R12 ;  /* 0x0010b00c01007387 */ /* 0x004fe80000100a00 */
[----:B0-----:R-:W2:Y:S04]  /*23f80*/  LDL.LU.64 R14, [R1+0x48] ;  /* 0x00004800010e7983 */ /* 0x001ea80000300a00 */
[----:B------:R-:W-:Y:S04]  /*23f90*/  STL.64 [R1+0x1068], R10 ;  /* 0x0010680a01007387 */ /* 0x000fe80000100a00 */
[----:B------:R0:W-:Y:S04]  /*23fa0*/  STL.64 [R1+0x1060], R8 ;  /* 0x0010600801007387 */ /* 0x0001e80000100a00 */
[----:B0-----:R-:W2:Y:S04]  /*23fb0*/  LDL.LU R8, [R1+0xa0] ;  /* 0x0000a00001087983 */ /* 0x001ea80000300800 */
[----:B------:R-:W2:Y:S01]  /*23fc0*/  LDL.LU R9, [R1+0xa4] ;  /* 0x0000a40001097983 */ /* 0x000ea20000300800 */
[----:B----4-:R-:W-:-:S02]  /*23fd0*/  IMAD.MOV.U32 R10, RZ, RZ, R3 ;  /* 0x000000ffff0a7224 */ /* 0x010fc400078e0003 */
[----:B---3--:R-:W-:Y:S01]  /*23fe0*/  IMAD.MOV.U32 R11, RZ, RZ, R0 ;  /* 0x000000ffff0b7224 */ /* 0x008fe200078e0000 */
[----:B------:R-:W3:Y:S04]  /*23ff0*/  LDL.LU R3, [R1+0x1164] ;  /* 0x0011640001037983 */ /* 0x000ee80000300800 */
[----:B------:R-:W4:Y:S04]  /*24000*/  LDL.LU R0, [R1+0x1160] ;  /* 0x0011600001007983 */ /* 0x000f280000300800 */
[----:B------:R0:W-:Y:S04]  /*24010*/  STL.64 [R1+0x1078], R10 ;  /* 0x0010780a01007387 */ /* 0x0001e80000100a00 */
[----:B--2---:R-:W-:Y:S04]  /*24020*/  STL.64 [R1+0x1070], R8 ;  /* 0x0010700801007387 */ /* 0x004fe80000100a00 */
[----:B0-----:R-:W2:Y:S04]  /*24030*/  LDL.LU R10, [R1+0x58] ;  /* 0x00005800010a7983 */ /* 0x001ea80000300800 */
[----:B------:R-:W2:Y:S02]  /*24040*/  LDL.LU R11, [R1+0x5c] ;  /* 0x00005c00010b7983 */ /* 0x000ea40000300800 */
        /* <DEDUP_REMOVED lines=10> */
[----:B0-----:R-:W2:Y:S02]  /*240f0*/  LDL.LU.64 R18, [R1+0x1148] ;  /* 0x0011480001127983 */ /* 0x001ea40000300a00 */
        /* <DEDUP_REMOVED lines=25> */
[----:B------:R0:W-:Y:S04]  /*24290*/  STL.64 [R1+0x10c8], R14 ;  /* 0x0010c80e01007387 */ /* 0x0001e80000100a00 */
[----:B------:R-:W3:Y:S04]  /*242a0*/  LDL.LU R12, [R1+0x100] ;  /* 0x00010000010c7983 */ /* 0x000ee80000300800 */
[----:B------:R-:W3:Y:S04]  /*242b0*/  LDL.LU R13, [R1+0x104] ;  /* 0x00010400010d7983 */ /* 0x000ee80000300800 */
[----:B0-----:R-:W3:Y:S04]  /*242c0*/  LDL.LU R14, [R1+0x108] ;  /* 0x00010800010e7983 */ /* 0x001ee80000300800 */
[----:B------:R-:W3:Y:S01]  /*242d0*/  LDL.LU R15, [R1+0x10c] ;  /* 0x00010c00010f7983 */ /* 0x000ee20000300800 */
        /* <DEDUP_REMOVED lines=8> */
[----:B------:R-:W3:Y:S04]  /*24360*/  LDL.LU.64 R18, [R1+0x10e0] ;  /* 0x0010e00001127983 */ /* 0x000ee80000300a00 */
[----:B------:R-:W3:Y:S04]  /*24370*/  LDL.LU.64 R16, [R1+0x10d8] ;  /* 0x0010d80001107983 */ /* 0x000ee80000300a00 */
[----:B------:R-:W-:Y:S04]  /*24380*/  STL.64 [R1+0x10c0], R26 ;  /* 0x0010c01a01007387 */ /* 0x000fe80000100a00 */
[----:B------:R-:W3:Y:S01]  /*24390*/  LDL.LU R24, [R1+0xb0] ;  /* 0x0000b00001187983 */ /* 0x000ee20000300800 */
[----:B----4-:R-:W-:Y:S01]  /*243a0*/  IMAD.MOV.U32 R25, RZ, RZ, R0 ;  /* 0x000000ffff197224 */ /* 0x010fe200078e0000 */
[----:B--2---:R-:W-:Y:S08]  /*243b0*/  HMMA.16816.F32.BF16 R4, R20, R26, R4 ;  /* 0x0000001a1404723c */ /* 0x004ff00000041804 */
[----:B---3--:R-:W-:Y:S11]  /*243c0*/  HMMA.16816.F32.BF16 R12, R16, R10, R12 ;  /* 0x0000000a100c723c */ /* 0x008ff6000004180c */
[----:B------:R0:W-:Y:S02]  /*243d0*/  STL.64 [R1+0x630], R4 ;  /* 0x0006300401007387 */ /* 0x0001e40000100a00 */
[----:B0-----:R-:W0:Y:S02]  /*243e0*/  LDC R4, c[0x0][0x3a8] ;  /* 0x0000ea00ff047b82 */ /* 0x001e240000000800 */
[----:B------:R-:W-:Y:S04]  /*243f0*/  STL.64 [R1+0x638], R6 ;  /* 0x0006380601007387 */ /* 0x000fe80000100a00 */
[----:B------:R-:W2:Y:S01]  /*24400*/  LDL.LU R0, [R1+0x10d4] ;  /* 0x0010d40001007983 */ /* 0x000ea20000300800 */
[----:B------:R-:W-:-:S03]  /*24410*/  IMAD.MOV.U32 R26, RZ, RZ, R3 ;  /* 0x000000ffff1a7224 */ /* 0x000fc600078e0003 */
[----:B------:R-:W3:Y:S04]  /*24420*/  LDL.LU R3, [R1+0x10d0] ;  /* 0x0010d00001037983 */ /* 0x000ee80000300800 */
[----:B------:R-:W4:Y:S04]  /*24430*/  LDL.LU R27, [R1+0xbc] ;  /* 0x0000bc00011b7983 */ /* 0x000f280000300800 */
[----:B0-----:R0:W-:Y:S04]  /*24440*/  STL [R1+0x1080], R4 ;  /* 0x0010800401007387 */ /* 0x0011e80000100800 */
[----:B0-----:R-:W2:Y:S04]  /*24450*/  LDL.LU R4, [R1+0xe0] ;  /* 0x0000e00001047983 */ /* 0x001ea80000300800 */
[----:B------:R-:W2:Y:S04]  /*24460*/  LDL.LU R5, [R1+0xe4] ;  /* 0x0000e40001057983 */ /* 0x000ea80000300800 */
[----:B------:R-:W-:Y:S04]  /*24470*/  STL.64 [R1+0x5c0], R12 ;  /* 0x0005c00c01007387 */ /* 0x000fe80000100a00 */
[----:B------:R0:W-:Y:S04]  /*24480*/  STL.64 [R1+0x5c8], R14 ;  /* 0x0005c80e01007387 */ /* 0x0001e80000100a00 */
[----:B0-----:R-:W4:Y:S01]  /*24490*/  LDL.LU.64 R14, [R1+0x10c8] ;  /* 0x0010c800010e7983 */ /* 0x001f220000300a00 */
[----:B------:R-:W-:-:S02]  /*244a0*/  IMAD.MOV.U32 R22, RZ, RZ, R9 ;  /* 0x000000ffff167224 */ /* 0x000fc400078e0009 */
[----:B------:R-:W-:Y:S01]  /*244b0*/  IMAD.MOV.U32 R23, RZ, RZ, R8 ;  /* 0x000000ffff177224 */ /* 0x000fe200078e0008 */
[----:B----4-:R-:W-:Y:S01]  /*244c0*/  HMMA.16816.F32.BF16 R24, R16, R14, R24 ;  /* 0x0000000e1018723c */ /* 0x010fe20000041818 */
[----:B------:R-:W-:Y:S02]  /*244d0*/  IMAD.MOV.U32 R9, RZ, RZ, R14 ;  /* 0x000000ffff097224 */ /* 0x000fe400078e000e */
[----:B------:R-:W-:-:S15]  /*244e0*/  IMAD.MOV.U32 R8, RZ, RZ, R15 ;  /* 0x000000ffff087224 */ /* 0x000fde00078e000f */
[----:B------:R-:W-:Y:S01]  /*244f0*/  NOP ;  /* 0x0000000000007918 */ /* 0x000fe20000000000 */
[----:B------:R-:W-:Y:S04]  /*24500*/  STL.64 [R1+0x620], R24 ;  /* 0x0006201801007387 */ /* 0x000fe80000100a00 */
[----:B------:R0:W-:Y:S04]  /*24510*/  STL.64 [R1+0x628], R26 ;  /* 0x0006281a01007387 */ /* 0x0001e80000100a00 */
[----:B0-----:R-:W4:Y:S04]  /*24520*/  LDL.LU.64 R26, [R1+0x10c0] ;  /* 0x0010c000011a7983 */ /* 0x001f280000300a00 */
[----:B------:R-:W2:Y:S04]  /*24530*/  LDL.LU.64 R14, [R1+0x10b8] ;  /* 0x0010b800010e7983 */ /* 0x000ea80000300a00 */
[----:B------:R-:W2:Y:S02]  /*24540*/  LDL.LU.64 R12, [R1+0x10b0] ;  /* 0x0010b000010c7983 */ /* 0x000ea40000300a00 */
[----:B--2---:R-:W-:-:S15]  /*24550*/  HMMA.16816.F32.BF16 R12, R16, R22, R12 ;  /* 0x00000016100c723c */ /* 0x004fde000004180c */
[----:B------:R-:W-:-:S04]  /*24560*/  NOP ;  /* 0x0000000000007918 */ /* 0x000fc80000000000 */
[----:B------:R-:W-:Y:S04]  /*24570*/  STL.64 [R1+0x610], R12 ;  /* 0x0006100c01007387 */ /* 0x000fe80000100a00 */
[----:B------:R0:W-:Y:S04]  /*24580*/  STL.64 [R1+0x618], R14 ;  /* 0x0006180e01007387 */ /* 0x0001e80000100a00 */
[----:B0-----:R-:W2:Y:S04]  /*24590*/  LDL.LU.64 R14, [R1+0x10a8] ;  /* 0x0010a800010e7983 */ /* 0x001ea80000300a00 */
[----:B------:R-:W2:Y:S01]  /*245a0*/  LDL.LU.64 R12, [R1+0x10a0] ;  /* 0x0010a000010c7983 */ /* 0x000ea20000300a00 */
[----:B---3--:R-:W-:-:S02]  /*245b0*/  IMAD.MOV.U32 R6, RZ, RZ, R3 ;  /* 0x000000ffff067224 */ /* 0x008fc400078e0003 */
[----:B------:R-:W-:Y:S02]  /*245c0*/  IMAD.MOV.U32 R7, RZ, RZ, R0 ;  /* 0x000000ffff077224 */ /* 0x000fe400078e0000 */
[----:B----4-:R-:W-:Y:S02]  /*245d0*/  IMAD.MOV.U32 R3, RZ, RZ, R26 ;  /* 0x000000ffff037224 */ /* 0x010fe400078e001a */
[----:B------:R-:W-:Y:S01]  /*245e0*/  IMAD.MOV.U32 R0, RZ, RZ, R27 ;  /* 0x000000ffff007224 */ /* 0x000fe200078e001b */
[----:B--2---:R-:W-:-:S15]  /*245f0*/  HMMA.16816.F32.BF16 R12, R16, R26, R12 ;  /* 0x0000001a100c723c */ /* 0x004fde000004180c */
[----:B------:R-:W-:-:S04]  /*24600*/  NOP ;  /* 0x0000000000007918 */ /* 0x000fc80000000000 */
[----:B------:R0:W-:Y:S04]  /*24610*/  STL.64 [R1+0x600], R12 ;  /* 0x0006000c01007387 */ /* 0x0001e80000100a00 */
[----:B------:R1:W-:Y:S04]  /*24620*/  STL.64 [R1+0x608], R14 ;  /* 0x0006080e01007387 */ /* 0x0003e80000100a00 */
[----:B------:R-:W2:Y:S04]  /*24630*/  LDL.LU.64 R26, [R1+0x1098] ;  /* 0x00109800011a7983 */ /* 0x000ea80000300a00 */
[----:B------:R-:W2:Y:S01]  /*24640*/  LDL.LU.64 R24, [R1+0x1090] ;  /* 0x0010900001187983 */ /* 0x000ea20000300a00 */
[----:B------:R-:W-:-:S02]  /*24650*/  IMAD.MOV.U32 R18, RZ, RZ, R9 ;  /* 0x000000ffff127224 */ /* 0x000fc400078e0009 */
[----:B------:R-:W-:Y:S01]  /*24660*/  IMAD.MOV.U32 R19, RZ, RZ, R8 ;  /* 0x000000ffff137224 */ /* 0x000fe200078e0008 */
[----:B0-----:R-:W3:Y:S01]  /*24670*/  LDL.LU R12, [R1+0x60] ;  /* 0x00006000010c7983 */ /* 0x001ee20000300800 */
[----:B------:R-:W-:-:S03]  /*24680*/  IMAD.MOV.U32 R13, RZ, RZ, R2 ;  /* 0x000000ffff0d7224 */ /* 0x000fc600078e0002 */
[----:B------:R-:W4:Y:S01]  /*24690*/  LDL.LU R2, [R1+0x108c] ;  /* 0x00108c0001027983 */ /* 0x000f220000300800 */
[----:B-1----:R-:W-:Y:S02]  /*246a0*/  IMAD.MOV.U32 R14, RZ, RZ, R28 ;  /* 0x000000ffff0e7224 */ /* 0x002fe400078e001c */
[----:B------:R-:W-:Y:S01]  /*246b0*/  IMAD.MOV.U32 R15, RZ, RZ, R29 ;  /* 0x000000ffff0f7224 */ /* 0x000fe200078e001d */
[----:B------:R-:W3:Y:S04]  /*246c0*/  LDL.LU R28, [R1+0x1088] ;  /* 0x00108800011c7983 */ /* 0x000ee80000300800 */
[----:B------:R-:W3:Y:S01]  /*246d0*/  LDL.LU R29, [R1+0x1084] ;  /* 0x00108400011d7983 */ /* 0x000ee20000300800 */
[----:B--2---:R-:W-:Y:S03]  /*246e0*/  HMMA.16816.F32.BF16 R8, R24, R10, R4 ;  /* 0x0000000a1808723c */ /* 0x004fe60000041804 */
[----:B------:R-:W2:-:S15]  /*246f0*/  LDL.LU R4, [R1+0x1080] ;  /* 0x0010800001047983 */ /* 0x000e9e0000300800 */
[----:B------:R-:W-:Y:S01]  /*24700*/  NOP ;  /* 0x0000000000007918 */ /* 0x000fe20000000000 */
[----:B------:R-:W-:Y:S04]  /*24710*/  STL.64 [R1+0x5a0], R8 ;  /* 0x0005a00801007387 */ /* 0x000fe80000100a00 */
[----:B------:R0:W-:Y:S04]  /*24720*/  STL.64 [R1+0x5a8], R10 ;  /* 0x0005a80a01007387 */ /* 0x0001e80000100a00 */
[----:B0-----:R-:W2:Y:S04]  /*24730*/  LDL.LU.64 R10, [R1+0x1078] ;  /* 0x00107800010a7983 */ /* 0x001ea80000300a00 */
[----:B------:R-:W2:Y:S02]  /*24740*/  LDL.LU.64 R8, [R1+0x1070] ;  /* 0x0010700001087983 */ /* 0x000ea40000300a00 */
[----:B--2---:R-:W-:Y:S02]  /*24750*/  HMMA.16816.F32.BF16 R16, R24, R18, R8 ;  /* 0x000000121810723c */ /* 0x004fe40000041808 */
[----:B------:R-:W2:Y:S04]  /*24760*/  LDL.LU.64 R10, [R1+0x1068] ;  /* 0x00106800010a7983 */ /* 0x000ea80000300a00 */
[----:B------:R-:W2:-:S13]  /*24770*/  LDL.LU.64 R8, [R1+0x1060] ;  /* 0x0010600001087983 */ /* 0x000e9a0000300a00 */
[----:B------:R0:W-:Y:S04]  /*24780*/  STL.64 [R1+0x5e0], R16 ;  /* 0x0005e01001007387 */ /* 0x0001e80000100a00 */
[----:B------:R-:W-:Y:S04]  /*24790*/  STL.64 [R1+0x5e8], R18 ;  /* 0x0005e81201007387 */ /* 0x000fe80000100a00 */
[----:B0-----:R-:W2:Y:S04]  /*247a0*/  LDL.LU R16, [R1+0x3dc] ;  /* 0x0003dc0001107983 */ /* 0x001ea80000300800 */
[----:B------:R-:W2:Y:S01]  /*247b0*/  LDL.LU R17, [R1+0x37c] ;  /* 0x00037c0001117983 */ /* 0x000ea20000300800 */
[----:B---3--:R-:W-:-:S15]  /*247c0*/  HMMA.16816.F32.BF16 R12, R24, R22, R12 ;  /* 0x00000016180c723c */ /* 0x008fde000004180c */
[----:B------:R-:W-:-:S04]  /*247d0*/  NOP ;  /* 0x0000000000007918 */ /* 0x000fc80000000000 */
[----:B------:R-:W-:Y:S04]  /*247e0*/  STL.64 [R1+0x5d0], R12 ;  /* 0x0005d00c01007387 */ /* 0x000fe80000100a00 */
[----:B------:R-:W-:Y:S04]  /*247f0*/  STL.64 [R1+0x5d8], R14 ;  /* 0x0005d80e01007387 */ /* 0x000fe80000100a00 */
[----:B--2---:R0:W-:Y:S04]  /*24800*/  STL.64 [R1+0xff0], R16 ;  /* 0x000ff01001007387 */ /* 0x0041e80000100a00 */
[----:B0-----:R-:W2:Y:S04]  /*24810*/  LDL.LU R16, [R1+0x7a8] ;  /* 0x0007a80001107983 */ /* 0x001ea80000300800 */
[----:B------:R-:W2:Y:S04]  /*24820*/  LDL.LU R17, [R1+0x398] ;  /* 0x0003980001117983 */ /* 0x000ea80000300800 */
        /* <DEDUP_REMOVED lines=33> */
[----:B------:R-:W3:Y:S04]  /*24a40*/  LDL.LU R18, [R1+0x3e0] ;  /* 0x0003e00001127983 */ /* 0x000ee80000300800 */
[----:B------:R-:W3:Y:S01]  /*24a50*/  LDL.LU R19, [R1+0x36c] ;  /* 0x00036c0001137983 */ /* 0x000ee20000300800 */
[----:B------:R-:W-:-:S04]  /*24a60*/  IMAD.SHL.U32 R4, R4, 0x80, RZ ;  /* 0x0000008004047824 */ /* 0x000fc800078e00ff */
[----:B------:R-:W-:Y:S01]  /*24a70*/  IMAD.WIDE R4, R4, 0x2, R28 ;  /* 0x0000000204047825 */ /* 0x000fe200078e021c */
[----:B---3--:R0:W-:Y:S04]  /*24a80*/  STL.64 [R1+0x1058], R18 ;  /* 0x0010581201007387 */ /* 0x0081e80000100a00 */
[----:B--2---:R1:W-:Y:S04]  /*24a90*/  STL.64 [R1+0x1050], R16 ;  /* 0x0010501001007387 */ /* 0x0043e80000100a00 */
[----:B------:R-:W2:Y:S04]  /*24aa0*/  LDL.LU R12, [R1+0x3e4] ;  /* 0x0003e400010c7983 */ /* 0x000ea80000300800 */
[----:B------:R-:W3:Y:S04]  /*24ab0*/  LDL.LU R13, [R1+0x370] ;  /* 0x00037000010d7983 */ /* 0x000ee80000300800 */
[----:B------:R-:W2:Y:S04]  /*24ac0*/  LDL.LU R14, [R1+0x3e8] ;  /* 0x0003e800010e7983 */ /* 0x000ea80000300800 */
[----:B------:R-:W2:Y:S04]  /*24ad0*/  LDL.LU R15, [R1+0x374] ;  /* 0x00037400010f7983 */ /* 0x000ea80000300800 */
[----:B------:R-:W2:Y:S04]  /*24ae0*/  LDL.LU R20, [R1+0x3ec] ;  /* 0x0003ec0001147983 */ /* 0x000ea80000300800 */
[----:B------:R-:W2:Y:S04]  /*24af0*/  LDL.LU R21, [R1+0x378] ;  /* 0x0003780001157983 */ /* 0x000ea80000300800 */
[----:B------:R-:W2:Y:S04]  /*24b00*/  LDL.LU R22, [R1+0x3f0] ;  /* 0x0003f00001167983 */ /* 0x000ea80000300800 */
[----:B------:R-:W2:Y:S01]  /*24b10*/  LDL.LU R23, [R1+0x7ac] ;  /* 0x0007ac0001177983 */ /* 0x000ea20000300800 */
[----:B0-----:R-:W-:-:S03]  /*24b20*/  IMAD.MOV.U32 R18, RZ, RZ, R3 ;  /* 0x000000ffff127224 */ /* 0x001fc600078e0003 */
[----:B------:R-:W2:Y:S01]  /*24b30*/  LDL.LU R6, [R1+0x3f4] ;  /* 0x0003f40001067983 */ /* 0x000ea20000300800 */
[----:B------:R-:W-:-:S03]  /*24b40*/  IMAD.MOV.U32 R19, RZ, RZ, R0 ;  /* 0x000000ffff137224 */ /* 0x000fc600078e0000 */
[----:B------:R-:W2:Y:S04]  /*24b50*/  LDL.LU R7, [R1+0x7b0] ;  /* 0x0007b00001077983 */ /* 0x000ea80000300800 */
[----:B------:R-:W2:Y:S04]  /*24b60*/  LDL.LU R3, [R1+0x3f8] ;  /* 0x0003f80001037983 */ /* 0x000ea80000300800 */
[----:B------:R-:W2:Y:S04]  /*24b70*/  LDL.LU R0, [R1+0x7b4] ;  /* 0x0007b40001007983 */ /* 0x000ea80000300800 */
[----:B------:R-:W2:Y:S04]  /*24b80*/  LDL.LU R28, [R1+0x3d8] ;  /* 0x0003d800011c7983 */ /* 0x000ea80000300800 */
[----:B------:R-:W2:Y:S01]  /*24b90*/  LDL.LU R29, [R1+0x380] ;  /* 0x00038000011d7983 */ /* 0x000ea20000300800 */
[----:B------:R-:W-:Y:S03]  /*24ba0*/  HMMA.16816.F32.BF16 R8, R24, R18, R8 ;  /* 0x000000121808723c */ /* 0x000fe60000041808 */
[----:B------:R-:W2:Y:S04]  /*24bb0*/  LDL.LU.64 R18, [R1+0x1058] ;  /* 0x0010580001127983 */ /* 0x000ea80000300a00 */
[----:B-1----:R-:W2:Y:S04]  /*24bc0*/  LDL.LU.64 R16, [R1+0x1050] ;  /* 0x0010500001107983 */ /* 0x002ea80000300a00 */
[----:B------:R-:W3:Y:S04]  /*24bd0*/  LDL.LU R24, [R1+0x3c8] ;  /* 0x0003c80001187983 */ /* 0x000ee80000300800 */
[----:B------:R-:W3:Y:S04]  /*24be0*/  LDL.LU R25, [R1+0x390] ;  /* 0x0003900001197983 */ /* 0x000ee80000300800 */
[----:B------:R0:W-:Y:S04]  /*24bf0*/  STL.64 [R1+0x5b0], R8 ;  /* 0x0005b00801007387 */ /* 0x0001e80000100a00 */
[----:B------:R1:W-:Y:S04]  /*24c00*/  STL.64 [R1+0x5b8], R10 ;  /* 0x0005b80a01007387 */ /* 0x0003e80000100a00 */
[----:B------:R-:W3:Y:S04]  /*24c10*/  LDL.LU R26, [R1+0x3cc] ;  /* 0x0003cc00011a7983 */ /* 0x000ee80000300800 */
[----:B------:R-:W3:Y:S04]  /*24c20*/  LDL.LU R27, [R1+0x38c] ;  /* 0x00038c00011b7983 */ /* 0x000ee80000300800 */
[----:B0-----:R-:W3:Y:S04]  /*24c30*/  LDL.LU R8, [R1+0x3d0] ;  /* 0x0003d00001087983 */ /* 0x001ee80000300800 */
[----:B------:R-:W3:Y:S04]  /*24c40*/  LDL.LU R9, [R1+0x388] ;  /* 0x0003880001097983 */ /* 0x000ee80000300800 */
[----:B-1----:R-:W3:Y:S04]  /*24c50*/  LDL.LU R10, [R1+0x3d4] ;  /* 0x0003d400010a7983 */ /* 0x002ee80000300800 */
[----:B------:R-:W3:Y:S04]  /*24c60*/  LDL.LU R11, [R1+0x384] ;  /* 0x00038400010b7983 */ /* 0x000ee80000300800 */
[----:B------:R0:W-:Y:S04]  /*24c70*/  STL [R1+0x59c], R4 ;  /* 0x00059c0401007387 */ /* 0x0001e80000100800 */
[----:B------:R1:W-:Y:S04]  /*24c80*/  STL [R1+0x598], R5 ;  /* 0x0005980501007387 */ /* 0x0003e80000100800 */
[----:B0-----:R-:W3:Y:S04]  /*24c90*/  LDL.LU R4, [R1+0x584] ;  /* 0x0005840001047983 */ /* 0x001ee80000300800 */
[----:B-1----:R-:W3:Y:S01]  /*24ca0*/  LDL.LU R5, [R1+0x394] ;  /* 0x0003940001057983 */ /* 0x002ee20000300800 */
[----:B--2---:R-:W-:-:S04]  /*24cb0*/  LOP3.LUT R17, R17, R16, RZ, 0x3c, !PT ;  /* 0x0000001011117212 */ /* 0x004fc800078e3cff */
[----:B------:R-:W-:-:S04]  /*24cc0*/  LOP3.LUT R16, R17, R16, RZ, 0x3c, !PT ;  /* 0x0000001011107212 */ /* 0x000fc800078e3cff */
[----:B------:R-:W-:-:S05]  /*24cd0*/  LOP3.LUT R17, R17, R16, RZ, 0x3c, !PT ;  /* 0x0000001011117212 */ /* 0x000fca00078e3cff */
[----:B------:R0:W-:Y:S04]  /*24ce0*/  STL.64 [R1+0x128], R16 ;  /* 0x0001281001007387 */ /* 0x0001e80000100a00 */
[----:B0-----:R-:W2:Y:S02]  /*24cf0*/  LDL.LU.64 R16, [R1+0x1048] ;  /* 0x0010480001107983 */ /* 0x001ea40000300a00 */
        /* <DEDUP_REMOVED lines=49> */
[----:B0-----:R-:W2:Y:S01]  /*25010*/  LDL.LU.64 R16, [R1+0xff8] ;  /* 0x000ff80001107983 */ /* 0x001ea20000300a00 */
[----:B---3--:R-:W-:Y:S02]  /*25020*/  LOP3.LUT R5, R5, R4, RZ, 0x3c, !PT ;  /* 0x0000000405057212 */ /* 0x008fe400078e3cff */
[----:B------:R-:W-:Y:S02]  /*25030*/  LOP3.LUT R25, R25, R24, RZ, 0x3c, !PT ;  /* 0x0000001819197212 */ /* 0x000fe400078e3cff */
[----:B--2---:R-:W-:-:S04]  /*25040*/  LOP3.LUT R17, R17, R16, RZ, 0x3c, !PT ;  /* 0x0000001011117212 */ /* 0x004fc800078e3cff */
[----:B------:R-:W-:-:S04]  /*25050*/  LOP3.LUT R16, R17, R16, RZ, 0x3c, !PT ;  /* 0x0000001011107212 */ /* 0x000fc800078e3cff */
[----:B------:R-:W-:-:S05]  /*25060*/  LOP3.LUT R17, R17, R16, RZ, 0x3c, !PT ;  /* 0x0000001011117212 */ /* 0x000fca00078e3cff */
[----:B------:R0:W-:Y:S04]  /*25070*/  STL.64 [R1+0xd0], R16 ;  /* 0x0000d01001007387 */ /* 0x0001e80000100a00 */
[----:B0-----:R-:W2:Y:S01]  /*25080*/  LDL.LU.64 R16, [R1+0xff0] ;  /* 0x000ff00001107983 */ /* 0x001ea20000300a00 */
[----:B------:R-:W-:Y:S02]  /*25090*/  LOP3.LUT R4, R5, R4, RZ, 0x3c, !PT ;  /* 0x0000000405047212 */ /* 0x000fe400078e3cff */
[----:B------:R-:W-:Y:S02]  /*250a0*/  LOP3.LUT R9, R9, R8, RZ, 0x3c, !PT ;  /* 0x0000000809097212 */ /* 0x000fe400078e3cff */
[----:B------:R-:W-:Y:S02]  /*250b0*/  LOP3.LUT R24, R25, R24, RZ, 0x3c, !PT ;  /* 0x0000001819187212 */ /* 0x000fe400078e3cff */
[----:B------:R-:W-:-:S02]  /*250c0*/  LOP3.LUT R5, R5, R4, RZ, 0x3c, !PT ;  /* 0x0000000405057212 */ /* 0x000fc400078e3cff */
[----:B------:R-:W-:Y:S02]  /*250d0*/  LOP3.LUT R11, R11, R10, RZ, 0x3c, !PT ;  /* 0x0000000a0b0b7212 */ /* 0x000fe400078e3cff */
[----:B------:R-:W-:Y:S02]  /*250e0*/  LOP3.LUT R8, R9, R8, RZ, 0x3c, !PT ;  /* 0x0000000809087212 */ /* 0x000fe400078e3cff */
[----:B------:R-:W-:Y:S01]  /*250f0*/  LOP3.LUT R25, R25, R24, RZ, 0x3c, !PT ;  /* 0x0000001819197212 */ /* 0x000fe200078e3cff */
[----:B------:R0:W-:Y:S01]  /*25100*/  STL.64 [R1+0xc8], R4 ;  /* 0x0000c80401007387 */ /* 0x0001e20000100a00 */
[----:B------:R-:W-:Y:S02]  /*25110*/  LOP3.LUT R10, R11, R10, RZ, 0x3c, !PT ;  /* 0x0000000a0b0a7212 */ /* 0x000fe400078e3cff */
[----:B------:R-:W-:Y:S01]  /*25120*/  LOP3.LUT R9, R9, R8, RZ, 0x3c, !PT ;  /* 0x0000000809097212 */ /* 0x000fe200078e3cff */
[----:B------:R-:W-:Y:S01]  /*25130*/  STL.64 [R1+0xc0], R24 ;  /* 0x0000c01801007387 */ /* 0x000fe20000100a00 */
[----:B------:R-:W-:Y:S01]  /*25140*/  LOP3.LUT R11, R11, R10, RZ, 0x3c, !PT ;  /* 0x0000000a0b0b7212 */ /* 0x000fe200078e3cff */
[----:B0-----:R-:W-:-:S02]  /*25150*/  IMAD.MOV.U32 R4, RZ, RZ, R27 ;  /* 0x000000ffff047224 */ /* 0x001fc400078e001b */
[----:B------:R-:W-:-:S05]  /*25160*/  IMAD.MOV.U32 R5, RZ, RZ, R26 ;  /* 0x000000ffff057224 */ /* 0x000fca00078e001a */
[----:B------:R0:W-:Y:S04]  /*25170*/  STL.64 [R1+0xb8], R4 ;  /* 0x0000b80401007387 */ /* 0x0001e80000100a00 */
[----:B------:R-:W-:Y:S04]  /*25180*/  STL.64 [R1+0xb0], R8 ;  /* 0x0000b00801007387 */ /* 0x000fe80000100a00 */
[----:B------:R1:W-:Y:S01]  /*25190*/  STL.64 [R1+0xa8], R10 ;  /* 0x0000a80a01007387 */ /* 0x0003e20000100a00 */
[----:B0-----:R-:W-:Y:S02]  /*251a0*/  IMAD.MOV.U32 R4, RZ, RZ, R29 ;  /* 0x000000ffff047224 */ /* 0x001fe400078e001d */
[----:B------:R-:W-:-:S02]  /*251b0*/  IMAD.MOV.U32 R5, RZ, RZ, R28 ;  /* 0x000000ffff057224 */ /* 0x000fc400078e001c */
[----:B-1----:R-:W-:Y:S02]  /*251c0*/  IMAD.MOV.U32 R10, RZ, RZ, R19 ;  /* 0x000000ffff0a7224 */ /* 0x002fe400078e0013 */
[----:B------:R-:W-:Y:S01]  /*251d0*/  IMAD.MOV.U32 R11, RZ, RZ, R18 ;  /* 0x000000ffff0b7224 */ /* 0x000fe200078e0012 */
[----:B------:R0:W-:Y:S02]  /*251e0*/  STL.64 [R1+0xa0], R4 ;  /* 0x0000a00401007387 */ /* 0x0001e40000100a00 */
[----:B0-----:R-:W-:Y:S02]  /*251f0*/  IMAD.MOV.U32 R4, RZ, RZ, R13 ;  /* 0x000000ffff047224 */ /* 0x001fe400078e000d */
[----:B------:R-:W-:Y:S02]  /*25200*/  IMAD.MOV.U32 R5, RZ, RZ, R12 ;  /* 0x000000ffff057224 */ /* 0x000fe400078e000c */
[----:B--2---:R-:W-:Y:S02]  /*25210*/  IMAD.MOV.U32 R8, RZ, RZ, R17 ;  /* 0x000000ffff087224 */ /* 0x004fe400078e0011 */
[----:B------:R-:W-:-:S05]  /*25220*/  IMAD.MOV.U32 R9, RZ, RZ, R16 ;  /* 0x000000ffff097224 */ /* 0x000fca00078e0010 */
[----:B------:R0:W-:Y:S04]  /*25230*/  STL.64 [R1+0x98], R8 ;  /* 0x0000980801007387 */ /* 0x0001e80000100a00 */
[----:B------:R1:W-:Y:S04]  /*25240*/  STL.64 [R1+0x90], R10 ;  /* 0x0000900a01007387 */ /* 0x0003e80000100a00 */
[----:B------:R2:W-:Y:S01]  /*25250*/  STL.64 [R1+0x88], R4 ;  /* 0x0000880401007387 */ /* 0x0005e20000100a00 */
[----:B0-----:R-:W-:Y:S02]  /*25260*/  IMAD.MOV.U32 R8, RZ, RZ, R15 ;  /* 0x000000ffff087224 */ /* 0x001fe400078e000f */
[----:B------:R-:W-:-:S02]  /*25270*/  IMAD.MOV.U32 R9, RZ, RZ, R14 ;  /* 0x000000ffff097224 */ /* 0x000fc400078e000e */
[----:B-1----:R-:W-:Y:S02]  /*25280*/  IMAD.MOV.U32 R10, RZ, RZ, R21 ;  /* 0x000000ffff0a7224 */ /* 0x002fe400078e0015 */
[----:B------:R-:W-:Y:S02]  /*25290*/  IMAD.MOV.U32 R11, RZ, RZ, R20 ;  /* 0x000000ffff0b7224 */ /* 0x000fe400078e0014 */
[----:B--2---:R-:W-:Y:S02]  /*252a0*/  IMAD.MOV.U32 R4, RZ, RZ, R23 ;  /* 0x000000ffff047224 */ /* 0x004fe400078e0017 */
[----:B------:R-:W-:Y:S01]  /*252b0*/  IMAD.MOV.U32 R5, RZ, RZ, R22 ;  /* 0x000000ffff057224 */ /* 0x000fe200078e0016 */
[----:B------:R0:W-:Y:S04]  /*252c0*/  STL.64 [R1+0x80], R8 ;  /* 0x0000800801007387 */ /* 0x0001e80000100a00 */
[----:B------:R-:W-:Y:S04]  /*252d0*/  STL.64 [R1+0x78], R10 ;  /* 0x0000780a01007387 */ /* 0x000fe80000100a00 */
[----:B------:R1:W-:Y:S01]  /*252e0*/  STL.64 [R1+0x70], R4 ;  /* 0x0000700401007387 */ /* 0x0003e20000100a00 */
[----:B0-----:R-:W-:-:S02]  /*252f0*/  IMAD.MOV.U32 R8, RZ, RZ, R7 ;  /* 0x000000ffff087224 */ /* 0x001fc400078e0007 */
[----:B------:R-:W-:Y:S01]  /*25300*/  IMAD.MOV.U32 R9, RZ, RZ, R6 ;  /* 0x000000ffff097224 */ /* 0x000fe200078e0006 */
[----:B-1----:R-:W2:Y:S04]  /*25310*/  LDL.LU R4, [R1+0x41c] ;  /* 0x00041c0001047983 */ /* 0x002ea80000300800 */
[----:B------:R-:W-:Y:S04]  /*25320*/  STL.64 [R1+0x68], R8 ;  /* 0x0000680801007387 */ /* 0x000fe80000100a00 */
[----:B------:R-:W2:Y:S01]  /*25330*/  LDL.LU R5, [R1+0x7d8] ;  /* 0x0007d80001057983 */ /* 0x000ea20000300800 */
[----:B------:R-:W-:-:S02]  /*25340*/  IMAD.MOV.U32 R6, RZ, RZ, R0 ;  /* 0x000000ffff067224 */ /* 0x000fc400078e0000 */
[----:B------:R-:W-:-:S05]  /*25350*/  IMAD.MOV.U32 R7, RZ, RZ, R3 ;  /* 0x000000ffff077224 */ /* 0x000fca00078e0003 */
        /* <DEDUP_REMOVED lines=91> */
[----:B---3--:R-:W-:-:S04]  /*25910*/  LOP3.LUT R29, R29, R28, RZ, 0x3c, !PT ;  /* 0x0000001c1d1d7212 */ /* 0x008fc800078e3cff */
[----:B------:R-:W-:Y:S02]  /*25920*/  LOP3.LUT R28, R29, R28, RZ, 0x3c, !PT ;  /* 0x0000001c1d1c7212 */ /* 0x000fe400078e3cff */
[----:B------:R-:W-:Y:S02]  /*25930*/  LOP3.LUT R7, R7, R6, RZ, 0x3c, !PT ;  /* 0x0000000607077212 */ /* 0x000fe400078e3cff */
[----:B------:R-:W-:Y:S02]  /*25940*/  LOP3.LUT R29, R29, R28, RZ, 0x3c, !PT ;  /* 0x0000001c1d1d7212 */ /* 0x000fe400078e3cff */
[----:B------:R-:W-:Y:S02]  /*25950*/  LOP3.LUT R13, R13, R12, RZ, 0x3c, !PT ;  /* 0x0000000c0d0d7212 */ /* 0x000fe400078e3cff */
[----:B------:R-:W-:Y:S02]  /*25960*/  LOP3.LUT R6, R7, R6, RZ, 0x3c, !PT ;  /* 0x0000000607067212 */ /* 0x000fe400078e3cff */
[----:B------:R-:W-:-:S02]  /*25970*/  LOP3.LUT R15, R15, R14, RZ, 0x3c, !PT ;  /* 0x0000000e0f0f7212 */ /* 0x000fc400078e3cff */
[----:B------:R-:W-:Y:S02]  /*25980*/  LOP3.LUT R12, R13, R12, RZ, 0x3c, !PT ;  /* 0x0000000c0d0c7212 */ /* 0x000fe400078e3cff */
[----:B------:R-:W-:Y:S02]  /*25990*/  LOP3.LUT R7, R7, R6, RZ, 0x3c, !PT ;  /* 0x0000000607077212 */ /* 0x000fe400078e3cff */
[----:B------:R-:W-:Y:S02]  /*259a0*/  LOP3.LUT R14, R15, R14, RZ, 0x3c, !PT ;  /* 0x0000000e0f0e7212 */ /* 0x000fe400078e3cff */
[----:B------:R-:W-:Y:S02]  /*259b0*/  LOP3.LUT R13, R13, R12, RZ, 0x3c, !PT ;  /* 0x0000000c0d0d7212 */ /* 0x000fe400078e3cff */
[----:B------:R-:W-:Y:S02]  /*259c0*/  LOP3.LUT R15, R15, R14, RZ, 0x3c, !PT ;  /* 0x0000000e0f0f7212 */ /* 0x000fe400078e3cff */
[----:B--2---:R-:W-:-:S04]  /*259d0*/  LOP3.LUT R5, R5, R4, RZ, 0x3c, !PT ;  /* 0x0000000405057212 */ /* 0x004fc800078e3cff */
[----:B------:R-:W-:-:S04]  /*259e0*/  LOP3.LUT R4, R5, R4, RZ, 0x3c, !PT ;  /* 0x0000000405047212 */ /* 0x000fc800078e3cff */
[----:B------:R-:W-:-:S05]  /*259f0*/  LOP3.LUT R5, R5, R4, RZ, 0x3c, !PT ;  /* 0x0000000405057212 */ /* 0x000fca00078e3cff */
[----:B------:R0:W-:Y:S02]  /*25a00*/  STL.64 [R1+0x18], R4 ;  /* 0x0000180401007387 */ /* 0x0001e40000100a00 */
[----:B0-----:R-:W-:Y:S02]  /*25a10*/  IMAD.MOV.U32 R4, RZ, RZ, R25 ;  /* 0x000000ffff047224 */ /* 0x001fe400078e0019 */
[----:B------:R-:W-:Y:S02]  /*25a20*/  IMAD.MOV.U32 R5, RZ, RZ, R24 ;  /* 0x000000ffff057224 */ /* 0x000fe400078e0018 */
[----:B------:R-:W-:Y:S02]  /*25a30*/  IMAD.MOV.U32 R24, RZ, RZ, R27 ;  /* 0x000000ffff187224 */ /* 0x000fe400078e001b */
[----:B------:R-:W-:Y:S01]  /*25a40*/  IMAD.MOV.U32 R25, RZ, RZ, R26 ;  /* 0x000000ffff197224 */ /* 0x000fe200078e001a */
[----:B------:R0:W-:Y:S04]  /*25a50*/  STL.64 [R1+0x10], R4 ;  /* 0x0000100401007387 */ /* 0x0001e80000100a00 */
[----:B------:R-:W-:Y:S04]  /*25a60*/  STL.64 [R1+0x8], R24 ;  /* 0x0000081801007387 */ /* 0x000fe80000100a00 */
[----:B------:R-:W-:Y:S01]  /*25a70*/  STL.64 [R1+0xd60], R28 ;  /* 0x000d601c01007387 */ /* 0x000fe20000100a00 */
[----:B0-----:R-:W-:-:S02]  /*25a80*/  IMAD.MOV.U32 R4, RZ, RZ, R9 ;  /* 0x000000ffff047224 */ /* 0x001fc400078e0009 */
[----:B------:R-:W-:Y:S02]  /*25a90*/  IMAD.MOV.U32 R5, RZ, RZ, R8 ;  /* 0x000000ffff057224 */ /* 0x000fe400078e0008 */
[----:B------:R-:W-:Y:S02]  /*25aa0*/  IMAD.MOV.U32 R8, RZ, RZ, R17 ;  /* 0x000000ffff087224 */ /* 0x000fe400078e0011 */
[----:B------:R-:W-:Y:S01]  /*25ab0*/  IMAD.MOV.U32 R9, RZ, RZ, R16 ;  /* 0x000000ffff097224 */ /* 0x000fe200078e0010 */
[----:B------:R0:W-:Y:S01]  /*25ac0*/  STL.64 [R1], R4 ;  /* 0x0000000401007387 */ /* 0x0001e20000100a00 */
[----:B------:R-:W-:Y:S02]  /*25ad0*/  IMAD.MOV.U32 R16, RZ, RZ, R21 ;  /* 0x000000ffff107224 */ /* 0x000fe400078e0015 */
[----:B------:R-:W-:Y:S02]  /*25ae0*/  IMAD.MOV.U32 R17, RZ, RZ, R20 ;  /* 0x000000ffff117224 */ /* 0x000fe400078e0014 */
[----:B0-----:R-:W-:-:S02]  /*25af0*/  IMAD.MOV.U32 R4, RZ, RZ, R11 ;  /* 0x000000ffff047224 */ /* 0x001fc400078e000b */
[----:B------:R-:W-:Y:S02]  /*25b00*/  IMAD.MOV.U32 R5, RZ, RZ, R10 ;  /* 0x000000ffff057224 */ /* 0x000fe400078e000a */
[----:B------:R-:W-:Y:S02]  /*25b10*/  IMAD.MOV.U32 R10, RZ, RZ, R19 ;  /* 0x000000ffff0a7224 */ /* 0x000fe400078e0013 */
[----:B------:R-:W-:Y:S02]  /*25b20*/  IMAD.MOV.U32 R11, RZ, RZ, R18 ;  /* 0x000000ffff0b7224 */ /* 0x000fe400078e0012 */
[----:B------:R-:W-:Y:S01]  /*25b30*/  IMAD.MOV.U32 R18, RZ, RZ, R23 ;  /* 0x000000ffff127224 */ /* 0x000fe200078e0017 */
[----:B------:R-:W-:Y:S04]  /*25b40*/  STL.64 [R1+0xd68], R4 ;  /* 0x000d680401007387 */ /* 0x000fe80000100a00 */
[----:B------:R-:W-:Y:S04]  /*25b50*/  STL.64 [R1+0xd70], R6 ;  /* 0x000d700601007387 */ /* 0x000fe80000100a00 */
[----:B------:R-:W-:Y:S01]  /*25b60*/  STL.64 [R1+0xd78], R8 ;  /* 0x000d780801007387 */ /* 0x000fe20000100a00 */
[----:B------:R-:W-:-:S03]  /*25b70*/  IMAD.MOV.U32 R19, RZ, RZ, R22 ;  /* 0x000000ffff137224 */ /* 0x000fc600078e0016 */
[----:B------:R-:W-:Y:S04]  /*25b80*/  STL.64 [R1+0xd80], R10 ;  /* 0x000d800a01007387 */ /* 0x000fe80000100a00 */
[----:B------:R-:W-:Y:S04]  /*25b90*/  STL.64 [R1+0xd88], R12 ;  /* 0x000d880c01007387 */ /* 0x000fe80000100a00 */
[----:B------:R-:W-:Y:S04]  /*25ba0*/  STL.64 [R1+0xd90], R14 ;  /* 0x000d900e01007387 */ /* 0x000fe80000100a00 */
[----:B------:R-:W-:Y:S04]  /*25bb0*/  STL.64 [R1+0xd98], R16 ;  /* 0x000d981001007387 */ /* 0x000fe80000100a00 */
[----:B------:R0:W-:Y:S04]  /*25bc0*/  STL.64 [R1+0xda0], R18 ;  /* 0x000da01201007387 */ /* 0x0001e80000100a00 */
[----:B------:R-:W2:Y:S04]  /*25bd0*/  LDL.LU R22, [R1+0x454] ;  /* 0x0004540001167983 */ /* 0x000ea80000300800 */
[----:B------:R-:W2:Y:S04]  /*25be0*/  LDL.LU R23, [R1+0x810] ;  /* 0x0008100001177983 */ /* 0x000ea80000300800 */
[----:B------:R-:W3:Y:S04]  /*25bf0*/  LDL.LU R24, [R1+0x458] ;  /* 0x0004580001187983 */ /* 0x000ee80000300800 */
[----:B------:R-:W3:Y:S04]  /*25c00*/  LDL.LU R25, [R1+0x814] ;  /* 0x0008140001197983 */ /* 0x000ee80000300800 */
[----:B------:R-:W2:Y:S04]  /*25c10*/  LDL.LU R26, [R1+0x45c] ;  /* 0x00045c00011a7983 */ /* 0x000ea80000300800 */
[----:B------:R-:W2:Y:S04]  /*25c20*/  LDL.LU R27, [R1+0x818] ;  /* 0x00081800011b7983 */ /* 0x000ea80000300800 */
        /* <DEDUP_REMOVED lines=31> */
[----:B------:R-:W2:Y:S01]  /*25e20*/  LDL.LU R19, [R1+0x820] ;  /* 0x0008200001137983 */ /* 0x000ea20000300800 */
[----:B------:R-:W-:-:S02]  /*25e30*/  LOP3.LUT R23, R23, R22, RZ, 0x3c, !PT ;  /* 0x0000001617177212 */ /* 0x000fc400078e3cff */
[----:B---3--:R-:W-:Y:S01]  /*25e40*/  LOP3.LUT R25, R25, R24, RZ, 0x3c, !PT ;  /* 0x0000001819197212 */ /* 0x008fe200078e3cff */
        /* <DEDUP_REMOVED lines=16> */
[----:B------:R-:W-:Y:S01]  /*25f50*/  LOP3.LUT R22, R23, R22, RZ, 0x3c, !PT ;  /* 0x0000001617167212 */ /* 0x000fe200078e3cff */
[----:B------:R-:W-:-:S02]  /*25f60*/  IMAD.MOV.U32 R20, RZ, RZ, R0 ;  /* 0x000000ffff147224 */ /* 0x000fc400078e0000 */
[----:B------:R-:W-:Y:S01]  /*25f70*/  IMAD.MOV.U32 R21, RZ, RZ, R3 ;  /* 0x000000ffff157224 */ /* 0x000fe200078e0003 */
[----:B------:R-:W3:Y:S04]  /*25f80*/  LDL.LU R5, [R1+0x874] ;  /* 0x0008740001057983 */ /* 0x000ee80000300800 */
[----:B------:R-:W3:Y:S01]  /*25f90*/  LDL.LU R28, [R1+0x4bc] ;  /* 0x0004bc00011c7983 */ /* 0x000ee20000300800 */
[----:B------:R-:W-:-:S03]  /*25fa0*/  LOP3.LUT R27, R27, R26, RZ, 0x3c, !PT ;  /* 0x0000001a1b1b7212 */ /* 0x000fc600078e3cff */
[----:B------:R-:W3:Y:S01]  /*25fb0*/  LDL.LU R29, [R1+0x878] ;  /* 0x00087800011d7983 */ /* 0x000ee20000300800 */
[----:B------:R-:W-:-:S03]  /*25fc0*/  LOP3.LUT R24, R25, R24, RZ, 0x3c, !PT ;  /* 0x0000001819187212 */ /* 0x000fc600078e3cff */
[----:B------:R-:W3:Y:S01]  /*25fd0*/  LDL.LU R3, [R1+0x4c0] ;  /* 0x0004c00001037983 */ /* 0x000ee20000300800 */
[----:B------:R-:W-:-:S03]  /*25fe0*/  LOP3.LUT R23, R23, R22, RZ, 0x3c, !PT ;  /* 0x0000001617177212 */ /* 0x000fc600078e3cff */
[----:B------:R-:W3:Y:S04]  /*25ff0*/  LDL.LU R0, [R1+0x87c] ;  /* 0x00087c0001007983 */ /* 0x000ee80000300800 */
[----:B------:R0:W-:Y:S01]  /*26000*/  STL.64 [R1+0xda8], R20 ;  /* 0x000da81401007387 */ /* 0x0001e20000100a00 */
[----:B------:R-:W-:Y:S02]  /*26010*/  LOP3.LUT R26, R27, R26, RZ, 0x3c, !PT ;  /* 0x0000001a1b1a7212 */ /* 0x000fe400078e3cff */
[----:B------:R-:W-:Y:S02]  /*26020*/  LOP3.LUT R25, R25, R24, RZ, 0x3c, !PT ;  /* 0x0000001819197212 */ /* 0x000fe400078e3cff */
[----:B------:R-:W-:Y:S01]  /*26030*/  LOP3.LUT R27, R27, R26, RZ, 0x3c, !PT ;  /* 0x0000001a1b1b7212 */ /* 0x000fe200078e3cff */
[----:B0-----:R-:W3:Y:S04]  /*26040*/  LDL.LU R20, [R1+0x498] ;  /* 0x0004980001147983 */ /* 0x001ee80000300800 */
[----:B------:R-:W3:Y:S04]  /*26050*/  LDL.LU R21, [R1+0x854] ;  /* 0x0008540001157983 */ /* 0x000ee80000300800 */
[----:B------:R0:W-:Y:S04]  /*26060*/  STL.64 [R1+0xdb0], R22 ;  /* 0x000db01601007387 */ /* 0x0001e80000100a00 */
[----:B0-----:R-:W3:Y:S04]  /*26070*/  LDL.LU R22, [R1+0x494] ;  /* 0x0004940001167983 */ /* 0x001ee80000300800 */
[----:B------:R-:W3:Y:S04]  /*26080*/  LDL.LU R23, [R1+0x850] ;  /* 0x0008500001177983 */ /* 0x000ee80000300800 */
[----:B------:R0:W-:Y:S04]  /*26090*/  STL.64 [R1+0xdb8], R24 ;  /* 0x000db81801007387 */ /* 0x0001e80000100a00 */
[----:B0-----:R-:W3:Y:S04]  /*260a0*/  LDL.LU R24, [R1+0x490] ;  /* 0x0004900001187983 */ /* 0x001ee80000300800 */
[----:B------:R-:W3:Y:S04]  /*260b0*/  LDL.LU R25, [R1+0x84c] ;  /* 0x00084c0001197983 */ /* 0x000ee80000300800 */
[----:B------:R0:W-:Y:S04]  /*260c0*/  STL.64 [R1+0xdc0], R26 ;  /* 0x000dc01a01007387 */ /* 0x0001e80000100a00 */
[----:B0-----:R-:W3:Y:S04]  /*260d0*/  LDL.LU R26, [R1+0x48c] ;  /* 0x00048c00011a7983 */ /* 0x001ee80000300800 */
        /* <DEDUP_REMOVED lines=61> */
[----:B------:R-:W-:-:S03]  /*264b0*/  LOP3.LUT R25, R25, R24, RZ, 0x3c, !PT ;  /* 0x0000001819197212 */ /* 0x000fc600078e3cff */
[----:B------:R0:W-:Y:S04]  /*264c0*/  STL.64 [R1+0x188], R26 ;  /* 0x0001881a01007387 */ /* 0x0001e80000100a00 */
[----:B------:R1:W-:Y:S01]  /*264d0*/  STL.64 [R1+0x190], R24 ;  /* 0x0001901801007387 */ /* 0x0003e20000100a00 */
[----:B0-----:R-:W-:Y:S02]  /*264e0*/  IMAD.MOV.U32 R26, RZ, RZ, R23 ;  /* 0x000000ffff1a7224 */ /* 0x001fe400078e0017 */
[----:B------:R-:W-:Y:S02]  /*264f0*/  IMAD.MOV.U32 R27, RZ, RZ, R22 ;  /* 0x000000ffff1b7224 */ /* 0x000fe400078e0016 */
[----:B-1----:R-:W-:Y:S02]  /*26500*/  IMAD.MOV.U32 R24, RZ, RZ, R21 ;  /* 0x000000ffff187224 */ /* 0x002fe400078e0015 */
[----:B------:R-:W-:-:S02]  /*26510*/  IMAD.MOV.U32 R25, RZ, RZ, R20 ;  /* 0x000000ffff197224 */ /* 0x000fc400078e0014 */
[----:B------:R-:W-:Y:S02]  /*26520*/  IMAD.MOV.U32 R20, RZ, RZ, R17 ;  /* 0x000000ffff147224 */ /* 0x000fe400078e0011 */
[----:B------:R-:W-:Y:S01]  /*26530*/  IMAD.MOV.U32 R21, RZ, RZ, R16 ;  /* 0x000000ffff157224 */ /* 0x000fe200078e0010 */
[----:B------:R0:W-:Y:S01]  /*26540*/  STL.64 [R1+0x398], R26 ;  /* 0x0003981a01007387 */ /* 0x0001e20000100a00 */
[----:B------:R-:W-:Y:S02]  /*26550*/  IMAD.MOV.U32 R16, RZ, RZ, R13 ;  /* 0x000000ffff107224 */ /* 0x000fe400078e000d */
[----:B------:R-:W-:Y:S01]  /*26560*/  IMAD.MOV.U32 R17, RZ, RZ, R12 ;  /* 0x000000ffff117224 */ /* 0x000fe200078e000c */
[----:B------:R-:W-:Y:S01]  /*26570*/  STL.64 [R1+0x3a0], R24 ;  /* 0x0003a01801007387 */ /* 0x000fe20000100a00 */
[----:B------:R-:W-:Y:S02]  /*26580*/  IMAD.MOV.U32 R12, RZ, RZ, R9 ;  /* 0x000000ffff0c7224 */ /* 0x000fe400078e0009 */
[----:B------:R-:W-:-:S02]  /*26590*/  IMAD.MOV.U32 R13, RZ, RZ, R8 ;  /* 0x000000ffff0d7224 */ /* 0x000fc400078e0008 */
[----:B------:R-:W-:Y:S02]  /*265a0*/  IMAD.MOV.U32 R8, RZ, RZ, R5 ;  /* 0x000000ffff087224 */ /* 0x000fe400078e0005 */
[----:B------:R-:W-:Y:S02]  /*265b0*/  IMAD.MOV.U32 R9, RZ, RZ, R4 ;  /* 0x000000ffff097224 */ /* 0x000fe400078e0004 */
[----:B--2---:R-:W-:Y:S02]  /*265c0*/  IMAD.MOV.U32 R22, RZ, RZ, R19 ;  /* 0x000000ffff167224 */ /* 0x004fe400078e0013 */
[----:B------:R-:W-:Y:S02]  /*265d0*/  IMAD.MOV.U32 R23, RZ, RZ, R18 ;  /* 0x000000ffff177224 */ /* 0x000fe400078e0012 */
[----:B------:R-:W-:Y:S02]  /*265e0*/  IMAD.MOV.U32 R18, RZ, RZ, R15 ;  /* 0x000000ffff127224 */ /* 0x000fe400078e000f */
[----:B------:R-:W-:-:S02]  /*265f0*/  IMAD.MOV.U32 R19, RZ, RZ, R14 ;  /* 0x000000ffff137224 */ /* 0x000fc400078e000e */
[----:B------:R-:W-:Y:S02]  /*26600*/  IMAD.MOV.U32 R14, RZ, RZ, R11 ;  /* 0x000000ffff0e7224 */ /* 0x000fe400078e000b */
[----:B------:R-:W-:Y:S01]  /*26610*/  IMAD.MOV.U32 R15, RZ, RZ, R10 ;  /* 0x000000ffff0f7224 */ /* 0x000fe200078e000a */
[----:B------:R-:W-:Y:S04]  /*26620*/  STL.64 [R1+0x3a8], R22 ;  /* 0x0003a81601007387 */ /* 0x000fe80000100a00 */
[----:B------:R-:W-:Y:S01]  /*26630*/  STL.64 [R1+0x3b0], R20 ;  /* 0x0003b01401007387 */ /* 0x000fe20000100a00 */
[----:B------:R-:W-:Y:S02]  /*26640*/  IMAD.MOV.U32 R10, RZ, RZ, R7 ;  /* 0x000000ffff0a7224 */ /* 0x000fe400078e0007 */
[----:B------:R-:W-:Y:S01]  /*26650*/  IMAD.MOV.U32 R11, RZ, RZ, R6 ;  /* 0x000000ffff0b7224 */ /* 0x000fe200078e0006 */
[----:B------:R-:W-:Y:S04]  /*26660*/  STL.64 [R1+0x3b8], R18 ;  /* 0x0003b81201007387 */ /* 0x000fe80000100a00 */
[----:B------:R-:W-:Y:S04]  /*26670*/  STL.64 [R1+0x3c0], R16 ;  /* 0x0003c01001007387 */ /* 0x000fe80000100a00 */
[----:B------:R-:W-:Y:S01]  /*26680*/  STL.64 [R1+0x3c8], R14 ;  /* 0x0003c80e01007387 */ /* 0x000fe20000100a00 */
[----:B------:R-:W-:-:S02]  /*26690*/  IMAD.MOV.U32 R6, RZ, RZ, R29 ;  /* 0x000000ffff067224 */ /* 0x000fc400078e001d */
[----:B------:R-:W-:Y:S01]  /*266a0*/  IMAD.MOV.U32 R7, RZ, RZ, R28 ;  /* 0x000000ffff077224 */ /* 0x000fe200078e001c */
[----:B------:R-:W-:Y:S04]  /*266b0*/  STL.64 [R1+0x3d0], R12 ;  /* 0x0003d00c01007387 */ /* 0x000fe80000100a00 */
[----:B------:R-:W-:Y:S04]  /*266c0*/  STL.64 [R1+0x3d8], R10 ;  /* 0x0003d80a01007387 */ /* 0x000fe80000100a00 */
[----:B------:R-:W-:Y:S04]  /*266d0*/  STL.64 [R1+0x3e0], R8 ;  /* 0x0003e00801007387 */ /* 0x000fe80000100a00 */
[----:B0-----:R-:W2:Y:S04]  /*266e0*/  LDL.LU R26, [R1+0x500] ;  /* 0x00050000011a7983 */ /* 0x001ea80000300800 */
        /* <DEDUP_REMOVED lines=154> */
[----:B------:R3:W-:Y:S02]  /*27090*/  STL.64 [R1+0x470], R26 ;  /* 0x0004701a01007387 */ /* 0x0007e40000100a00 */
[----:B---3--:R-:W-:Y:S02]  /*270a0*/  IMAD.MOV.U32 R26, RZ, RZ, R25 ;  /* 0x000000ffff1a7224 */ /* 0x008fe400078e0019 */
[----:B------:R-:W-:Y:S02]  /*270b0*/  IMAD.MOV.U32 R25, RZ, RZ, R22 ;  /* 0x000000ffff197224 */ /* 0x000fe400078e0016 */
[----:B------:R-:W-:Y:S02]  /*270c0*/  IMAD.MOV.U32 R22, RZ, RZ, R21 ;  /* 0x000000ffff167224 */ /* 0x000fe400078e0015 */
[----:B------:R-:W-:Y:S02]  /*270d0*/  IMAD.MOV.U32 R21, RZ, RZ, R18 ;  /* 0x000000ffff157224 */ /* 0x000fe400078e0012 */
[----:B------:R-:W-:-:S02]  /*270e0*/  IMAD.MOV.U32 R18, RZ, RZ, R17 ;  /* 0x000000ffff127224 */ /* 0x000fc400078e0011 */
[----:B------:R-:W-:Y:S02]  /*270f0*/  IMAD.MOV.U32 R17, RZ, RZ, R14 ;  /* 0x000000ffff117224 */ /* 0x000fe400078e000e */
[----:B------:R-:W-:Y:S02]  /*27100*/  IMAD.MOV.U32 R14, RZ, RZ, R13 ;  /* 0x000000ffff0e7224 */ /* 0x000fe400078e000d */
[----:B------:R-:W-:Y:S02]  /*27110*/  IMAD.MOV.U32 R13, RZ, RZ, R10 ;  /* 0x000000ffff0d7224 */ /* 0x000fe400078e000a */
[----:B------:R-:W-:Y:S02]  /*27120*/  IMAD.MOV.U32 R10, RZ, RZ, R3 ;  /* 0x000000ffff0a7224 */ /* 0x000fe400078e0003 */
[----:B------:R-:W4:Y:S01]  /*27130*/  LDC R3, c[0x0][0x3ac] ;  /* 0x0000eb00ff037b82 */ /* 0x000f220000000800 */
[----:B------:R-:W-:Y:S02]  /*27140*/  IMAD.MOV.U32 R27, RZ, RZ, R24 ;  /* 0x000000ffff1b7224 */ /* 0x000fe400078e0018 */
[----:B------:R-:W-:-:S02]  /*27150*/  IMAD.MOV.U32 R24, RZ, RZ, R23 ;  /* 0x000000ffff187224 */ /* 0x000fc400078e0017 */
[----:B------:R-:W-:Y:S02]  /*27160*/  IMAD.MOV.U32 R23, RZ, RZ, R20 ;  /* 0x000000ffff177224 */ /* 0x000fe400078e0014 */
[----:B------:R-:W-:Y:S02]  /*27170*/  IMAD.MOV.U32 R20, RZ, RZ, R19 ;  /* 0x000000ffff147224 */ /* 0x000fe400078e0013 */
[----:B------:R-:W-:Y:S01]  /*27180*/  IMAD.MOV.U32 R19, RZ, RZ, R16 ;  /* 0x000000ffff137224 */ /* 0x000fe200078e0010 */
[----:B------:R-:W-:Y:S01]  /*27190*/  STL.64 [R1+0x478], R26 ;  /* 0x0004781a01007387 */ /* 0x000fe20000100a00 */
[----:B------:R-:W-:-:S03]  /*271a0*/  IMAD.MOV.U32 R16, RZ, RZ, R15 ;  /* 0x000000ffff107224 */ /* 0x000fc600078e000f */
[----:B------:R-:W-:Y:S01]  /*271b0*/  STL.64 [R1+0x480], R24 ;  /* 0x0004801801007387 */ /* 0x000fe20000100a00 */
[----:B------:R-:W-:-:S03]  /*271c0*/  IMAD.MOV.U32 R15, RZ, RZ, R12 ;  /* 0x000000ffff0f7224 */ /* 0x000fc600078e000c */
[----:B------:R-:W-:Y:S01]  /*271d0*/  STL.64 [R1+0x488], R22 ;  /* 0x0004881601007387 */ /* 0x000fe20000100a00 */
[----:B------:R-:W-:-:S03]  /*271e0*/  IMAD.MOV.U32 R12, RZ, RZ, R11 ;  /* 0x000000ffff0c7224 */ /* 0x000fc600078e000b */
[----:B------:R-:W-:Y:S04]  /*271f0*/  STL.64 [R1+0x490], R20 ;  /* 0x0004901401007387 */ /* 0x000fe80000100a00 */
[----:B------:R-:W-:Y:S04]  /*27200*/  STL.64 [R1+0x498], R18 ;  /* 0x0004981201007387 */ /* 0x000fe80000100a00 */
[----:B------:R-:W-:Y:S04]  /*27210*/  STL.64 [R1+0x4a0], R16 ;  /* 0x0004a01001007387 */ /* 0x000fe80000100a00 */
[----:B------:R-:W-:Y:S01]  /*27220*/  STL.64 [R1+0x4a8], R14 ;  /* 0x0004a80e01007387 */ /* 0x000fe20000100a00 */
[----:B------:R-:W-:-:S03]  /*27230*/  IMAD.MOV.U32 R11, RZ, RZ, R8 ;  /* 0x000000ffff0b7224 */ /* 0x000fc600078e0008 */
[----:B------:R-:W-:Y:S01]  /*27240*/  STL.64 [R1+0x4b0], R12 ;  /* 0x0004b00c01007387 */ /* 0x000fe20000100a00 */
[----:B------:R-:W-:Y:S02]  /*27250*/  IMAD.MOV.U32 R8, RZ, RZ, R6 ;  /* 0x000000ffff087224 */ /* 0x000fe400078e0006 */
[----:B------:R-:W-:Y:S01]  /*27260*/  IMAD.MOV.U32 R6, RZ, RZ, R28 ;  /* 0x000000ffff067224 */ /* 0x000fe200078e001c */
[----:B----4-:R0:W-:Y:S04]  /*27270*/  STL.64 [R1+0xe58], R2 ;  /* 0x000e580201007387 */ /* 0x0101e80000100a00 */
[----:B------:R-:W-:Y:S04]  /*27280*/  STL.64 [R1+0x4b8], R10 ;  /* 0x0004b80a01007387 */ /* 0x000fe80000100a00 */
[----:B------:R-:W-:Y:S01]  /*27290*/  STL.64 [R1+0x4c0], R8 ;  /* 0x0004c00801007387 */ /* 0x000fe20000100a00 */
[----:B0-----:R-:W-:-:S02]  /*272a0*/  IMAD.MOV.U32 R2, RZ, RZ, R4 ;  /* 0x000000ffff027224 */ /* 0x001fc400078e0004 */
[----:B------:R-:W-:Y:S02]  /*272b0*/  IMAD.MOV.U32 R3, RZ, RZ, R7 ;  /* 0x000000ffff037224 */ /* 0x000fe400078e0007 */
[----:B------:R-:W-:-:S03]  /*272c0*/  IMAD.MOV.U32 R7, RZ, RZ, R5 ;  /* 0x000000ffff077224 */ /* 0x000fc600078e0005 */
[----:B------:R0:W-:Y:S04]  /*272d0*/  STL.64 [R1+0x4c8], R2 ;  /* 0x0004c80201007387 */ /* 0x0001e80000100a00 */
[----:B0-----:R-:W2:Y:S04]  /*272e0*/  LDL.LU R2, [R1+0x930] ;  /* 0x0009300001027983 */ /* 0x001ea80000300800 */
[----:B------:R-:W-:Y:S04]  /*272f0*/  STL.64 [R1+0x4d0], R6 ;  /* 0x0004d00601007387 */ /* 0x000fe80000100a00 */
[----:B------:R-:W3:Y:S01]  /*27300*/  LDL.LU R3, [R1+0x578] ;  /* 0x0005780001037983 */ /* 0x000ee20000300800 */
[----:B------:R-:W-:-:S02]  /*27310*/  IMAD.MOV.U32 R4, RZ, RZ, R0 ;  /* 0x000000ffff047224 */ /* 0x000fc400078e0000 */
[----:B------:R-:W-:-:S05]  /*27320*/  IMAD.MOV.U32 R5, RZ, RZ, R29 ;  /* 0x000000ffff057224 */ /* 0x000fca00078e001d */
[----:B------:R-:W-:Y:S04]  /*27330*/  STL.64 [R1+0x4d8], R4 ;  /* 0x0004d80401007387 */ /* 0x000fe80000100a00 */
[----:B---3--:R0:W-:Y:S04]  /*27340*/  STL [R1+0xe60], R3 ;  /* 0x000e600301007387 */ /* 0x0081e80000100800 */
[----:B0-----:R-:W2:Y:S04]  /*27350*/  LDL.LU R3, [R1+0x574] ;  /* 0x0005740001037983 */ /* 0x001ea80000300800 */
        /* <DEDUP_REMOVED lines=46> */
[----:B------:R-:W4:Y:S04]  /*27640*/  LDL.LU R27, [R1+0x57c] ;  /* 0x00057c00011b7983 */ /* 0x000f280000300800 */
        /* <DEDUP_REMOVED lines=11> */
[----:B------:R-:W3:Y:S04]  /*27700*/  LDL.LU.64 R14, [R1+0x128] ;  /* 0x00012800010e7983 */ /* 0x000ee80000300a00 */
[----:B------:R-:W3:Y:S04]  /*27710*/  LDL.LU.64 R12, [R1+0x120] ;  /* 0x00012000010c7983 */ /* 0x000ee80000300a00 */
[----:B------:R-:W3:Y:S04]  /*27720*/  LDL.LU.64 R10, [R1+0x118] ;  /* 0x00011800010a7983 */ /* 0x000ee80000300a00 */
[----:B------:R-:W3:Y:S04]  /*27730*/  LDL.LU.64 R8, [R1+0x110] ;  /* 0x0001100001087983 */ /* 0x000ee80000300a00 */
[----:B------:R-:W3:Y:S04]  /*27740*/  LDL.LU.64 R6, [R1+0x108] ;  /* 0x0001080001067983 */ /* 0x000ee80000300a00 */
[----:B------:R-:W3:Y:S04]  /*27750*/  LDL.LU.64 R4, [R1+0x100] ;  /* 0x0001000001047983 */ /* 0x000ee80000300a00 */
[----:B------:R-:W3:Y:S01]  /*27760*/  LDL.LU.64 R28, [R1+0xf8] ;  /* 0x0000f800011c7983 */ /* 0x000ee20000300a00 */
        /* <DEDUP_REMOVED lines=74> */
[----:B0-----:R-:W2:Y:S04]  /*27c10*/  LDL.LU.64 R2, [R1+0xe68] ;  /* 0x000e680001027983 */ /* 0x001ea80000300a00 */
[----:B--2---:R0:W-:Y:S04]  /*27c20*/  STL.64 [R1+0x558], R2 ;  /* 0x0005580201007387 */ /* 0x0041e80000100a00 */
[----:B0-----:R-:W2:Y:S01]  /*27c30*/  LDL.LU R3, [R1+0xe60] ;  /* 0x000e600001037983 */ /* 0x001ea20000300800 */
[----:B---3--:R-:W-:-:S02]  /*27c40*/  IMAD.MOV.U32 R2, RZ, RZ, R26 ;  /* 0x000000ffff027224 */ /* 0x008fc400078e001a */
[----:B------:R-:W-:-:S03]  /*27c50*/  IMAD.MOV.U32 R26, RZ, RZ, R24 ;  /* 0x000000ffff1a7224 */ /* 0x000fc600078e0018 */
[----:B--2---:R0:W-:Y:S04]  /*27c60*/  STL.64 [R1+0x560], R2 ;  /* 0x0005600201007387 */ /* 0x0041e80000100a00 */
[----:B0-----:R-:W2:Y:S04]  /*27c70*/  LDL.LU.64 R2, [R1+0xe58] ;  /* 0x000e580001027983 */ /* 0x001ea80000300a00 */
[----:B----4-:R0:W-:Y:S01]  /*27c80*/  STL.64 [R1+0x568], R26 ;  /* 0x0005681a01007387 */ /* 0x0101e20000100a00 */
[----:B------:R-:W-:Y:S02]  /*27c90*/  IMAD.MOV.U32 R24, RZ, RZ, R20 ;  /* 0x000000ffff187224 */ /* 0x000fe400078e0014 */
[----:B------:R-:W-:-:S02]  /*27ca0*/  IMAD.MOV.U32 R20, RZ, RZ, R16 ;  /* 0x000000ffff147224 */ /* 0x000fc400078e0010 */
[----:B0-----:R-:W-:Y:S02]  /*27cb0*/  IMAD.MOV.U32 R26, RZ, RZ, R22 ;  /* 0x000000ffff1a7224 */ /* 0x001fe400078e0016 */
[----:B------:R-:W-:Y:S02]  /*27cc0*/  IMAD.MOV.U32 R27, RZ, RZ, R25 ;  /* 0x000000ffff1b7224 */ /* 0x000fe400078e0019 */
[----:B------:R-:W-:Y:S02]  /*27cd0*/  IMAD.MOV.U32 R25, RZ, RZ, R23 ;  /* 0x000000ffff197224 */ /* 0x000fe400078e0017 */
[----:B------:R-:W-:Y:S02]  /*27ce0*/  IMAD.MOV.U32 R22, RZ, RZ, R18 ;  /* 0x000000ffff167224 */ /* 0x000fe400078e0012 */
[----:B------:R-:W-:Y:S02]  /*27cf0*/  IMAD.MOV.U32 R23, RZ, RZ, R21 ;  /* 0x000000ffff177224 */ /* 0x000fe400078e0015 */
[----:B------:R-:W-:-:S02]  /*27d00*/  IMAD.MOV.U32 R21, RZ, RZ, R19 ;  /* 0x000000ffff157224 */ /* 0x000fc400078e0013 */
[----:B------:R-:W-:Y:S02]  /*27d10*/  IMAD.MOV.U32 R18, RZ, RZ, R0 ;  /* 0x000000ffff127224 */ /* 0x000fe400078e0000 */
[----:B------:R-:W-:Y:S01]  /*27d20*/  IMAD.MOV.U32 R19, RZ, RZ, R17 ;  /* 0x000000ffff137224 */ /* 0x000fe200078e0011 */
[----:B------:R0:W-:Y:S04]  /*27d30*/  STL.64 [R1+0x570], R26 ;  /* 0x0005701a01007387 */ /* 0x0001e80000100a00 */
[----:B------:R-:W-:Y:S04]  /*27d40*/  STL.64 [R1+0x578], R24 ;  /* 0x0005781801007387 */ /* 0x000fe80000100a00 */
[----:B------:R-:W-:Y:S04]  /*27d50*/  STL.64 [R1+0x580], R22 ;  /* 0x0005801601007387 */ /* 0x000fe80000100a00 */
[----:B------:R-:W-:Y:S04]  /*27d60*/  STL.64 [R1+0x588], R20 ;  /* 0x0005881401007387 */ /* 0x000fe80000100a00 */
[----:B------:R-:W-:Y:S01]  /*27d70*/  STL.64 [R1+0x590], R18 ;  /* 0x0005901201007387 */ /* 0x000fe20000100a00 */
[----:B--2---:R-:W-:-:S04]  /*27d80*/  IMAD.SHL.U32 R3, R3, 0x80, RZ ;  /* 0x0000008003037824 */ /* 0x004fc800078e00ff */
[----:B------:R-:W-:-:S04]  /*27d90*/  IMAD.WIDE R16, R3, 0x2, R14 ;  /* 0x0000000203107825 */ /* 0x000fc800078e020e */
[----:B------:R-:W-:-:S04]  /*27da0*/  IMAD.WIDE R14, R3, 0x2, R12 ;  /* 0x00000002030e7825 */ /* 0x000fc800078e020c */
[----:B------:R-:W-:-:S04]  /*27db0*/  IMAD.WIDE R12, R3, 0x2, R10 ;  /* 0x00000002030c7825 */ /* 0x000fc800078e020a */
[----:B------:R-:W-:-:S04]  /*27dc0*/  IMAD.WIDE R10, R3, 0x2, R8 ;  /* 0x00000002030a7825 */ /* 0x000fc800078e0208 */
[C---:B------:R-:W-:Y:S01]  /*27dd0*/  IMAD.WIDE R8, R3.reuse, 0x2, R6 ;  /* 0x0000000203087825 */ /* 0x040fe200078e0206 */
[----:B------:R-:W-:Y:S04]  /*27de0*/  STL.64 [R1+0x390], R16 ;  /* 0x0003901001007387 */ /* 0x000fe80000100a00 */
[----:B------:R-:W-:Y:S04]  /*27df0*/  STL.64 [R1+0x388], R14 ;  /* 0x0003880e01007387 */ /* 0x000fe80000100a00 */
[----:B------:R-:W-:Y:S04]  /*27e00*/  STL.64 [R1+0x380], R12 ;  /* 0x0003800c01007387 */ /* 0x000fe80000100a00 */
[----:B------:R-:W-:Y:S04]  /*27e10*/  STL.64 [R1+0x378], R10 ;  /* 0x0003780a01007387 */ /* 0x000fe80000100a00 */
[----:B------:R-:W-:Y:S04]  /*27e20*/  STL.64 [R1+0x370], R8 ;  /* 0x0003700801007387 */ /* 0x000fe80000100a00 */
[----:B0-----:R-:W2:Y:S01]  /*27e30*/  LDL.LU.64 R26, [R1+0x60] ;  /* 0x00006000011a7983 */ /* 0x001ea20000300a00 */
[----:B------:R-:W-:-:S04]  /*27e40*/  IMAD.WIDE R6, R3, 0x2, R4 ;  /* 0x0000000203067825 */ /* 0x000fc800078e0204 */
[C---:B------:R-:W-:Y:S01]  /*27e50*/  IMAD.WIDE R4, R3.reuse, 0x2, R28 ;  /* 0x0000000203047825 */ /* 0x040fe200078e021c */
[----:B------:R-:W-:Y:S04]  /*27e60*/  STL.64 [R1+0x368], R6 ;  /* 0x0003680601007387 */ /* 0x000fe80000100a00 */
[----:B--2---:R0:W-:Y:S04]  /*27e70*/  STL.64 [R1+0xdc8], R26 ;  /* 0x000dc81a01007387 */ /* 0x0041e80000100a00 */
[----:B------:R-:W-:Y:S04]  /*27e80*/  STL.64 [R1+0x360], R4 ;  /* 0x0003600401007387 */ /* 0x000fe80000100a00 */
[----:B0-----:R-:W2:Y:S04]  /*27e90*/  LDL.LU.64 R26, [R1+0x68] ;  /* 0x00006800011a7983 */ /* 0x001ea80000300a00 */
[----:B--2---:R0:W-:Y:S04]  /*27ea0*/  STL.64 [R1+0xdd0], R26 ;  /* 0x000dd01a01007387 */ /* 0x0041e80000100a00 */
        /* <DEDUP_REMOVED lines=33> */
[----:B------:R-:W3:Y:S04]  /*280c0*/  LDL.LU.64 R24, [R1+0x58] ;  /* 0x0000580001187983 */ /* 0x000ee80000300a00 */
[----:B------:R-:W4:Y:S04]  /*280d0*/  LDL.LU.64 R22, [R1+0x50] ;  /* 0x0000500001167983 */ /* 0x000f280000300a00 */
[----:B------:R-:W3:Y:S04]  /*280e0*/  LDL.LU.64 R20, [R1+0x48] ;  /* 0x0000480001147983 */ /* 0x000ee80000300a00 */
        /* <DEDUP_REMOVED lines=8> */
[----:B------:R-:W3:Y:S01]  /*28170*/  LDL.LU.64 R28, [R1] ;  /* 0x00000000011c7983 */ /* 0x000ee20000300a00 */
[----:B--2---:R-:W-:-:S05]  /*28180*/  IMAD.WIDE R26, R3, 0x2, R26 ;  /* 0x00000002031a7825 */ /* 0x004fca00078e021a */
[----:B------:R0:W-:Y:S04]  /*28190*/  STL.64 [R1+0x358], R26 ;  /* 0x0003581a01007387 */ /* 0x0001e80000100a00 */
[----:B0-----:R-:W2:Y:S02]  /*281a0*/  LDL.LU.64 R26, [R1+0xe50] ;  /* 0x000e5000011a7983 */ /* 0x001ea40000300a00 */
        /* <DEDUP_REMOVED lines=50> */
[----:B0-----:R-:W2:Y:S01]  /*284d0*/  LDL.LU.64 R26, [R1+0xdc8] ;  /* 0x000dc800011a7983 */ /* 0x001ea20000300a00 */
[----:B---3--:R-:W-:-:S04]  /*284e0*/  IMAD.WIDE R24, R3, 0x2, R24 ;  /* 0x0000000203187825 */ /* 0x008fc800078e0218 */
[----:B----4-:R-:W-:-:S04]  /*284f0*/  IMAD.WIDE R22, R3, 0x2, R22 ;  /* 0x0000000203167825 */ /* 0x010fc800078e0216 */
[----:B------:R-:W-:-:S04]  /*28500*/  IMAD.WIDE R20, R3, 0x2, R20 ;  /* 0x0000000203147825 */ /* 0x000fc800078e0214 */
        /* <DEDUP_REMOVED lines=9> */
[----:B--2---:R-:W-:-:S05]  /*285a0*/  IMAD.WIDE R26, R3, 0x2, R26 ;  /* 0x00000002031a7825 */ /* 0x004fca00078e021a */
[----:B------:R0:W-:Y:S04]  /*285b0*/  STL.64 [R1+0x2c8], R26 ;  /* 0x0002c81a01007387 */ /* 0x0001e80000100a00 */
[----:B0-----:R-:W2:Y:S04]  /*285c0*/  LDL.LU.64 R26, [R1+0xdc0] ;  /* 0x000dc000011a7983 */ /* 0x001ea80000300a00 */
[----:B------:R0:W-:Y:S04]  /*285d0*/  STL.64 [R1+0x2c0], R24 ;  /* 0x0002c01801007387 */ /* 0x0001e80000100a00 */
[----:B0-----:R-:W3:Y:S04]  /*285e0*/  LDL.LU.64 R24, [R1+0xdb8] ;  /* 0x000db80001187983 */ /* 0x001ee80000300a00 */
[----:B------:R0:W-:Y:S04]  /*285f0*/  STL.64 [R1+0x2b8], R22 ;  /* 0x0002b81601007387 */ /* 0x0001e80000100a00 */
[----:B0-----:R-:W4:Y:S04]  /*28600*/  LDL.LU.64 R22, [R1+0xdb0] ;  /* 0x000db00001167983 */ /* 0x001f280000300a00 */
[----:B------:R0:W-:Y:S04]  /*28610*/  STL.64 [R1+0x2b0], R20 ;  /* 0x0002b01401007387 */ /* 0x0001e80000100a00 */
[----:B0-----:R-:W2:Y:S04]  /*28620*/  LDL.LU.64 R20, [R1+0xda8] ;  /* 0x000da80001147983 */ /* 0x001ea80000300a00 */
        /* <DEDUP_REMOVED lines=17> */
[----:B0-----:R-:W2:Y:S01]  /*28740*/  LDL.LU.64 R28, [R1+0xd60] ;  /* 0x000d6000011c7983 */ /* 0x001ea20000300a00 */
[----:B---3--:R-:W-:-:S04]  /*28750*/  IMAD.WIDE R24, R3, 0x2, R24 ;  /* 0x0000000203187825 */ /* 0x008fc800078e0218 */
[----:B----4-:R-:W-:-:S04]  /*28760*/  IMAD.WIDE R22, R3, 0x2, R22 ;  /* 0x0000000203167825 */ /* 0x010fc800078e0216 */
[----:B--2---:R-:W-:-:S04]  /*28770*/  IMAD.WIDE R20, R3, 0x2, R20 ;  /* 0x0000000203147825 */ /* 0x004fc800078e0214 */
        /* <DEDUP_REMOVED lines=8> */
[----:B------:R-:W-:-:S05]  /*28800*/  IMAD.WIDE R28, R3, 0x2, R28 ;  /* 0x00000002031c7825 */ /* 0x000fca00078e021c */
        /* <DEDUP_REMOVED lines=23> */
[----:B0-----:R-:W3:Y:S01]  /*28980*/  LDL.LU.64 R24, [R1+0x130] ;  /* 0x0001300001187983 */ /* 0x001ee20000300a00 */
[----:B------:R-:W-:-:S05]  /*28990*/  IMAD.WIDE R26, R3, 0x2, R26 ;  /* 0x00000002031a7825 */ /* 0x000fca00078e021a */
[----:B------:R2:W-:Y:S02]  /*289a0*/  STL.64 [R1+0x200], R26 ;  /* 0x0002001a01007387 */ /* 0x0005e40000100a00 */
[----:B--2---:R-:W-:-:S04]  /*289b0*/  IMAD.WIDE R26, R3, 0x2, R22 ;  /* 0x00000002031a7825 */ /* 0x004fc800078e0216 */
[----:B------:R-:W-:-:S04]  /*289c0*/  IMAD.WIDE R22, R3, 0x2, R18 ;  /* 0x0000000203167825 */ /* 0x000fc800078e0212 */
[----:B------:R-:W-:-:S04]  /*289d0*/  IMAD.WIDE R18, R3, 0x2, R14 ;  /* 0x0000000203127825 */ /* 0x000fc800078e020e */
[----:B---3--:R-:W-:-:S05]  /*289e0*/  IMAD.WIDE R24, R3, 0x2, R24 ;  /* 0x0000000203187825 */ /* 0x008fca00078e0218 */
[----:B------:R0:W-:Y:S04]  /*289f0*/  STL.64 [R1+0x1f8], R24 ;  /* 0x0001f81801007387 */ /* 0x0001e80000100a00 */
[----:B------:R-:W-:Y:S01]  /*28a00*/  STL.64 [R1+0x1f0], R26 ;  /* 0x0001f01a01007387 */ /* 0x000fe20000100a00 */
[----:B------:R-:W-:-:S04]  /*28a10*/  IMAD.WIDE R14, R3, 0x2, R10 ;  /* 0x00000002030e7825 */ /* 0x000fc800078e020a */
[----:B----4-:R-:W-:-:S04]  /*28a20*/  IMAD.WIDE R10, R3, 0x2, R6 ;  /* 0x00000002030a7825 */ /* 0x010fc800078e0206 */
[----:B0-----:R-:W-:-:S04]  /*28a30*/  IMAD.WIDE R24, R3, 0x2, R20 ;  /* 0x0000000203187825 */ /* 0x001fc800078e0214 */
[----:B------:R-:W-:-:S04]  /*28a40*/  IMAD.WIDE R20, R3, 0x2, R16 ;  /* 0x0000000203147825 */ /* 0x000fc800078e0210 */
[----:B------:R-:W-:-:S04]  /*28a50*/  IMAD.WIDE R16, R3, 0x2, R12 ;  /* 0x0000000203107825 */ /* 0x000fc800078e020c */
[C---:B------:R-:W-:Y:S01]  /*28a60*/  IMAD.WIDE R12, R3.reuse, 0x2, R8 ;  /* 0x00000002030c7825 */ /* 0x040fe200078e0208 */
[----:B------:R-:W-:Y:S04]  /*28a70*/  STL.64 [R1+0x1e8], R24 ;  /* 0x0001e81801007387 */ /* 0x000fe80000100a00 */
[----:B------:R-:W-:Y:S04]  /*28a80*/  STL.64 [R1+0x1e0], R22 ;  /* 0x0001e01601007387 */ /* 0x000fe80000100a00 */
[----:B------:R-:W-:Y:S04]  /*28a90*/  STL.64 [R1+0x1d8], R20 ;  /* 0x0001d81401007387 */ /* 0x000fe80000100a00 */
[----:B------:R-:W-:Y:S04]  /*28aa0*/  STL.64 [R1+0x1d0], R18 ;  /* 0x0001d01201007387 */ /* 0x000fe80000100a00 */
[----:B------:R-:W-:Y:S01]  /*28ab0*/  STL.64 [R1+0x1c8], R16 ;  /* 0x0001c81001007387 */ /* 0x000fe20000100a00 */
[----:B------:R-:W-:-:S03]  /*28ac0*/  IMAD.WIDE R8, R3, 0x2, R4 ;  /* 0x0000000203087825 */ /* 0x000fc600078e0204 */
[----:B------:R-:W-:Y:S04]  /*28ad0*/  STL.64 [R1+0x1c0], R14 ;  /* 0x0001c00e01007387 */ /* 0x000fe80000100a00 */
[----:B------:R-:W-:Y:S04]  /*28ae0*/  STL.64 [R1+0x1b8], R12 ;  /* 0x0001b80c01007387 */ /* 0x000fe80000100a00 */
[----:B------:R-:W-:Y:S04]  /*28af0*/  STL.64 [R1+0x1b0], R10 ;  /* 0x0001b00a01007387 */ /* 0x000fe80000100a00 */
[----:B------:R-:W2:Y:S04]  /*28b00*/  LDL.LU.64 R4, [R1+0x190] ;  /* 0x0001900001047983 */ /* 0x000ea80000300a00 */
[----:B------:R0:W-:Y:S04]  /*28b10*/  STL.64 [R1+0x1a8], R8 ;  /* 0x0001a80801007387 */ /* 0x0001e80000100a00 */
[----:B0-----:R-:W3:Y:S01]  /*28b20*/  LDL.LU.64 R8, [R1+0x3c0] ;  /* 0x0003c00001087983 */ /* 0x001ee20000300a00 */
[----:B------:R-:W-:-:S05]  /*28b30*/  IMAD.WIDE R6, R3, 0x2, R28 ;  /* 0x0000000203067825 */ /* 0x000fca00078e021c */
[----:B------:R-:W-:Y:S04]  /*28b40*/  STL.64 [R1+0x1a0], R6 ;  /* 0x0001a00601007387 */ /* 0x000fe80000100a00 */
[----:B---3--:R0:W-:Y:S04]  /*28b50*/  STL.64 [R1+0xd38], R8 ;  /* 0x000d380801007387 */ /* 0x0081e80000100a00 */
[----:B0-----:R-:W3:Y:S04]  /*28b60*/  LDL.LU.64 R8, [R1+0x3b8] ;  /* 0x0003b80001087983 */ /* 0x001ee80000300a00 */
        /* <DEDUP_REMOVED lines=8> */
[----:B------:R-:W4:Y:S04]  /*28bf0*/  LDL.LU.64 R10, [R1+0x3c8] ;  /* 0x0003c800010a7983 */ /* 0x000f280000300a00 */
[----:B------:R-:W2:Y:S04]  /*28c00*/  LDL.LU.64 R26, [R1+0x420] ;  /* 0x00042000011a7983 */ /* 0x000ea80000300a00 */
        /* <DEDUP_REMOVED lines=17> */
[----:B0-----:R-:W2:Y:S01]  /*28d20*/  LDL.LU.64 R26, [R1+0x3d8] ;  /* 0x0003d800011a7983 */ /* 0x001ea20000300a00 */
[----:B------:R-:W-:-:S04]  /*28d30*/  IMAD.WIDE R4, R3, 0x2, R4 ;  /* 0x0000000203047825 */ /* 0x000fc800078e0204 */
[C---:B---3--:R-:W-:Y:S01]  /*28d40*/  IMAD.WIDE R8, R3.reuse, 0x2, R8 ;  /* 0x0000000203087825 */ /* 0x048fe200078e0208 */
[----:B--2---:R0:W-:Y:S04]  /*28d50*/  STL.64 [R1+0xd30], R26 ;  /* 0x000d301a01007387 */ /* 0x0041e80000100a00 */
[----:B0-----:R-:W2:Y:S04]  /*28d60*/  LDL.LU.64 R26, [R1+0x3d0] ;  /* 0x0003d000011a7983 */ /* 0x001ea80000300a00 */
[----:B------:R-:W3:Y:S04]  /*28d70*/  LDL.LU.64 R24, [R1+0x428] ;  /* 0x0004280001187983 */ /* 0x000ee80000300a00 */
[----:B------:R-:W2:Y:S04]  /*28d80*/  LDL.LU.64 R22, [R1+0x430] ;  /* 0x0004300001167983 */ /* 0x000ea80000300a00 */
[----:B------:R-:W2:Y:S04]  /*28d90*/  LDL.LU.64 R20, [R1+0x438] ;  /* 0x0004380001147983 */ /* 0x000ea80000300a00 */
[----:B------:R-:W2:Y:S04]  /*28da0*/  LDL.LU.64 R18, [R1+0x440] ;  /* 0x0004400001127983 */ /* 0x000ea80000300a00 */
[----:B------:R-:W2:Y:S04]  /*28db0*/  LDL.LU.64 R16, [R1+0x448] ;  /* 0x0004480001107983 */ /* 0x000ea80000300a00 */
[----:B------:R-:W2:Y:S04]  /*28dc0*/  LDL.LU.64 R14, [R1+0x450] ;  /* 0x00045000010e7983 */ /* 0x000ea80000300a00 */
[----:B------:R-:W2:Y:S04]  /*28dd0*/  LDL.LU.64 R12, [R1+0x458] ;  /* 0x00045800010c7983 */ /* 0x000ea80000300a00 */
[----:B------:R-:W2:Y:S04]  /*28de0*/  LDL.LU.64 R28, [R1+0x460] ;  /* 0x00046000011c7983 */ /* 0x000ea80000300a00 */
[----:B------:R-:W2:Y:S04]  /*28df0*/  LDL.LU.64 R6, [R1+0x468] ;  /* 0x0004680001067983 */ /* 0x000ea80000300a00 */
[----:B------:R0:W-:Y:S04]  /*28e00*/  STL.64 [R1+0x198], R4 ;  /* 0x0001980401007387 */ /* 0x0001e80000100a00 */
[----:B0-----:R-:W2:Y:S04]  /*28e10*/  LDL.LU.64 R4, [R1+0x470] ;  /* 0x0004700001047983 */ /* 0x001ea80000300a00 */
        /* <DEDUP_REMOVED lines=14> */
[----:B----4-:R-:W-:-:S04]  /*28f00*/  IMAD.WIDE R10, R3, 0x2, R10 ;  /* 0x00000002030a7825 */ /* 0x010fc800078e020a */
[----:B------:R-:W-:-:S04]  /*28f10*/  IMAD.WIDE R26, R3, 0x2, R26 ;  /* 0x00000002031a7825 */ /* 0x000fc800078e021a */
[----:B--2---:R-:W-:-:S05]  /*28f20*/  IMAD.WIDE R8, R3, 0x2, R8 ;  /* 0x0000000203087825 */ /* 0x004fca00078e0208 */
[----:B------:R0:W-:Y:S04]  /*28f30*/  STL.64 [R1+0x168], R8 ;  /* 0x0001680801007387 */ /* 0x0001e80000100a00 */
[----:B0-----:R-:W2:Y:S04]  /*28f40*/  LDL.LU.64 R8, [R1+0x478] ;  /* 0x0004780001087983 */ /* 0x001ea80000300a00 */
[----:B------:R0:W-:Y:S04]  /*28f50*/  STL.64 [R1+0x160], R10 ;  /* 0x0001600a01007387 */ /* 0x0001e80000100a00 */
[----:B0-----:R-:W4:Y:S04]  /*28f60*/  LDL.LU.64 R10, [R1+0x480] ;  /* 0x00048000010a7983 */ /* 0x001f280000300a00 */
        /* <DEDUP_REMOVED lines=29> */
[----:B------:R-:W-:-:S04]  /*29140*/  IMAD.WIDE R12, R3, 0x2, R12 ;  /* 0x00000002030c7825 */ /* 0x000fc800078e020c */
[----:B--2---:R-:W-:-:S05]  /*29150*/  IMAD.WIDE R26, R3, 0x2, R26 ;  /* 0x00000002031a7825 */ /* 0x004fca00078e021a */
[----:B------:R3:W-:Y:S02]  /*29160*/  STL.64 [R1+0x108], R26 ;  /* 0x0001081a01007387 */ /* 0x0007e40000100a00 */
[----:B---3--:R-:W-:-:S04]  /*29170*/  IMAD.WIDE R26, R3, 0x2, R24 ;  /* 0x00000002031a7825 */ /* 0x008fc800078e0218 */
[----:B------:R-:W-:-:S04]  /*29180*/  IMAD.WIDE R24, R3, 0x2, R22 ;  /* 0x0000000203187825 */ /* 0x000fc800078e0216 */
[----:B------:R-:W-:-:S04]  /*29190*/  IMAD.WIDE R22, R3, 0x2, R20 ;  /* 0x0000000203167825 */ /* 0x000fc800078e0214 */
[----:B------:R-:W-:-:S04]  /*291a0*/  IMAD.WIDE R20, R3, 0x2, R18 ;  /* 0x0000000203147825 */ /* 0x000fc800078e0212 */
[C---:B------:R-:W-:Y:S01]  /*291b0*/  IMAD.WIDE R18, R3.reuse, 0x2, R16 ;  /* 0x0000000203127825 */ /* 0x040fe200078e0210 */
[----:B------:R-:W-:Y:S03]  /*291c0*/  STL.64 [R1+0x100], R26 ;  /* 0x0001001a01007387 */ /* 0x000fe60000100a00 */
[C---:B------:R-:W-:Y:S01]  /*291d0*/  IMAD.WIDE R16, R3.reuse, 0x2, R14 ;  /* 0x0000000203107825 */ /* 0x040fe200078e020e */
[----:B------:R-:W-:Y:S04]  /*291e0*/  STL.64 [R1+0xf8], R24 ;  /* 0x0000f81801007387 */ /* 0x000fe80000100a00 */
[----:B------:R-:W-:Y:S04]  /*291f0*/  STL.64 [R1+0xf0], R22 ;  /* 0x0000f01601007387 */ /* 0x000fe80000100a00 */
[----:B------:R-:W-:Y:S04]  /*29200*/  STL.64 [R1+0xe8], R20 ;  /* 0x0000e81401007387 */ /* 0x000fe80000100a00 */
[----:B------:R-:W-:Y:S01]  /*29210*/  STL.64 [R1+0xe0], R18 ;  /* 0x0000e01201007387 */ /* 0x000fe20000100a00 */
[----:B------:R-:W-:-:S03]  /*29220*/  IMAD.WIDE R14, R3, 0x2, R28 ;  /* 0x00000002030e7825 */ /* 0x000fc600078e021c */
[----:B------:R-:W-:Y:S04]  /*29230*/  STL.64 [R1+0xd8], R16 ;  /* 0x0000d81001007387 */ /* 0x000fe80000100a00 */
[----:B------:R-:W2:Y:S04]  /*29240*/  LDL.LU.64 R28, [R1+0x488] ;  /* 0x00048800011c7983 */ /* 0x000ea80000300a00 */
[----:B------:R0:W-:Y:S04]  /*29250*/  STL.64 [R1+0xd0], R12 ;  /* 0x0000d00c01007387 */ /* 0x0001e80000100a00 */
[----:B------:R-:W-:Y:S01]  /*29260*/  STL.64 [R1+0xc8], R14 ;  /* 0x0000c80e01007387 */ /* 0x000fe20000100a00 */
[----:B0-----:R-:W-:-:S04]  /*29270*/  IMAD.WIDE R12, R3, 0x2, R6 ;  /* 0x00000002030c7825 */ /* 0x001fc800078e0206 */
[C---:B------:R-:W-:Y:S02]  /*29280*/  IMAD.WIDE R6, R3.reuse, 0x2, R4 ;  /* 0x0000000203067825 */ /* 0x040fe400078e0204 */
[----:B------:R-:W3:Y:S04]  /*29290*/  LDL.LU.64 R4, [R1+0x498] ;  /* 0x0004980001047983 */ /* 0x000ee80000300a00 */
[----:B------:R-:W-:Y:S04]  /*292a0*/  STL.64 [R1+0xc0], R12 ;  /* 0x0000c00c01007387 */ /* 0x000fe80000100a00 */
[----:B---3--:R0:W-:Y:S04]  /*292b0*/  STL.64 [R1+0xce0], R4 ;  /* 0x000ce00401007387 */ /* 0x0081e80000100a00 */
[----:B------:R1:W-:Y:S04]  /*292c0*/  STL.64 [R1+0xb8], R6 ;  /* 0x0000b80601007387 */ /* 0x0003e80000100a00 */
[----:B0-----:R-:W3:Y:S04]  /*292d0*/  LDL.LU.64 R4, [R1+0x490] ;  /* 0x0004900001047983 */ /* 0x001ee80000300a00 */
[----:B-1----:R-:W2:Y:S01]  /*292e0*/  LDL.LU.64 R6, [R1+0x4a8] ;  /* 0x0004a80001067983 */ /* 0x002ea20000300a00 */
[----:B------:R-:W-:-:S04]  /*292f0*/  IMAD.WIDE R12, R3, 0x2, R8 ;  /* 0x00000002030c7825 */ /* 0x000fc800078e0208 */
[C---:B----4-:R-:W-:Y:S01]  /*29300*/  IMAD.WIDE R14, R3.reuse, 0x2, R10 ;  /* 0x00000002030e7825 */ /* 0x050fe200078e020a */
[----:B--2---:R0:W-:Y:S04]  /*29310*/  STL.64 [R1+0xcd8], R6 ;  /* 0x000cd80601007387 */ /* 0x0041e80000100a00 */
[----:B0-----:R-:W2:Y:S04]  /*29320*/  LDL.LU.64 R6, [R1+0x4a0] ;  /* 0x0004a00001067983 */ /* 0x001ea80000300a00 */
[----:B------:R-:W4:Y:S04]  /*29330*/  LDL.LU.64 R8, [R1+0x4b0] ;  /* 0x0004b00001087983 */ /* 0x000f280000300a00 */
[----:B------:R0:W-:Y:S04]  /*29340*/  STL.64 [R1+0xb0], R12 ;  /* 0x0000b00c01007387 */ /* 0x0001e80000100a00 */
[----:B------:R-:W2:Y:S04]  /*29350*/  LDL.LU.64 R10, [R1+0x4b8] ;  /* 0x0004b800010a7983 */ /* 0x000ea80000300a00 */
[----:B0-----:R-:W2:Y:S04]  /*29360*/  LDL.LU.64 R12, [R1+0x4c0] ;  /* 0x0004c000010c7983 */ /* 0x001ea80000300a00 */
[----:B------:R0:W-:Y:S04]  /*29370*/  STL.64 [R1+0xa8], R14 ;  /* 0x0000a80e01007387 */ /* 0x0001e80000100a00 */
[----:B0-----:R-:W2:Y:S04]  /*29380*/  LDL.LU.64 R14, [R1+0x4c8] ;  /* 0x0004c800010e7983 */ /* 0x001ea80000300a00 */
[----:B------:R-:W2:Y:S04]  /*29390*/  LDL.LU.64 R16, [R1+0x4d8] ;  /* 0x0004d80001107983 */ /* 0x000ea80000300a00 */
[----:B--2---:R0:W-:Y:S04]  /*293a0*/  STL.64 [R1+0xcd0], R16 ;  /* 0x000cd01001007387 */ /* 0x0041e80000100a00 */
[----:B0-----:R-:W2:Y:S04]  /*293b0*/  LDL.LU.64 R16, [R1+0x4d0] ;  /* 0x0004d00001107983 */ /* 0x001ea80000300a00 */
[----:B------:R-:W2:Y:S04]  /*293c0*/  LDL.LU.64 R18, [R1+0x4f0] ;  /* 0x0004f00001127983 */ /* 0x000ea80000300a00 */
[----:B--2---:R0:W-:Y:S04]  /*293d0*/  STL.64 [R1+0xcc0], R18 ;  /* 0x000cc01201007387 */ /* 0x0041e80000100a00 */
[----:B0-----:R-:W2:Y:S04]  /*293e0*/  LDL.LU.64 R18, [R1+0x4e8] ;  /* 0x0004e80001127983 */ /* 0x001ea80000300a00 */
[----:B--2---:R0:W-:Y:S04]  /*293f0*/  STL.64 [R1+0xcc8], R18 ;  /* 0x000cc81201007387 */ /* 0x0041e80000100a00 */
[----:B0-----:R-:W2:Y:S04]  /*29400*/  LDL.LU.64 R18, [R1+0x4e0] ;  /* 0x0004e00001127983 */ /* 0x001ea80000300a00 */
[----:B------:R-:W2:Y:S04]  /*29410*/  LDL.LU.64 R20, [R1+0x500] ;  /* 0x0005000001147983 */ /* 0x000ea80000300a00 */
[----:B--2---:R0:W-:Y:S04]  /*29420*/  STL.64 [R1+0xcb8], R20 ;  /* 0x000cb81401007387 */ /* 0x0041e80000100a00 */
[----:B0-----:R-:W2:Y:S04]  /*29430*/  LDL.LU.64 R20, [R1+0x4f8] ;  /* 0x0004f80001147983 */ /* 0x001ea80000300a00 */
[----:B------:R-:W2:Y:S04]  /*29440*/  LDL.LU.64 R22, [R1+0x518] ;  /* 0x0005180001167983 */ /* 0x000ea80000300a00 */
        /* <DEDUP_REMOVED lines=8> */
[----:B------:R0:W-:Y:S04]  /*294d0*/  STL.64 [R1+0xa0], R28 ;  /* 0x0000a01c01007387 */ /* 0x0001e80000100a00 */
[----:B0-----:R-:W2:Y:S04]  /*294e0*/  LDL.LU.64 R28, [R1+0x530] ;  /* 0x00053000011c7983 */ /* 0x001ea80000300a00 */
[----:B------:R0:W-:Y:S04]  /*294f0*/  STL.64 [R1+0x98], R4 ;  /* 0x0000980401007387 */ /* 0x0001e80000100a00 */
[----:B0-----:R-:W2:Y:S01]  /*29500*/  LDL.LU.64 R4, [R1+0xce0] ;  /* 0x000ce00001047983 */ /* 0x001ea20000300a00 */
[----:B------:R-:W-:-:S04]  /*29510*/  IMAD.WIDE R6, R3, 0x2, R6 ;  /* 0x0000000203067825 */ /* 0x000fc800078e0206 */
[----:B--2---:R-:W-:-:S05]  /*29520*/  IMAD.WIDE R4, R3, 0x2, R4 ;  /* 0x0000000203047825 */ /* 0x004fca00078e0204 */
[----:B------:R0:W-:Y:S04]  /*29530*/  STL.64 [R1+0x90], R4 ;  /* 0x0000900401007387 */ /* 0x0001e80000100a00 */
[----:B0-----:R-:W2:Y:S04]  /*29540*/  LDL.LU.64 R4, [R1+0x538] ;  /* 0x0005380001047983 */ /* 0x001ea80000300a00 */
[----:B------:R0:W-:Y:S04]  /*29550*/  STL.64 [R1+0x88], R6 ;  /* 0x0000880601007387 */ /* 0x0001e80000100a00 */
[----:B0-----:R-:W2:Y:S01]  /*29560*/  LDL.LU.64 R6, [R1+0xcd8] ;  /* 0x000cd80001067983 */ /* 0x001ea20000300a00 */
[----:B----4-:R-:W-:-:S04]  /*29570*/  IMAD.WIDE R8, R3, 0x2, R8 ;  /* 0x0000000203087825 */ /* 0x010fc800078e0208 */
        /* <DEDUP_REMOVED lines=22> */
[----:B0-----:R-:W2:Y:S02]  /*296e0*/  LDL.LU.64 R18, [R1+0xcc8] ;  /* 0x000cc80001127983 */ /* 0x001ea40000300a00 */
[----:B--2---:R-:W-:-:S05]  /*296f0*/  IMAD.WIDE R18, R3, 0x2, R18 ;  /* 0x0000000203127825 */ /* 0x004fca00078e0212 */
        /* <DEDUP_REMOVED lines=17> */
[----:B---3--:R-:W-:-:S04]  /*29810*/  IMAD.WIDE R26, R3, 0x2, R26 ;  /* 0x00000002031a7825 */ /* 0x008fc800078e021a */
[----:B------:R-:W-:-:S04]  /*29820*/  IMAD.WIDE R28, R3, 0x2, R28 ;  /* 0x00000002031c7825 */ /* 0x000fc800078e021c */
[----:B------:R-:W-:-:S04]  /*29830*/  IMAD.WIDE R4, R3, 0x2, R4 ;  /* 0x0000000203047825 */ /* 0x000fc800078e0204 */
[----:B------:R-:W-:-:S04]  /*29840*/  IMAD.WIDE R6, R3, 0x2, R6 ;  /* 0x0000000203067825 */ /* 0x000fc800078e0206 */
[----:B----4-:R-:W-:-:S04]  /*29850*/  IMAD.WIDE R8, R3, 0x2, R8 ;  /* 0x0000000203087825 */ /* 0x010fc800078e0208 */
[----:B------:R-:W-:-:S04]  /*29860*/  IMAD.WIDE R10, R3, 0x2, R10 ;  /* 0x00000002030a7825 */ /* 0x000fc800078e020a */
[----:B------:R-:W-:-:S04]  /*29870*/  IMAD.WIDE R12, R3, 0x2, R12 ;  /* 0x00000002030c7825 */ /* 0x000fc800078e020c */
[----:B------:R-:W-:-:S04]  /*29880*/  IMAD.WIDE R14, R3, 0x2, R14 ;  /* 0x00000002030e7825 */ /* 0x000fc800078e020e */
[----:B--2---:R-:W-:-:S05]  /*29890*/  IMAD.WIDE R22, R3, 0x2, R22 ;  /* 0x0000000203167825 */ /* 0x004fca00078e0216 */
[----:B------:R0:W-:Y:S04]  /*298a0*/  STL.64 [R1+0x10], R22 ;  /* 0x0000101601007387 */ /* 0x0001e80000100a00 */
[----:B0-----:R-:W2:Y:S04]  /*298b0*/  LDL.LU.64 R22, [R1+0x580] ;  /* 0x0005800001167983 */ /* 0x001ea80000300a00 */
[----:B------:R0:W-:Y:S02]  /*298c0*/  STL.64 [R1+0x8], R26 ;  /* 0x0000081a01007387 */ /* 0x0001e40000100a00 */
[----:B0-----:R-:W-:-:S02]  /*298d0*/  IMAD.WIDE R26, R3, 0x2, R24 ;  /* 0x00000002031a7825 */ /* 0x001fc400078e0218 */
[----:B------:R-:W3:Y:S04]  /*298e0*/  LDL.LU.64 R24, [R1+0x588] ;  /* 0x0005880001187983 */ /* 0x000ee80000300a00 */
[----:B------:R0:W-:Y:S04]  /*298f0*/  STL.64 [R1], R26 ;  /* 0x0000001a01007387 */ /* 0x0001e80000100a00 */
[----:B------:R-:W-:Y:S01]  /*29900*/  STL.64 [R1+0xc28], R28 ;  /* 0x000c281c01007387 */ /* 0x000fe20000100a00 */
[----:B------:R-:W-:-:S03]  /*29910*/  IMAD.WIDE R16, R3, 0x2, R16 ;  /* 0x0000000203107825 */ /* 0x000fc600078e0210 */
[----:B0-----:R-:W4:Y:S04]  /*29920*/  LDL.LU.64 R26, [R1+0x590] ;  /* 0x00059000011a7983 */ /* 0x001f280000300a00 */
[----:B------:R-:W-:Y:S04]  /*29930*/  STL.64 [R1+0xc30], R4 ;  /* 0x000c300401007387 */ /* 0x000fe80000100a00 */
[----:B------:R-:W-:Y:S04]  /*29940*/  STL.64 [R1+0xc38], R6 ;  /* 0x000c380601007387 */ /* 0x000fe80000100a00 */
[----:B------:R-:W-:Y:S04]  /*29950*/  STL.64 [R1+0xc40], R8 ;  /* 0x000c400801007387 */ /* 0x000fe80000100a00 */
[----:B------:R-:W-:Y:S04]  /*29960*/  STL.64 [R1+0xc48], R10 ;  /* 0x000c480a01007387 */ /* 0x000fe80000100a00 */
[----:B------:R-:W-:Y:S04]  /*29970*/  STL.64 [R1+0xc50], R12 ;  /* 0x000c500c01007387 */ /* 0x000fe80000100a00 */
[----:B------:R0:W-:Y:S01]  /*29980*/  STL.64 [R1+0xc58], R14 ;  /* 0x000c580e01007387 */ /* 0x0001e20000100a00 */
[----:B------:R-:W-:-:S04]  /*29990*/  IMAD.WIDE R18, R3, 0x2, R18 ;  /* 0x0000000203127825 */ /* 0x000fc800078e0212 */
[C---:B------:R-:W-:Y:S01]  /*299a0*/  IMAD.WIDE R20, R3.reuse, 0x2, R20 ;  /* 0x0000000203147825 */ /* 0x040fe200078e0214 */
[----:B0-----:R-:W4:Y:S04]  /*299b0*/  LDL.LU.64 R14, [R1+0x388] ;  /* 0x00038800010e7983 */ /* 0x001f280000300a00 */
[----:B------:R-:W4:Y:S04]  /*299c0*/  LDL.LU.64 R12, [R1+0x370] ;  /* 0x00037000010c7983 */ /* 0x000f280000300a00 */
[----:B------:R0:W-:Y:S04]  /*299d0*/  STL.64 [R1+0xc60], R16 ;  /* 0x000c601001007387 */ /* 0x0001e80000100a00 */
[----:B0-----:R-:W4:Y:S04]  /*299e0*/  LDL.LU.64 R16, [R1+0x390] ;  /* 0x0003900001107983 */ /* 0x001f280000300a00 */
[----:B------:R0:W-:Y:S04]  /*299f0*/  STL.64 [R1+0xc68], R18 ;  /* 0x000c681201007387 */ /* 0x0001e80000100a00 */
[----:B0-----:R-:W4:Y:S04]  /*29a00*/  LDL.LU.64 R18, [R1+0x368] ;  /* 0x0003680001127983 */ /* 0x001f280000300a00 */
[----:B------:R-:W4:Y:S04]  /*29a10*/  LDL.LU.64 R10, [R1+0x360] ;  /* 0x00036000010a7983 */ /* 0x000f280000300a00 */
[----:B------:R0:W-:Y:S04]  /*29a20*/  STL.64 [R1+0xc70], R20 ;  /* 0x000c701401007387 */ /* 0x0001e80000100a00 */
[----:B0-----:R-:W4:Y:S04]  /*29a30*/  LDL.LU.64 R20, [R1+0x378] ;  /* 0x0003780001147983 */ /* 0x001f280000300a00 */
[----:B------:R-:W4:Y:S01]  /*29a40*/  LDL.LU.64 R8, [R1+0x358] ;  /* 0x0003580001087983 */ /* 0x000f220000300a00 */
[----:B--2---:R-:W-:-:S05]  /*29a50*/  IMAD.WIDE R22, R3, 0x2, R22 ;  /* 0x0000000203167825 */ /* 0x004fca00078e0216 */
[----:B------:R0:W-:Y:S04]  /*29a60*/  STL.64 [R1+0xc78], R22 ;  /* 0x000c781601007387 */ /* 0x0001e80000100a00 */
[----:B0-----:R-:W2:Y:S01]  /*29a70*/  LDL.LU.64 R22, [R1+0x380] ;  /* 0x0003800001167983 */ /* 0x001ea20000300a00 */
[----:B---3--:R-:W-:-:S03]  /*29a80*/  IMAD.WIDE R24, R3, 0x2, R24 ;  /* 0x0000000203187825 */ /* 0x008fc600078e0218 */
[----:B------:R-:W3:Y:S04]  /*29a90*/  LDL.LU.64 R6, [R1+0x350] ;  /* 0x0003500001067983 */ /* 0x000ee80000300a00 */
[----:B------:R-:W-:Y:S04]  /*29aa0*/  STL.64 [R1+0xc80], R24 ;  /* 0x000c801801007387 */ /* 0x000fe80000100a00 */
[----:B------:R-:W3:Y:S04]  /*29ab0*/  LDL.LU.64 R4, [R1+0x348] ;  /* 0x0003480001047983 */ /* 0x000ee80000300a00 */
[----:B------:R-:W3:Y:S01]  /*29ac0*/  LDL.LU.64 R28, [R1+0x340] ;  /* 0x00034000011c7983 */ /* 0x000ee20000300a00 */
[----:B----4-:R-:W-:-:S05]  /*29ad0*/  IMAD.WIDE R26, R3, 0x2, R26 ;  /* 0x00000002031a7825 */ /* 0x010fca00078e021a */
[----:B------:R-:W-:Y:S04]  /*29ae0*/  STL.64 [R1+0xc90], R26 ;  /* 0x000c901a01007387 */ /* 0x000fe80000100a00 */
[----:B------:R-:W-:Y:S04]  /*29af0*/  STL [R1+0xc88], R2 ;  /* 0x000c880201007387 */ /* 0x000fe80000100800 */
[----:B------:R0:W-:Y:S01]  /*29b00*/  STL [R1+0x3b0], R16 ;  /* 0x0003b01001007387 */ /* 0x0001e20000100800 */
[----:B------:R-:W-:-:S03]  /*29b10*/  IMAD.MOV.U32 R0, RZ, RZ, R17 ;  /* 0x000000ffff007224 */ /* 0x000fc600078e0011 */
[----:B0-----:R-:W4:Y:S04]  /*29b20*/  LDL.LU.64 R16, [R1+0x338] ;  /* 0x0003380001107983 */ /* 0x001f280000300a00 */
[----:B------:R0:W-:Y:S04]  /*29b30*/  STL [R1+0x978], R0 ;  /* 0x0009780001007387 */ /* 0x0001e80000100800 */
[----:B------:R1:W-:Y:S01]  /*29b40*/  STL [R1+0x3b4], R14 ;  /* 0x0003b40e01007387 */ /* 0x0003e20000100800 */
[----:B0-----:R-:W-:-:S03]  /*29b50*/  IMAD.MOV.U32 R0, RZ, RZ, R15 ;  /* 0x000000ffff007224 */ /* 0x001fc600078e000f */
[----:B-1----:R-:W3:Y:S04]  /*29b60*/  LDL.LU.64 R14, [R1+0x330] ;  /* 0x00033000010e7983 */ /* 0x002ee80000300a00 */
[----:B------:R0:W-:Y:S04]  /*29b70*/  STL [R1+0x974], R0 ;  /* 0x0009740001007387 */ /* 0x0001e80000100800 */
[----:B--2---:R1:W-:Y:S01]  /*29b80*/  STL [R1+0x3b8], R22 ;  /* 0x0003b81601007387 */ /* 0x0043e20000100800 */
[----:B0-----:R-:W-:-:S03]  /*29b90*/  IMAD.MOV.U32 R0, RZ, RZ, R23 ;  /* 0x000000ffff007224 */ /* 0x001fc600078e0017 */
[----:B-1----:R-:W2:Y:S04]  /*29ba0*/  LDL.LU.64 R22, [R1+0x328] ;  /* 0x0003280001167983 */ /* 0x002ea80000300a00 */
[----:B------:R0:W-:Y:S04]  /*29bb0*/  STL [R1+0x970], R0 ;  /* 0x0009700001007387 */ /* 0x0001e80000100800 */
[----:B------:R1:W-:Y:S01]  /*29bc0*/  STL [R1+0x3bc], R20 ;  /* 0x0003bc1401007387 */ /* 0x0003e20000100800 */
        /* <DEDUP_REMOVED lines=19> */
[----:B---3--:R1:W-:Y:S01]  /*29d00*/  STL [R1+0x3a4], R6 ;  /* 0x0003a40601007387 */ /* 0x0083e20000100800 */
[----:B0-----:R-:W-:-:S03]  /*29d10*/  IMAD.MOV.U32 R0, RZ, RZ, R7 ;  /* 0x000000ffff007224 */ /* 0x001fc600078e0007 */
[----:B-1----:R-:W3:Y:S04]  /*29d20*/  LDL.LU.64 R6, [R1+0x2f8] ;  /* 0x0002f80001067983 */ /* 0x002ee80000300a00 */
[----:B------:R0:W-:Y:S04]  /*29d30*/  STL [R1+0x958], R0 ;  /* 0x0009580001007387 */ /* 0x0001e80000100800 */
[----:B------:R1:W-:Y:S01]  /*29d40*/  STL [R1+0x3a0], R4 ;  /* 0x0003a00401007387 */ /* 0x0003e20000100800 */
[----:B0-----:R-:W-:-:S03]  /*29d50*/  IMAD.MOV.U32 R0, RZ, RZ, R5 ;  /* 0x000000ffff007224 */ /* 0x001fc600078e0005 */
[----:B-1----:R-:W3:Y:S04]  /*29d60*/  LDL.LU.64 R4, [R1+0x2f0] ;  /* 0x0002f00001047983 */ /* 0x002ee80000300a00 */
[----:B------:R0:W-:Y:S04]  /*29d70*/  STL [R1+0x954], R0 ;  /* 0x0009540001007387 */ /* 0x0001e80000100800 */
[----:B------:R1:W-:Y:S01]  /*29d80*/  STL [R1+0x39c], R28 ;  /* 0x00039c1c01007387 */ /* 0x0003e20000100800 */
[----:B0-----:R-:W-:-:S03]  /*29d90*/  IMAD.MOV.U32 R0, RZ, RZ, R29 ;  /* 0x000000ffff007224 */ /* 0x001fc600078e001d */
[----:B-1----:R-:W3:Y:S04]  /*29da0*/  LDL.LU.64 R28, [R1+0x2e8] ;  /* 0x0002e800011c7983 */ /* 0x002ee80000300a00 */
[----:B------:R0:W-:Y:S04]  /*29db0*/  STL [R1+0x940], R0 ;  /* 0x0009400001007387 */ /* 0x0001e80000100800 */
[----:B----4-:R1:W-:Y:S01]  /*29dc0*/  STL [R1+0x398], R16 ;  /* 0x0003981001007387 */ /* 0x0103e20000100800 */
[----:B0-----:R-:W-:-:S03]  /*29dd0*/  IMAD.MOV.U32 R0, RZ, RZ, R17 ;  /* 0x000000ffff007224 */ /* 0x001fc600078e0011 */
[----:B-1----:R-:W4:Y:S04]  /*29de0*/  LDL.LU.64 R16, [R1+0x2e0] ;  /* 0x0002e00001107983 */ /* 0x002f280000300a00 */
[----:B------:R0:W-:Y:S04]  /*29df0*/  STL [R1+0x7a8], R0 ;  /* 0x0007a80001007387 */ /* 0x0001e80000100800 */
[----:B------:R1:W-:Y:S01]  /*29e00*/  STL [R1+0x394], R14 ;  /* 0x0003940e01007387 */ /* 0x0003e20000100800 */
[----:B0-----:R-:W-:-:S03]  /*29e10*/  IMAD.MOV.U32 R0, RZ, RZ, R15 ;  /* 0x000000ffff007224 */ /* 0x001fc600078e000f */
[----:B-1----:R-:W4:Y:S04]  /*29e20*/  LDL.LU.64 R14, [R1+0x2d8] ;  /* 0x0002d800010e7983 */ /* 0x002f280000300a00 */
        /* <DEDUP_REMOVED lines=145> */
[----:B------:R-:W-:Y:S04]  /*2a740*/  STL [R1+0x814], R18 ;  /* 0x0008141201007387 */ /* 0x000fe80000100800 */
[----:B------:R-:W2:Y:S01]  /*2a750*/  LDL.LU.64 R24, [R1+0x1b0] ;  /* 0x0001b00001187983 */ /* 0x000ea20000300a00 */
[----:B0-----:R-:W-:-:S05]  /*2a760*/  IMAD.MOV.U32 R0, RZ, RZ, R19 ;  /* 0x000000ffff007224 */ /* 0x001fca00078e0013 */
        /* <DEDUP_REMOVED lines=9> */
[----:B---3--:R1:W-:Y:S04]  /*2a800*/  STL [R1+0x820], R6 ;  /* 0x0008200601007387 */ /* 0x0083e80000100800 */
[----:B------:R-:W3:Y:S01]  /*2a810*/  LDL.LU.64 R18, [R1+0x198] ;  /* 0x0001980001127983 */ /* 0x000ee20000300a00 */
[----:B0-----:R-:W-:-:S05]  /*2a820*/  IMAD.MOV.U32 R0, RZ, RZ, R7 ;  /* 0x000000ffff007224 */ /* 0x001fca00078e0007 */
[----:B------:R0:W-:Y:S04]  /*2a830*/  STL [R1+0x464], R0 ;  /* 0x0004640001007387 */ /* 0x0001e80000100800 */
[----:B------:R0:W-:Y:S04]  /*2a840*/  STL [R1+0x824], R4 ;  /* 0x0008240401007387 */ /* 0x0001e80000100800 */
[----:B-1----:R-:W3:Y:S01]  /*2a850*/  LDL.LU.64 R6, [R1+0x190] ;  /* 0x0001900001067983 */ /* 0x002ee20000300a00 */
[----:B0-----:R-:W-:-:S05]  /*2a860*/  IMAD.MOV.U32 R0, RZ, RZ, R5 ;  /* 0x000000ffff007224 */ /* 0x001fca00078e0005 */
[----:B------:R0:W-:Y:S04]  /*2a870*/  STL [R1+0x468], R0 ;  /* 0x0004680001007387 */ /* 0x0001e80000100800 */
[----:B------:R1:W-:Y:S04]  /*2a880*/  STL [R1+0x828], R28 ;  /* 0x0008281c01007387 */ /* 0x0003e80000100800 */
[----:B------:R-:W3:Y:S01]  /*2a890*/  LDL.LU.64 R4, [R1+0x188] ;  /* 0x0001880001047983 */ /* 0x000ee20000300a00 */
[----:B0-----:R-:W-:-:S03]  /*2a8a0*/  IMAD.MOV.U32 R0, RZ, RZ, R29 ;  /* 0x000000ffff007224 */ /* 0x001fc600078e001d */
[----:B----4-:R-:W-:Y:S04]  /*2a8b0*/  STL [R1+0x82c], R16 ;  /* 0x00082c1001007387 */ /* 0x010fe80000100800 */
[----:B------:R0:W-:Y:S04]  /*2a8c0*/  STL [R1+0x46c], R0 ;  /* 0x00046c0001007387 */ /* 0x0001e80000100800 */
[----:B-1----:R-:W4:Y:S01]  /*2a8d0*/  LDL.LU.64 R28, [R1+0x180] ;  /* 0x00018000011c7983 */ /* 0x002f220000300a00 */
[----:B0-----:R-:W-:-:S03]  /*2a8e0*/  IMAD.MOV.U32 R0, RZ, RZ, R17 ;  /* 0x000000ffff007224 */ /* 0x001fc600078e0011 */
[----:B------:R-:W-:Y:S04]  /*2a8f0*/  STL [R1+0x830], R14 ;  /* 0x0008300e01007387 */ /* 0x000fe80000100800 */
[----:B------:R0:W-:Y:S04]  /*2a900*/  STL [R1+0x470], R0 ;  /* 0x0004700001007387 */ /* 0x0001e80000100800 */
[----:B------:R-:W4:Y:S01]  /*2a910*/  LDL.LU.64 R16, [R1+0x178] ;  /* 0x0001780001107983 */ /* 0x000f220000300a00 */
[----:B0-----:R-:W-:-:S03]  /*2a920*/  IMAD.MOV.U32 R0, RZ, RZ, R15 ;  /* 0x000000ffff007224 */ /* 0x001fc600078e000f */
[----:B--2---:R-:W-:Y:S04]  /*2a930*/  STL [R1+0x834], R22 ;  /* 0x0008341601007387 */ /* 0x004fe80000100800 */
[----:B------:R0:W-:Y:S04]  /*2a940*/  STL [R1+0x474], R0 ;  /* 0x0004740001007387 */ /* 0x0001e80000100800 */
[----:B------:R-:W2:Y:S01]  /*2a950*/  LDL.LU.64 R14, [R1+0x170] ;  /* 0x00017000010e7983 */ /* 0x000ea20000300a00 */
[----:B0-----:R-:W-:-:S03]  /*2a960*/  IMAD.MOV.U32 R0, RZ, RZ, R23 ;  /* 0x000000ffff007224 */ /* 0x001fc600078e0017 */
[----:B------:R-:W-:Y:S04]  /*2a970*/  STL [R1+0x838], R20 ;  /* 0x0008381401007387 */ /* 0x000fe80000100800 */
[----:B------:R0:W-:Y:S04]  /*2a980*/  STL [R1+0x478], R0 ;  /* 0x0004780001007387 */ /* 0x0001e80000100800 */
[----:B------:R-:W2:Y:S01]  /*2a990*/  LDL.LU.64 R22, [R1+0x168] ;  /* 0x0001680001167983 */ /* 0x000ea20000300a00 */
[----:B0-----:R-:W-:-:S03]  /*2a9a0*/  IMAD.MOV.U32 R0, RZ, RZ, R21 ;  /* 0x000000ffff007224 */ /* 0x001fc600078e0015 */
[----:B------:R-:W-:Y:S04]  /*2a9b0*/  STL [R1+0x83c], R12 ;  /* 0x00083c0c01007387 */ /* 0x000fe80000100800 */
[----:B------:R0:W-:Y:S04]  /*2a9c0*/  STL [R1+0x47c], R0 ;  /* 0x00047c0001007387 */ /* 0x0001e80000100800 */
[----:B------:R-:W2:Y:S04]  /*2a9d0*/  LDL.LU.64 R20, [R1+0x160] ;  /* 0x0001600001147983 */ /* 0x000ea80000300a00 */
[----:B------:R-:W-:Y:S01]  /*2a9e0*/  STL [R1+0x840], R24 ;  /* 0x0008401801007387 */ /* 0x000fe20000100800 */
[----:B0-----:R-:W-:-:S05]  /*2a9f0*/  IMAD.MOV.U32 R0, RZ, RZ, R13 ;  /* 0x000000ffff007224 */ /* 0x001fca00078e000d */
[----:B------:R0:W-:Y:S04]  /*2aa00*/  STL [R1+0x480], R0 ;  /* 0x0004800001007387 */ /* 0x0001e80000100800 */
[----:B------:R-:W2:Y:S01]  /*2aa10*/  LDL.LU.64 R12, [R1+0x158] ;  /* 0x00015800010c7983 */ /* 0x000ea20000300a00 */
[----:B0-----:R-:W-:-:S03]  /*2aa20*/  IMAD.MOV.U32 R0, RZ, RZ, R25 ;  /* 0x000000ffff007224 */ /* 0x001fc600078e0019 */
[----:B------:R-:W-:Y:S04]  /*2aa30*/  STL [R1+0x844], R10 ;  /* 0x0008440a01007387 */ /* 0x000fe80000100800 */
[----:B------:R0:W-:Y:S02]  /*2aa40*/  STL [R1+0x484], R0 ;  /* 0x0004840001007387 */ /* 0x0001e40000100800 */
[----:B0-----:R-:W-:Y:S02]  /*2aa50*/  IMAD.MOV.U32 R0, RZ, RZ, R11 ;  /* 0x000000ffff007224 */ /* 0x001fe400078e000b */
[----:B------:R-:W2:Y:S04]  /*2aa60*/  LDL.LU.64 R10, [R1+0x150] ;  /* 0x00015000010a7983 */ /* 0x000ea80000300a00 */
        /* <DEDUP_REMOVED lines=9> */
[----:B------:R1:W-:Y:S04]  /*2ab00*/  STL [R1+0x850], R6 ;  /* 0x0008500601007387 */ /* 0x0003e80000100800 */
[----:B------:R-:W-:Y:S01]  /*2ab10*/  STL [R1+0x854], R4 ;  /* 0x0008540401007387 */ /* 0x000fe20000100800 */
[----:B0-----:R-:W-:-:S05]  /*2ab20*/  IMAD.MOV.U32 R0, RZ, RZ, R7 ;  /* 0x000000ffff007224 */ /* 0x001fca00078e0007 */
[----:B------:R0:W-:Y:S04]  /*2ab30*/  STL [R1+0x494], R0 ;  /* 0x0004940001007387 */ /* 0x0001e80000100800 */
[----:B-1----:R-:W3:Y:S04]  /*2ab40*/  LDL.LU.64 R6, [R1+0x138] ;  /* 0x0001380001067983 */ /* 0x002ee80000300a00 */
[----:B----4-:R-:W-:Y:S01]  /*2ab50*/  STL [R1+0x858], R28 ;  /* 0x0008581c01007387 */ /* 0x010fe20000100800 */
[----:B0-----:R-:W-:-:S05]  /*2ab60*/  IMAD.MOV.U32 R0, RZ, RZ, R5 ;  /* 0x000000ffff007224 */ /* 0x001fca00078e0005 */
[----:B------:R0:W-:Y:S04]  /*2ab70*/  STL [R1+0x498], R0 ;  /* 0x0004980001007387 */ /* 0x0001e80000100800 */
[----:B------:R-:W4:Y:S04]  /*2ab80*/  LDL.LU.64 R4, [R1+0x130] ;  /* 0x0001300001047983 */ /* 0x000f280000300a00 */
[----:B------:R-:W-:Y:S01]  /*2ab90*/  STL [R1+0x85c], R16 ;  /* 0x00085c1001007387 */ /* 0x000fe20000100800 */
[----:B0-----:R-:W-:-:S05]  /*2aba0*/  IMAD.MOV.U32 R0, RZ, RZ, R29 ;  /* 0x000000ffff007224 */ /* 0x001fca00078e001d */
        /* <DEDUP_REMOVED lines=13> */
[----:B------:R-:W2:Y:S01]  /*2ac80*/  LDL.LU.64 R26, [R1+0x110] ;  /* 0x00011000011a7983 */ /* 0x000ea20000300a00 */
[----:B0-----:R-:W-:-:S05]  /*2ac90*/  IMAD.MOV.U32 R0, RZ, RZ, R21 ;  /* 0x000000ffff007224 */ /* 0x001fca00078e0015 */
[----:B------:R0:W-:Y:S04]  /*2aca0*/  STL [R1+0x4ac], R0 ;  /* 0x0004ac0001007387 */ /* 0x0001e80000100800 */
[----:B------:R1:W-:Y:S04]  /*2acb0*/  STL [R1+0x86c], R12 ;  /* 0x00086c0c01007387 */ /* 0x0003e80000100800 */
[----:B------:R-:W2:Y:S01]  /*2acc0*/  LDL.LU.64 R24, [R1+0x108] ;  /* 0x0001080001187983 */ /* 0x000ea20000300a00 */
[----:B0-----:R-:W-:-:S03]  /*2acd0*/  IMAD.MOV.U32 R0, RZ, RZ, R13 ;  /* 0x000000ffff007224 */ /* 0x001fc600078e000d */
[----:B-1----:R-:W2:Y:S04]  /*2ace0*/  LDL.LU.64 R12, [R1+0x100] ;  /* 0x00010000010c7983 */ /* 0x002ea80000300a00 */
[----:B------:R0:W-:Y:S04]  /*2acf0*/  STL [R1+0x4b0], R0 ;  /* 0x0004b00001007387 */ /* 0x0001e80000100800 */
[----:B------:R1:W-:Y:S04]  /*2ad00*/  STL [R1+0x870], R10 ;  /* 0x0008700a01007387 */ /* 0x0003e80000100800 */
[----:B------:R-:W2:Y:S01]  /*2ad10*/  LDL.LU.64 R22, [R1+0xf8] ;  /* 0x0000f80001167983 */ /* 0x000ea20000300a00 */
[----:B0-----:R-:W-:-:S03]  /*2ad20*/  IMAD.MOV.U32 R0, RZ, RZ, R11 ;  /* 0x000000ffff007224 */ /* 0x001fc600078e000b */
[----:B------:R-:W-:Y:S04]  /*2ad30*/  STL [R1+0x874], R8 ;  /* 0x0008740801007387 */ /* 0x000fe80000100800 */
[----:B------:R0:W-:Y:S04]  /*2ad40*/  STL [R1+0x4b4], R0 ;  /* 0x0004b40001007387 */ /* 0x0001e80000100800 */
[----:B-1----:R-:W2:Y:S01]  /*2ad50*/  LDL.LU.64 R10, [R1+0xf0] ;  /* 0x0000f000010a7983 */ /* 0x002ea20000300a00 */
[----:B0-----:R-:W-:-:S03]  /*2ad60*/  IMAD.MOV.U32 R0, RZ, RZ, R9 ;  /* 0x000000ffff007224 */ /* 0x001fc600078e0009 */
[----:B---3--:R-:W-:Y:S04]  /*2ad70*/  STL [R1+0x878], R18 ;  /* 0x0008781201007387 */ /* 0x008fe80000100800 */
[----:B------:R0:W-:Y:S04]  /*2ad80*/  STL [R1+0x4b8], R0 ;  /* 0x0004b80001007387 */ /* 0x0001e80000100800 */
[----:B------:R-:W3:Y:S04]  /*2ad90*/  LDL.LU.64 R8, [R1+0xe8] ;  /* 0x0000e80001087983 */ /* 0x000ee80000300a00 */
[----:B------:R-:W3:Y:S01]  /*2ada0*/  LDL.LU.64 R20, [R1+0xe0] ;  /* 0x0000e00001147983 */ /* 0x000ee20000300a00 */
[----:B0-----:R-:W-:-:S05]  /*2adb0*/  IMAD.MOV.U32 R0, RZ, RZ, R19 ;  /* 0x000000ffff007224 */ /* 0x001fca00078e0013 */
        /* <DEDUP_REMOVED lines=9> */
[----:B------:R1:W-:Y:S04]  /*2ae50*/  STL [R1+0x884], R28 ;  /* 0x0008841c01007387 */ /* 0x0003e80000100800 */
[----:B------:R-:W4:Y:S01]  /*2ae60*/  LDL.LU.64 R18, [R1+0xc8] ;  /* 0x0000c80001127983 */ /* 0x000f220000300a00 */
[----:B0-----:R-:W-:-:S03]  /*2ae70*/  IMAD.MOV.U32 R0, RZ, RZ, R29 ;  /* 0x000000ffff007224 */ /* 0x001fc600078e001d */
[----:B--2---:R-:W-:Y:S04]  /*2ae80*/  STL [R1+0x888], R16 ;  /* 0x0008881001007387 */ /* 0x004fe80000100800 */
[----:B------:R0:W-:Y:S04]  /*2ae90*/  STL [R1+0x4c8], R0 ;  /* 0x0004c80001007387 */ /* 0x0001e80000100800 */
[----:B-1----:R-:W2:Y:S01]  /*2aea0*/  LDL.LU.64 R28, [R1+0xc0] ;  /* 0x0000c000011c7983 */ /* 0x002ea20000300a00 */
[----:B0-----:R-:W-:-:S03]  /*2aeb0*/  IMAD.MOV.U32 R0, RZ, RZ, R17 ;  /* 0x000000ffff007224 */ /* 0x001fc600078e0011 */
[----:B------:R-:W-:Y:S04]  /*2aec0*/  STL [R1+0x88c], R14 ;  /* 0x00088c0e01007387 */ /* 0x000fe80000100800 */
[----:B------:R0:W-:Y:S04]  /*2aed0*/  STL [R1+0x4cc], R0 ;  /* 0x0004cc0001007387 */ /* 0x0001e80000100800 */
[----:B------:R-:W2:Y:S01]  /*2aee0*/  LDL.LU.64 R16, [R1+0xb8] ;  /* 0x0000b80001107983 */ /* 0x000ea20000300a00 */
[----:B0-----:R-:W-:-:S03]  /*2aef0*/  IMAD.MOV.U32 R0, RZ, RZ, R15 ;  /* 0x000000ffff007224 */ /* 0x001fc600078e000f */
[----:B------:R-:W2:Y:S04]  /*2af00*/  LDL.LU.64 R14, [R1+0xb0] ;  /* 0x0000b000010e7983 */ /* 0x000ea80000300a00 */
[----:B------:R0:W-:Y:S04]  /*2af10*/  STL [R1+0x4d0], R0 ;  /* 0x0004d00001007387 */ /* 0x0001e80000100800 */
[----:B------:R-:W-:Y:S01]  /*2af20*/  STL [R1+0x890], R26 ;  /* 0x0008901a01007387 */ /* 0x000fe20000100800 */
[----:B0-----:R-:W-:-:S03]  /*2af30*/  IMAD.MOV.U32 R0, RZ, RZ, R27 ;  /* 0x000000ffff007224 */ /* 0x001fc600078e001b */
[----:B------:R-:W-:Y:S04]  /*2af40*/  STL [R1+0x894], R24 ;  /* 0x0008941801007387 */ /* 0x000fe80000100800 */
[----:B------:R0:W-:Y:S02]  /*2af50*/  STL [R1+0x4d4], R0 ;  /* 0x0004d40001007387 */ /* 0x0001e40000100800 */
[----:B0-----:R-:W-:Y:S02]  /*2af60*/  IMAD.MOV.U32 R0, RZ, RZ, R25 ;  /* 0x000000ffff007224 */ /* 0x001fe400078e0019 */
[----:B------:R-:W-:Y:S04]  /*2af70*/  STL [R1+0x898], R12 ;  /* 0x0008980c01007387 */ /* 0x000fe80000100800 */
[----:B------:R0:W-:Y:S02]  /*2af80*/  STL [R1+0x4d8], R0 ;  /* 0x0004d80001007387 */ /* 0x0001e40000100800 */
[----:B0-----:R-:W-:-:S02]  /*2af90*/  IMAD.MOV.U32 R0, RZ, RZ, R13 ;  /* 0x000000ffff007224 */ /* 0x001fc400078e000d */
[----:B------:R-:W-:Y:S04]  /*2afa0*/  STL [R1+0x89c], R22 ;  /* 0x00089c1601007387 */ /* 0x000fe80000100800 */
        /* <DEDUP_REMOVED lines=8> */
[----:B---3--:R1:W-:Y:S04]  /*2b030*/  STL [R1+0x8a4], R8 ;  /* 0x0008a40801007387 */ /* 0x0083e80000100800 */
[----:B------:R-:W-:Y:S01]  /*2b040*/  STL [R1+0x8a8], R20 ;  /* 0x0008a81401007387 */ /* 0x000fe20000100800 */
[----:B0-----:R-:W-:-:S05]  /*2b050*/  IMAD.MOV.U32 R0, RZ, RZ, R9 ;  /* 0x000000ffff007224 */ /* 0x001fca00078e0009 */
[----:B------:R0:W-:Y:S04]  /*2b060*/  STL [R1+0x4e8], R0 ;  /* 0x0004e80001007387 */ /* 0x0001e80000100800 */
[----:B-1----:R-:W3:Y:S04]  /*2b070*/  LDL.LU.64 R8, [R1+0x98] ;  /* 0x0000980001087983 */ /* 0x002ee80000300a00 */
[----:B------:R-:W-:Y:S01]  /*2b080*/  STL [R1+0x8ac], R6 ;  /* 0x0008ac0601007387 */ /* 0x000fe20000100800 */
[----:B0-----:R-:W-:-:S05]  /*2b090*/  IMAD.MOV.U32 R0, RZ, RZ, R21 ;  /* 0x000000ffff007224 */ /* 0x001fca00078e0015 */
[----:B------:R0:W-:Y:S02]  /*2b0a0*/  STL [R1+0x4ec], R0 ;  /* 0x0004ec0001007387 */ /* 0x0001e40000100800 */
[----:B0-----:R-:W-:Y:S02]  /*2b0b0*/  IMAD.MOV.U32 R0, RZ, RZ, R7 ;  /* 0x000000ffff007224 */ /* 0x001fe400078e0007 */
[----:B------:R-:W3:Y:S04]  /*2b0c0*/  LDL.LU.64 R6, [R1+0x90] ;  /* 0x0000900001067983 */ /* 0x000ee80000300a00 */
[----:B------:R0:W-:Y:S04]  /*2b0d0*/  STL [R1+0x4f0], R0 ;  /* 0x0004f00001007387 */ /* 0x0001e80000100800 */
[----:B----4-:R1:W-:Y:S04]  /*2b0e0*/  STL [R1+0x8b0], R4 ;  /* 0x0008b00401007387 */ /* 0x0103e80000100800 */
[----:B------:R-:W-:Y:S01]  /*2b0f0*/  STL [R1+0x8b4], R18 ;  /* 0x0008b41201007387 */ /* 0x000fe20000100800 */
[----:B0-----:R-:W-:-:S05]  /*2b100*/  IMAD.MOV.U32 R0, RZ, RZ, R5 ;  /* 0x000000ffff007224 */ /* 0x001fca00078e0005 */
[----:B------:R0:W-:Y:S04]  /*2b110*/  STL [R1+0x4f4], R0 ;  /* 0x0004f40001007387 */ /* 0x0001e80000100800 */
[----:B-1----:R-:W4:Y:S01]  /*2b120*/  LDL.LU.64 R4, [R1+0x88] ;  /* 0x0000880001047983 */ /* 0x002f220000300a00 */
[----:B0-----:R-:W-:-:S03]  /*2b130*/  IMAD.MOV.U32 R0, RZ, RZ, R19 ;  /* 0x000000ffff007224 */ /* 0x001fc600078e0013 */
[----:B--2---:R-:W-:Y:S04]  /*2b140*/  STL [R1+0x8b8], R28 ;  /* 0x0008b81c01007387 */ /* 0x004fe80000100800 */
[----:B------:R0:W-:Y:S02]  /*2b150*/  STL [R1+0x4f8], R0 ;  /* 0x0004f80001007387 */ /* 0x0001e40000100800 */
[----:B0-----:R-:W-:Y:S02]  /*2b160*/  IMAD.MOV.U32 R0, RZ, RZ, R29 ;  /* 0x000000ffff007224 */ /* 0x001fe400078e001d */
[----:B------:R-:W2:Y:S04]  /*2b170*/  LDL.LU.64 R28, [R1+0x80] ;  /* 0x00008000011c7983 */ /* 0x000ea80000300a00 */
[----:B------:R0:W-:Y:S04]  /*2b180*/  STL [R1+0x4fc], R0 ;  /* 0x0004fc0001007387 */ /* 0x0001e80000100800 */
[----:B------:R-:W-:Y:S01]  /*2b190*/  STL [R1+0x8bc], R16 ;  /* 0x0008bc1001007387 */ /* 0x000fe20000100800 */
[----:B0-----:R-:W-:-:S03]  /*2b1a0*/  IMAD.MOV.U32 R0, RZ, RZ, R17 ;  /* 0x000000ffff007224 */ /* 0x001fc600078e0011 */
[----:B------:R-:W-:Y:S04]  /*2b1b0*/  STL [R1+0x8c0], R14 ;  /* 0x0008c00e01007387 */ /* 0x000fe80000100800 */
[----:B------:R-:W-:Y:S04]  /*2b1c0*/  STL [R1+0x500], R0 ;  /* 0x0005000001007387 */ /* 0x000fe80000100800 */
[----:B------:R-:W2:Y:S04]  /*2b1d0*/  LDL.LU.64 R26, [R1+0x68] ;  /* 0x00006800011a7983 */ /* 0x000ea80000300a00 */
[----:B--2---:R0:W-:Y:S04]  /*2b1e0*/  STL.64 [R1+0xc98], R26 ;  /* 0x000c981a01007387 */ /* 0x0041e80000100a00 */
[----:B0-----:R-:W2:Y:S01]  /*2b1f0*/  LDL.LU.64 R26, [R1+0x70] ;  /* 0x00007000011a7983 */ /* 0x001ea20000300a00 */
[----:B------:R-:W-:-:S03]  /*2b200*/  IMAD.MOV.U32 R0, RZ, RZ, R15 ;  /* 0x000000ffff007224 */ /* 0x000fc600078e000f */
[----:B--2---:R0:W-:Y:S04]  /*2b210*/  STL.64 [R1+0xca0], R26 ;  /* 0x000ca01a01007387 */ /* 0x0041e80000100a00 */
[----:B0-----:R-:W2:Y:S04]  /*2b220*/  LDL.LU.64 R26, [R1+0x78] ;  /* 0x00007800011a7983 */ /* 0x001ea80000300a00 */
[----:B------:R-:W2:Y:S04]  /*2b230*/  LDL.LU.64 R2, [R1+0x60] ;  /* 0x0000600001027983 */ /* 0x000ea80000300a00 */
[----:B------:R0:W-:Y:S04]  /*2b240*/  STL [R1+0x504], R0 ;  /* 0x0005040001007387 */ /* 0x0001e80000100800 */
[----:B------:R-:W-:Y:S04]  /*2b250*/  STL [R1+0x8c4], R12 ;  /* 0x0008c40c01007387 */ /* 0x000fe80000100800 */
[----:B------:R-:W2:Y:S04]  /*2b260*/  LDL.LU.64 R24, [R1+0x58] ;  /* 0x0000580001187983 */ /* 0x000ea80000300a00 */
[----:B------:R-:W2:Y:S01]  /*2b270*/  LDL.LU.64 R22, [R1+0x50] ;  /* 0x0000500001167983 */ /* 0x000ea20000300a00 */
[----:B0-----:R-:W-:-:S05]  /*2b280*/  IMAD.MOV.U32 R0, RZ, RZ, R13 ;  /* 0x000000ffff007224 */ /* 0x001fca00078e000d */
[----:B------:R0:W-:Y:S04]  /*2b290*/  STL [R1+0x508], R0 ;  /* 0x0005080001007387 */ /* 0x0001e80000100800 */
[----:B------:R-:W-:Y:S04]  /*2b2a0*/  STL [R1+0x8c8], R10 ;  /* 0x0008c80a01007387 */ /* 0x000fe80000100800 */
[----:B------:R-:W2:Y:S04]  /*2b2b0*/  LDL.LU.64 R20, [R1+0x48] ;  /* 0x0000480001147983 */ /* 0x000ea80000300a00 */
[----:B------:R-:W2:Y:S01]  /*2b2c0*/  LDL.LU.64 R18, [R1+0x40] ;  /* 0x0000400001127983 */ /* 0x000ea20000300a00 */
[----:B0-----:R-:W-:-:S05]  /*2b2d0*/  IMAD.MOV.U32 R0, RZ, RZ, R11 ;  /* 0x000000ffff007224 */ /* 0x001fca00078e000b */
[----:B------:R0:W-:Y:S04]  /*2b2e0*/  STL [R1+0x50c], R0 ;  /* 0x00050c0001007387 */ /* 0x0001e80000100800 */
[----:B---3--:R-:W-:Y:S04]  /*2b2f0*/  STL [R1+0x8cc], R8 ;  /* 0x0008cc0801007387 */ /* 0x008fe80000100800 */
[----:B------:R-:W3:Y:S04]  /*2b300*/  LDL.LU.64 R16, [R1+0x38] ;  /* 0x0000380001107983 */ /* 0x000ee80000300a00 */
[----:B------:R-:W3:Y:S01]  /*2b310*/  LDL.LU.64 R14, [R1+0x30] ;  /* 0x00003000010e7983 */ /* 0x000ee20000300a00 */
[----:B0-----:R-:W-:-:S05]  /*2b320*/  IMAD.MOV.U32 R0, RZ, RZ, R9 ;  /* 0x000000ffff007224 */ /* 0x001fca00078e0009 */
[----:B------:R0:W-:Y:S04]  /*2b330*/  STL [R1+0x510], R0 ;  /* 0x0005100001007387 */ /* 0x0001e80000100800 */
[----:B------:R1:W-:Y:S04]  /*2b340*/  STL [R1+0x8d0], R6 ;  /* 0x0008d00601007387 */ /* 0x0003e80000100800 */
[----:B------:R-:W3:Y:S04]  /*2b350*/  LDL.LU.64 R12, [R1+0x28] ;  /* 0x00002800010c7983 */ /* 0x000ee80000300a00 */
[----:B------:R-:W3:Y:S01]  /*2b360*/  LDL.LU.64 R10, [R1+0x20] ;  /* 0x00002000010a7983 */ /* 0x000ee20000300a00 */
[----:B0-----:R-:W-:-:S05]  /*2b370*/  IMAD.MOV.U32 R0, RZ, RZ, R7 ;  /* 0x000000ffff007224 */ /* 0x001fca00078e0007 */
[----:B------:R0:W-:Y:S04]  /*2b380*/  STL [R1+0x514], R0 ;  /* 0x0005140001007387 */ /* 0x0001e80000100800 */
[----:B----4-:R4:W-:Y:S04]  /*2b390*/  STL [R1+0x8d4], R4 ;  /* 0x0008d40401007387 */ /* 0x0109e80000100800 */
[----:B------:R-:W3:Y:S04]  /*2b3a0*/  LDL.LU.64 R8, [R1+0x18] ;  /* 0x0000180001087983 */ /* 0x000ee80000300a00 */
[----:B-1----:R-:W3:Y:S01]  /*2b3b0*/  LDL.LU.64 R6, [R1+0x10] ;  /* 0x0000100001067983 */ /* 0x002ee20000300a00 */
[----:B0-----:R-:W-:-:S05]  /*2b3c0*/  IMAD.MOV.U32 R0, RZ, RZ, R5 ;  /* 0x000000ffff007224 */ /* 0x001fca00078e0005 */
[----:B------:R0:W-:Y:S04]  /*2b3d0*/  STL [R1+0x518], R0 ;  /* 0x0005180001007387 */ /* 0x0001e80000100800 */
[----:B------:R1:W-:Y:S04]  /*2b3e0*/  STL [R1+0x8d8], R28 ;  /* 0x0008d81c01007387 */ /* 0x0003e80000100800 */
[----:B----4-:R-:W4:Y:S01]  /*2b3f0*/  LDL.LU.64 R4, [R1+0x8] ;  /* 0x0000080001047983 */ /* 0x010f220000300a00 */
[----:B0-----:R-:W-:-:S03]  /*2b400*/  IMAD.MOV.U32 R0, RZ, RZ, R29 ;  /* 0x000000ffff007224 */ /* 0x001fc600078e001d */
[----:B-1----:R-:W3:Y:S04]  /*2b410*/  LDL.LU.64 R28, [R1] ;  /* 0x00000000011c7983 */ /* 0x002ee80000300a00 */
[----:B------:R0:W-:Y:S04]  /*2b420*/  STL [R1+0x51c], R0 ;  /* 0x00051c0001007387 */ /* 0x0001e80000100800 */
[----:B--2---:R1:W-:Y:S01]  /*2b430*/  STL [R1+0x8dc], R26 ;  /* 0x0008dc1a01007387 */ /* 0x0043e20000100800 */
[----:B0-----:R-:W-:-:S03]  /*2b440*/  IMAD.MOV.U32 R0, RZ, RZ, R27 ;  /* 0x000000ffff007224 */ /* 0x001fc600078e001b */
[----:B-1----:R-:W2:Y:S04]  /*2b450*/  LDL.LU.64 R26, [R1+0xca0] ;  /* 0x000ca000011a7983 */ /* 0x002ea80000300a00 */
[----:B--2---:R-:W-:Y:S04]  /*2b460*/  STL [R1+0x8e0], R26 ;  /* 0x0008e01a01007387 */ /* 0x004fe80000100800 */
[----:B------:R0:W-:Y:S02]  /*2b470*/  STL [R1+0x520], R0 ;  /* 0x0005200001007387 */ /* 0x0001e40000100800 */
[----:B0-----:R-:W-:-:S02]  /*2b480*/  IMAD.MOV.U32 R0, RZ, RZ, R27 ;  /* 0x000000ffff007224 */ /* 0x001fc400078e001b */
[----:B------:R-:W2:Y:S04]  /*2b490*/  LDL.LU.64 R26, [R1+0xc98] ;  /* 0x000c9800011a7983 */ /* 0x000ea80000300a00 */
[----:B--2---:R-:W-:Y:S04]  /*2b4a0*/  STL [R1+0x8e4], R26 ;  /* 0x0008e41a01007387 */ /* 0x004fe80000100800 */
[----:B------:R0:W-:Y:S02]  /*2b4b0*/  STL [R1+0x524], R0 ;  /* 0x0005240001007387 */ /* 0x0001e40000100800 */
[----:B0-----:R-:W-:-:S02]  /*2b4c0*/  IMAD.MOV.U32 R0, RZ, RZ, R27 ;  /* 0x000000ffff007224 */ /* 0x001fc400078e001b */
[----:B------:R-:W2:Y:S04]  /*2b4d0*/  LDL.LU.64 R26, [R1+0xc90] ;  /* 0x000c9000011a7983 */ /* 0x000ea80000300a00 */
[----:B------:R0:W-:Y:S04]  /*2b4e0*/  STL [R1+0x528], R0 ;  /* 0x0005280001007387 */ /* 0x0001e80000100800 */
[----:B0-----:R0:W5:Y:S04]  /*2b4f0*/  LDL.LU R0, [R1+0xc8c] ;  /* 0x000c8c0001007983 */ /* 0x0011680000300800 */
[----:B------:R1:W-:Y:S04]  /*2b500*/  STL [R1+0x8e8], R2 ;  /* 0x0008e80201007387 */ /* 0x0003e80000100800 */
[----:B-1----:R0:W5:Y:S04]  /*2b510*/  LDL.LU R2, [R1+0xc88] ;  /* 0x000c880001027983 */ /* 0x0021680000300800 */
[----:B------:R-:W-:Y:S04]  /*2b520*/  STL [R1+0x8ec], R24 ;  /* 0x0008ec1801007387 */ /* 0x000fe80000100800 */
[----:B------:R1:W-:Y:S02]  /*2b530*/  STL [R1+0x52c], R3 ;  /* 0x00052c0301007387 */ /* 0x0003e40000100800 */
[----:B-1----:R-:W-:-:S02]  /*2b540*/  IMAD.MOV.U32 R3, RZ, RZ, R25 ;  /* 0x000000ffff037224 */ /* 0x002fc400078e0019 */
[----:B------:R-:W2:Y:S04]  /*2b550*/  LDL.LU.64 R24, [R1+0xc80] ;  /* 0x000c800001187983 */ /* 0x000ea80000300a00 */
        /* <DEDUP_REMOVED lines=12> */
[----:B---3--:R-:W-:Y:S04]  /*2b620*/  STL [R1+0x8fc], R16 ;  /* 0x0008fc1001007387 */ /* 0x008fe80000100800 */
[----:B------:R1:W-:Y:S02]  /*2b630*/  STL [R1+0x53c], R3 ;  /* 0x00053c0301007387 */ /* 0x0003e40000100800 */
[----:B-1----:R-:W-:-:S02]  /*2b640*/  IMAD.MOV.U32 R3, RZ, RZ, R17 ;  /* 0x000000ffff037224 */ /* 0x002fc400078e0011 */
[----:B------:R-:W3:Y:S04]  /*2b650*/  LDL.LU.64 R16, [R1+0xc60] ;  /* 0x000c600001107983 */ /* 0x000ee80000300a00 */
        /* <DEDUP_REMOVED lines=20> */
[----:B----4-:R-:W-:Y:S04]  /*2b7a0*/  STL [R1+0x914], R4 ;  /* 0x0009140401007387 */ /* 0x010fe80000100800 */
[----:B------:R1:W-:Y:S02]  /*2b7b0*/  STL [R1+0x554], R3 ;  /* 0x0005540301007387 */ /* 0x0003e40000100800 */
[----:B-1----:R-:W-:-:S02]  /*2b7c0*/  IMAD.MOV.U32 R3, RZ, RZ, R5 ;  /* 0x000000ffff037224 */ /* 0x002fc400078e0005 */
[----:B------:R-:W4:Y:S04]  /*2b7d0*/  LDL.LU.64 R4, [R1+0xc30] ;  /* 0x000c300001047983 */ /* 0x000f280000300a00 */
[----:B------:R-:W-:Y:S04]  /*2b7e0*/  STL [R1+0x918], R28 ;  /* 0x0009181c01007387 */ /* 0x000fe80000100800 */
[----:B------:R1:W-:Y:S02]  /*2b7f0*/  STL [R1+0x558], R3 ;  /* 0x0005580301007387 */ /* 0x0003e40000100800 */
[----:B-1----:R-:W-:-:S02]  /*2b800*/  IMAD.MOV.U32 R3, RZ, RZ, R29 ;  /* 0x000000ffff037224 */ /* 0x002fc400078e001d */
[----:B------:R-:W2:Y:S01]  /*2b810*/  LDL.LU.64 R28, [R1+0xc28] ;  /* 0x000c2800011c7983 */ /* 0x000ea20000300a00 */
[----:B------:R-:W-:-:S04]  /*2b820*/  UIADD3 UR5, UPT, UPT, UR5, -0x1, URZ ;  /* 0xffffffff05057890 */ /* 0x000fc8000fffe0ff */
[----:B------:R-:W-:Y:S02]  /*2b830*/  UISETP.NE.U32.AND UP0, UPT, UR5, URZ, UPT ;  /* 0x000000ff0500728c */ /* 0x000fe4000bf05070 */
[----:B------:R-:W-:Y:S01]  /*2b840*/  UIADD3 UR14, UPT, UPT, UR14, -0x80, URZ ;  /* 0xffffff800e0e7890 */ /* 0x000fe2000fffe0ff */
[----:B--2---:R0:W-:Y:S04]  /*2b850*/  STL [R1+0x91c], R28 ;  /* 0x00091c1c01007387 */ /* 0x0041e80000100800 */
[----:B------:R0:W-:Y:S04]  /*2b860*/  STL [R1+0x55c], R3 ;  /* 0x00055c0301007387 */ /* 0x0001e80000100800 */
[----:B------:R0:W-:Y:S04]  /*2b870*/  STL [R1+0x560], R29 ;  /* 0x0005601d01007387 */ /* 0x0001e80000100800 */
[----:B----4-:R0:W-:Y:S04]  /*2b880*/  STL [R1+0x920], R4 ;  /* 0x0009200401007387 */ /* 0x0101e80000100800 */
[----:B------:R0:W-:Y:S04]  /*2b890*/  STL [R1+0x564], R5 ;  /* 0x0005640501007387 */ /* 0x0001e80000100800 */
        /* <DEDUP_REMOVED lines=10> */
[----:B---3--:R0:W-:Y:S04]  /*2b940*/  STL [R1+0x938], R16 ;  /* 0x0009381001007387 */ /* 0x0081e80000100800 */
        /* <DEDUP_REMOVED lines=10> */
[----:B------:R0:W-:Y:S01]  /*2b9f0*/  STL [R1+0x594], R27 ;  /* 0x0005941b01007387 */ /* 0x0001e20000100800 */
[----:B------:R-:W-:Y:S05]  /*2ba00*/  BRA.U UP0, `(.L_x_2) ;  /* 0xfffffe5100907547 */ /* 0x000fea000b83ffff */
[----:B-----5:R-:W2:Y:S04]  /*2ba10*/  LDL.LU R2, [R1+0x5cc] ;  /* 0x0005cc0001027983 */ /* 0x020ea80000300800 */
[----:B--2---:R1:W-:Y:S04]  /*2ba20*/  STL [R1+0xcb8], R2 ;  /* 0x000cb80201007387 */ /* 0x0043e80000100800 */
[----:B-1----:R-:W2:Y:S04]  /*2ba30*/  LDL.LU R2, [R1+0x61c] ;  /* 0x00061c0001027983 */ /* 0x002ea80000300800 */
        /* <DEDUP_REMOVED lines=32> */
[----:B------:R-:W3:Y:S04]  /*2bc40*/  LDL.LU R0, [R1+0x6ac] ;  /* 0x0006ac0001007983 */ /* 0x000ee80000300800 */
[----:B---3--:R1:W-:Y:S04]  /*2bc50*/  STL [R1+0xcb4], R0 ;  /* 0x000cb40001007387 */ /* 0x0083e80000100800 */
[----:B-1----:R-:W3:Y:S04]  /*2bc60*/  LDL.LU R0, [R1+0x62c] ;  /* 0x00062c0001007983 */ /* 0x002ee80000300800 */
        /* <DEDUP_REMOVED lines=33> */
[----:B-1----:R-:W2:Y:S04]  /*2be80*/  LDL.LU R0, [R1+0x5bc] ;  /* 0x0005bc0001007983 */ /* 0x002ea80000300800 */
[----:B0-----:R-:W3:Y:S04]  /*2be90*/  LDL.LU R26, [R1+0x6fc] ;  /* 0x0006fc00011a7983 */ /* 0x001ee80000300800 */
[----:B------:R-:W4:Y:S04]  /*2bea0*/  LDL.LU R27, [R1+0x73c] ;  /* 0x00073c00011b7983 */ /* 0x000f280000300800 */
        /* <DEDUP_REMOVED lines=25> */
[----:B--2---:R-:W-:-:S03]  /*2c040*/  F2FP.BF16.F32.PACK_AB R2, R0, R2 ;  /* 0x000000020002723e */ /* 0x004fc600000010ff */
[----:B------:R-:W2:Y:S04]  /*2c050*/  LDL.LU R0, [R1+0xd3c] ;  /* 0x000d3c0001007983 */ /* 0x000ea80000300800 */
[----:B------:R0:W-:Y:S04]  /*2c060*/  STL [R1+0x9c], R2 ;  /* 0x00009c0201007387 */ /* 0x0001e80000100800 */
[----:B0-----:R-:W2:Y:S02]  /*2c070*/  LDL.LU R2, [R1+0xd38] ;  /* 0x000d380001027983 */ /* 0x001ea40000300800 */
[----:B--2---:R-:W-:-:S02]  /*2c080*/  F2FP.BF16.F32.PACK_AB R2, R0, R2 ;  /* 0x000000020002723e */ /* 0x004fc400000010ff */
        /* <DEDUP_REMOVED lines=64> */
[----:B------:R-:W2:Y:S01]  /*2c490*/  LDL.LU R0, [R1+0xcb4] ;  /* 0x000cb40001007983 */ /* 0x000ea20000300800 */
[----:B---3--:R-:W-:Y:S02]  /*2c4a0*/  F2FP.BF16.F32.PACK_AB R22, R25, R22 ;  /* 0x000000161916723e */ /* 0x008fe400000010ff */
[----:B------:R-:W-:Y:S01]  /*2c4b0*/  F2FP.BF16.F32.PACK_AB R16, R19, R16 ;  /* 0x000000101310723e */ /* 0x000fe200000010ff */
[----:B------:R2:W-:Y:S01]  /*2c4c0*/  STL [R1+0x58], R2 ;  /* 0x0000580201007387 */ /* 0x0005e20000100800 */
[----:B------:R-:W-:Y:S02]  /*2c4d0*/  F2FP.BF16.F32.PACK_AB R10, R13, R10 ;  /* 0x0000000a0d0a723e */ /* 0x000fe400000010ff */
[----:B------:R-:W-:Y:S02]  /*2c4e0*/  F2FP.BF16.F32.PACK_AB R4, R7, R4 ;  /* 0x000000040704723e */ /* 0x000fe400000010ff */
[----:B--2---:R-:W-:Y:S02]  /*2c4f0*/  F2FP.BF16.F32.PACK_AB R2, R0, R26 ;  /* 0x0000001a0002723e */ /* 0x004fe400000010ff */
[----:B----4-:R-:W-:-:S03]  /*2c500*/  F2FP.BF16.F32.PACK_AB R0, R27, R24 ;  /* 0x000000181b00723e */ /* 0x010fc600000010ff */
[----:B------:R0:W-:Y:S04]  /*2c510*/  STL [R1+0x54], R2 ;  /* 0x0000540201007387 */ /* 0x0001e80000100800 */
[----:B------:R1:W-:Y:S04]  /*2c520*/  STL [R1+0x50], R0 ;  /* 0x0000500001007387 */ /* 0x0003e80000100800 */
[----:B------:R-:W-:Y:S01]  /*2c530*/  STL [R1+0x4c], R22 ;  /* 0x00004c1601007387 */ /* 0x000fe20000100800 */
[----:B0-----:R-:W-:Y:S02]  /*2c540*/  F2FP.BF16.F32.PACK_AB R2, R23, R20 ;  /* 0x000000141702723e */ /* 0x001fe400000010ff */
[----:B-1----:R-:W-:-:S03]  /*2c550*/  F2FP.BF16.F32.PACK_AB R0, R21, R18 ;  /* 0x000000121500723e */ /* 0x002fc600000010ff */
        /* <DEDUP_REMOVED lines=13> */
[----:B0-----:R-:W-:-:S03]  /*2c630*/  F2FP.BF16.F32.PACK_AB R2, R5, R28 ;  /* 0x0000001c0502723e */ /* 0x001fc600000010ff */
[----:B------:R-:W2:Y:S01]  /*2c640*/  LDL.LU R7, [R1+0x664] ;  /* 0x0006640001077983 */ /* 0x000ea20000300800 */
[----:B-1----:R-:W-:-:S03]  /*2c650*/  F2FP.BF16.F32.PACK_AB R0, R29, R3 ;  /* 0x000000031d00723e */ /* 0x002fc600000010ff */
        /* <DEDUP_REMOVED lines=18> */
[----:B------:R-:W3:Y:S04]  /*2c780*/  LDL.LU R6, [R1+0x5f4] ;  /* 0x0005f40001067983 */ /* 0x000ee80000300800 */
[----:B---3--:R0:W-:Y:S04]  /*2c790*/  STL [R1+0xc70], R6 ;  /* 0x000c700601007387 */ /* 0x0081e80000100800 */
[----:B0-----:R-:W3:Y:S04]  /*2c7a0*/  LDL.LU R6, [R1+0x634] ;  /* 0x0006340001067983 */ /* 0x001ee80000300800 */
        /* <DEDUP_REMOVED lines=15> */
[----:B0-----:R-:W2:Y:S04]  /*2c8a0*/  LDL.LU R6, [R1+0x63c] ;  /* 0x00063c0001067983 */ /* 0x001ea80000300800 */
[----:B------:R-:W3:Y:S04]  /*2c8b0*/  LDL.LU R5, [R1+0x714] ;  /* 0x0007140001057983 */ /* 0x000ee80000300800 */
[----:B---3--:R0:W-:Y:S04]  /*2c8c0*/  STL [R1+0xc6c], R5 ;  /* 0x000c6c0501007387 */ /* 0x0081e80000100800 */
[----:B0-----:R-:W3:Y:S04]  /*2c8d0*/  LDL.LU R5, [R1+0x674] ;  /* 0x0006740001057983 */ /* 0x001ee80000300800 */
[----:B------:R-:W4:Y:S04]  /*2c8e0*/  LDL.LU R4, [R1+0x784] ;  /* 0x0007840001047983 */ /* 0x000f280000300800 */
[----:B----4-:R0:W-:Y:S04]  /*2c8f0*/  STL [R1+0xc68], R4 ;  /* 0x000c680401007387 */ /* 0x0101e80000100800 */
[----:B0-----:R-:W4:Y:S04]  /*2c900*/  LDL.LU R4, [R1+0x6d4] ;  /* 0x0006d40001047983 */ /* 0x001f280000300800 */
[----:B------:R-:W2:Y:S04]  /*2c910*/  LDL.LU R11, [R1+0x660] ;  /* 0x00066000010b7983 */ /* 0x000ea80000300800 */
[----:B--2---:R0:W-:Y:S04]  /*2c920*/  STL [R1+0xc64], R11 ;  /* 0x000c640b01007387 */ /* 0x0041e80000100800 */
[----:B0-----:R-:W2:Y:S04]  /*2c930*/  LDL.LU R11, [R1+0x754] ;  /* 0x00075400010b7983 */ /* 0x001ea80000300800 */
        /* <DEDUP_REMOVED lines=42> */
[----:B------:R-:W2:Y:S01]  /*2cbe0*/  LDL.LU R2, [R1+0x774] ;  /* 0x0007740001027983 */ /* 0x000ea20000300800 */
[----:B------:R-:W-:-:S03]  /*2cbf0*/  F2FP.BF16.F32.PACK_AB R7, R6, R7 ;  /* 0x000000070607723e */ /* 0x000fc600000010ff */
[----:B--2---:R0:W-:Y:S04]  /*2cc00*/  STL [R1+0xc28], R2 ;  /* 0x000c280201007387 */ /* 0x0041e80000100800 */
[----:B0-----:R-:W2:Y:S04]  /*2cc10*/  LDL.LU R2, [R1+0x704] ;  /* 0x0007040001027983 */ /* 0x001ea80000300800 */
        /* <DEDUP_REMOVED lines=38> */
[----:B------:R0:W-:Y:S04]  /*2ce80*/  STL [R1], R7 ;  /* 0x0000000701007387 */ /* 0x0001e80000100800 */
[----:B0-----:R-:W2:Y:S02]  /*2ce90*/  LDL.LU R7, [R1+0xc74] ;  /* 0x000c740001077983 */ /* 0x001ea40000300800 */
[----:B--2---:R-:W-:-:S02]  /*2cea0*/  F2FP.BF16.F32.PACK_AB R7, R6, R7 ;  /* 0x000000070607723e */ /* 0x004fc400000010ff */
[----:B------:R-:W3:Y:S02]  /*2ceb0*/  LDL.LU R6, [R1+0xc70] ;  /* 0x000c700001067983 */ /* 0x000ee40000300800 */
[----:B---3--:R-:W-:Y:S02]  /*2cec0*/  F2FP.BF16.F32.PACK_AB R6, R5, R6 ;  /* 0x000000060506723e */ /* 0x008fe400000010ff */
[----:B------:R-:W4:Y:S02]  /*2ced0*/  LDL.LU R5, [R1+0xc6c] ;  /* 0x000c6c0001057983 */ /* 0x000f240000300800 */
[----:B----4-:R-:W-:Y:S02]  /*2cee0*/  F2FP.BF16.F32.PACK_AB R5, R4, R5 ;  /* 0x000000050405723e */ /* 0x010fe400000010ff */
[----:B------:R-:W2:Y:S02]  /*2cef0*/  LDL.LU R4, [R1+0xc68] ;  /* 0x000c680001047983 */ /* 0x000ea40000300800 */
[----:B--2---:R-:W-:-:S02]  /*2cf00*/  F2FP.BF16.F32.PACK_AB R4, R11, R4 ;  /* 0x000000040b04723e */ /* 0x004fc400000010ff */
[----:B------:R-:W2:Y:S02]  /*2cf10*/  LDL.LU R11, [R1+0xc64] ;  /* 0x000c6400010b7983 */ /* 0x000ea40000300800 */
[----:B--2---:R-:W-:Y:S02]  /*2cf20*/  F2FP.BF16.F32.PACK_AB R11, R10, R11 ;  /* 0x0000000b0a0b723e */ /* 0x004fe400000010ff */
[----:B------:R-:W2:Y:S02]  /*2cf30*/  LDL.LU R10, [R1+0xc60] ;  /* 0x000c6000010a7983 */ /* 0x000ea40000300800 */
[----:B--2---:R-:W-:Y:S02]  /*2cf40*/  F2FP.BF16.F32.PACK_AB R10, R9, R10 ;  /* 0x0000000a090a723e */ /* 0x004fe400000010ff */
        /* <DEDUP_REMOVED lines=26> */
[----:B------:R-:W2:Y:S01]  /*2d0f0*/  LDL.LU R2, [R1+0xc28] ;  /* 0x000c280001027983 */ /* 0x000ea20000300800 */
[----:B------:R-:W-:Y:S02]  /*2d100*/  F2FP.BF16.F32.PACK_AB R26, R26, R24 ;  /* 0x000000181a1a723e */ /* 0x000fe400000010ff */
[----:B------:R-:W-:Y:S02]  /*2d110*/  F2FP.BF16.F32.PACK_AB R27, R0, R27 ;  /* 0x0000001b001b723e */ /* 0x000fe400000010ff */
[----:B------:R-:W-:Y:S02]  /*2d120*/  F2FP.BF16.F32.PACK_AB R25, R25, R28 ;  /* 0x0000001c1919723e */ /* 0x000fe400000010ff */
[----:B------:R-:W-:Y:S02]  /*2d130*/  F2FP.BF16.F32.PACK_AB R24, R29, R3 ;  /* 0x000000031d18723e */ /* 0x000fe400000010ff */
[----:B--2---:R-:W-:-:S07]  /*2d140*/  F2FP.BF16.F32.PACK_AB R20, R2, R20 ;  /* 0x000000140214723e */ /* 0x004fce00000010ff */
.L_x_1:
[----:B------:R-:W2:Y:S01]  /*2d150*/  LDL.LU R2, [R1+0xa70] ;  /* 0x000a700001027983 */ /* 0x000ea20000300800 */
[----:B------:R-:W1:Y:S03]  /*2d160*/  LDCU.128 UR8, c[0x0][0x390] ;  /* 0x00007200ff0877ac */ /* 0x000e660008000c00 */
[----:B0-----:R-:W3:Y:S01]  /*2d170*/  LDL.LU R0, [R1+0xa6c] ;  /* 0x000a6c0001007983 */ /* 0x001ee20000300800 */
[----:B------:R-:W2:Y:S03]  /*2d180*/  LDCU UR4, c[0x0][0x39c] ;  /* 0x00007380ff0477ac */ /* 0x000ea60008000800 */
[----:B------:R-:W1:Y:S01]  /*2d190*/  LDL.LU R28, [R1+0x9c0] ;  /* 0x0009c000011c7983 */ /* 0x000e620000300800 */
[----:B------:R-:W0:Y:S01]  /*2d1a0*/  S2UR UR5, SR_CgaCtaId ;  /* 0x00000000000579c3 */ /* 0x000e220000008800 */
[----:B------:R-:W4:Y:S01]  /*2d1b0*/  LDCU UR6, c[0x0][0x39c] ;  /* 0x00007380ff0677ac */ /* 0x000f220008000800 */
[----:B------:R-:W5:Y:S01]  /*2d1c0*/  S2R R29, SR_TID.X ;  /* 0x00000000001d7919 */ /* 0x000f620000002100 */
[----:B------:R-:W0:Y:S01]  /*2d1d0*/  LDCU UR7, c[0x0][0x39c] ;  /* 0x00007380ff0777ac */ /* 0x000e220008000800 */
[----:B------:R-:W0:Y:S01]  /*2d1e0*/  LDCU UR14, c[0x0][0x39c] ;  /* 0x00007380ff0e77ac */ /* 0x000e220008000800 */
[----:B-----5:R-:W-:-:S03]  /*2d1f0*/  LOP3.LUT R3, R29, 0x100, RZ, 0xc0, !PT ;  /* 0x000001001d037812 */ /* 0x020fc600078ec0ff */
[----:B------:R-:W-:Y:S01]  /*2d200*/  BAR.SYNC.DEFER_BLOCKING 0x0 ;  /* 0x0000000000007b1d */ /* 0x000fe20000010000 */
[----:B---3--:R-:W-:Y:S02]  /*2d210*/  LOP3.LUT R0, R0, 0x7000, RZ, 0xc0, !PT ;  /* 0x0000700000007812 */ /* 0x008fe400078ec0ff */
[----:B-1----:R-:W-:-:S03]  /*2d220*/  ISETP.GE.AND P0, PT, R28, UR10, PT ;  /* 0x0000000a1c007c0c */ /* 0x002fc6000bf06270 */
[----:B------:R-:W1:Y:S01]  /*2d230*/  LDCU UR10, c[0x0][0x39c] ;  /* 0x00007380ff0a77ac */ /* 0x000e620008000800 */
[----:B--2---:R-:W-:Y:S01]  /*2d240*/  ISETP.LT.AND P1, PT, R2, UR4, !P0 ;  /* 0x0000000402007c0c */ /* 0x004fe2000c721270 */
[C---:B------:R-:W-:Y:S01]  /*2d250*/  IMAD.SHL.U32 R2, R29.reuse, 0x20, RZ ;  /* 0x000000201d027824 */ /* 0x040fe200078e00ff */
[----:B------:R-:W-:Y:S02]  /*2d260*/  UMOV UR4, 0x400 ;  /* 0x0000040000047882 */ /* 0x000fe40000000000 */
[----:B0-----:R-:W-:Y:S02]  /*2d270*/  ULEA UR4, UR5, UR4, 0x18 ;  /* 0x0000000405047291 */ /* 0x001fe4000f8ec0ff */
[----:B------:R-:W-:Y:S01]  /*2d280*/  LOP3.LUT R0, R0, 0x60, R2, 0xf8, !PT ;  /* 0x0000006000007812 */ /* 0x000fe200078ef802 */
[C---:B------:R-:W-:Y:S01]  /*2d290*/  IMAD.SHL.U32 R2, R29.reuse, 0x4, RZ ;  /* 0x000000041d027824 */ /* 0x040fe200078e00ff */
[----:B------:R-:W0:Y:S04]  /*2d2a0*/  LDCU UR5, c[0x0][0x3b4] ;  /* 0x00007680ff0577ac */ /* 0x000e280008000800 */
[----:B------:R-:W-:Y:S01]  /*2d2b0*/  LOP3.LUT R0, R0, 0x70, R2, 0x78, !PT ;  /* 0x0000007000007812 */ /* 0x000fe200078e7802 */
[----:B------:R-:W-:-:S05]  /*2d2c0*/  IMAD.SHL.U32 R2, R29, 0x1000, RZ ;  /* 0x000010001d027824 */ /* 0x000fca00078e00ff */
[----:B------:R-:W-:-:S04]  /*2d2d0*/  LOP3.LUT R2, R2, 0x18000, RZ, 0xc0, !PT ;  /* 0x0001800002027812 */ /* 0x000fc800078ec0ff */
[----:B------:R-:W-:-:S05]  /*2d2e0*/  IADD3 R0, PT, PT, R0, UR4, R2 ;  /* 0x0000000400007c10 */ /* 0x000fca000fffe002 */
[----:B------:R-:W-:-:S05]  /*2d2f0*/  IMAD.IADD R0, R3, 0x1, R0 ;  /* 0x0000000103007824 */ /* 0x000fca00078e0200 */
[----:B------:R2:W-:Y:S04]  /*2d300*/  STS.128 [R0], R24 ;  /* 0x0000001800007388 */ /* 0x0005e80000000c00 */
[----:B--2---:R-:W2:Y:S04]  /*2d310*/  LDL.LU R24, [R1+0x90] ;  /* 0x0000900001187983 */ /* 0x004ea80000300800 */
[----:B------:R-:W2:Y:S04]  /*2d320*/  LDL.LU R25, [R1+0x94] ;  /* 0x0000940001197983 */ /* 0x000ea80000300800 */
[----:B------:R-:W3:Y:S04]  /*2d330*/  LDL.LU R26, [R1+0x98] ;  /* 0x00009800011a7983 */ /* 0x000ee80000300800 */
[----:B------:R-:W3:Y:S04]  /*2d340*/  LDL.LU R27, [R1+0x9c] ;  /* 0x00009c00011b7983 */ /* 0x000ee80000300800 */
[----:B------:R5:W-:Y:S04]  /*2d350*/  STS.128 [R0+0x800], R20 ;  /* 0x0008001400007388 */ /* 0x000be80000000c00 */
[----:B---3--:R-:W-:Y:S04]  /*2d360*/  STL.64 [R1+0xc70], R26 ;  /* 0x000c701a01007387 */ /* 0x008fe80000100a00 */
[----:B--2---:R2:W-:Y:S04]  /*2d370*/  STL.64 [R1+0xc68], R24 ;  /* 0x000c681801007387 */ /* 0x0045e80000100a00 */
[----:B-----5:R-:W3:Y:S04]  /*2d380*/  LDL.LU R20, [R1+0x80] ;  /* 0x0000800001147983 */ /* 0x020ee80000300800 */
[----:B------:R-:W3:Y:S04]  /*2d390*/  LDL.LU R21, [R1+0x84] ;  /* 0x0000840001157983 */ /* 0x000ee80000300800 */
[----:B------:R-:W5:Y:S04]  /*2d3a0*/  LDL.LU R22, [R1+0x88] ;  /* 0x0000880001167983 */ /* 0x000f680000300800 */
[----:B------:R-:W5:Y:S04]  /*2d3b0*/  LDL.LU R23, [R1+0x8c] ;  /* 0x00008c0001177983 */ /* 0x000f680000300800 */
[----:B-----5:R-:W-:Y:S04]  /*2d3c0*/  STL.64 [R1+0xc80], R22 ;  /* 0x000c801601007387 */ /* 0x020fe80000100a00 */
[----:B---3--:R-:W-:Y:S04]  /*2d3d0*/  STL.64 [R1+0xc78], R20 ;  /* 0x000c781401007387 */ /* 0x008fe80000100a00 */
[----:B--2---:R-:W2:Y:S04]  /*2d3e0*/  LDL.LU R24, [R1+0x30] ;  /* 0x0000300001187983 */ /* 0x004ea80000300800 */
[----:B------:R-:W2:Y:S04]  /*2d3f0*/  LDL.LU R25, [R1+0x34] ;  /* 0x0000340001197983 */ /* 0x000ea80000300800 */
[----:B------:R-:W3:Y:S04]  /*2d400*/  LDL.LU R26, [R1+0x38] ;  /* 0x00003800011a7983 */ /* 0x000ee80000300800 */
[----:B------:R-:W3:Y:S04]  /*2d410*/  LDL.LU R27, [R1+0x3c] ;  /* 0x00003c00011b7983 */ /* 0x000ee80000300800 */
[----:B---3--:R-:W-:Y:S04]  /*2d420*/  STL.64 [R1+0xc90], R26 ;  /* 0x000c901a01007387 */ /* 0x008fe80000100a00 */
[----:B--2---:R2:W-:Y:S04]  /*2d430*/  STL.64 [R1+0xc88], R24 ;  /* 0x000c881801007387 */ /* 0x0045e80000100a00 */
[----:B--2---:R-:W2:Y:S04]  /*2d440*/  LDL.LU R24, [R1+0x10] ;  /* 0x0000100001187983 */ /* 0x004ea80000300800 */
[----:B------:R-:W2:Y:S04]  /*2d450*/  LDL.LU R25, [R1+0x14] ;  /* 0x0000140001197983 */ /* 0x000ea80000300800 */
[----:B------:R-:W3:Y:S04]  /*2d460*/  LDL.LU R26, [R1+0x18] ;  /* 0x00001800011a7983 */ /* 0x000ee80000300800 */
[----:B------:R-:W3:Y:S04]  /*2d470*/  LDL.LU R27, [R1+0x1c] ;  /* 0x00001c00011b7983 */ /* 0x000ee80000300800 */
[----:B------:R-:W-:Y:S04]  /*2d480*/  STS.128 [R0+0x80], R16 ;  /* 0x0000801000007388 */ /* 0x000fe80000000c00 */
[----:B---3--:R-:W-:Y:S04]  /*2d490*/  STL.64 [R1+0xca0], R26 ;  /* 0x000ca01a01007387 */ /* 0x008fe80000100a00 */
[----:B--2---:R2:W-:Y:S04]  /*2d4a0*/  STL.64 [R1+0xc98], R24 ;  /* 0x000c981801007387 */ /* 0x0045e80000100a00 */
[----:B--2---:R-:W2:Y:S04]  /*2d4b0*/  LDL.LU R24, [R1] ;  /* 0x0000000001187983 */ /* 0x004ea80000300800 */
[----:B------:R-:W2:Y:S04]  /*2d4c0*/  LDL.LU R25, [R1+0x4] ;  /* 0x0000040001197983 */ /* 0x000ea80000300800 */
[----:B------:R-:W2:Y:S04]  /*2d4d0*/  LDL.LU R26, [R1+0x8] ;  /* 0x00000800011a7983 */ /* 0x000ea80000300800 */
[----:B------:R-:W2:Y:S04]  /*2d4e0*/  LDL.LU R27, [R1+0xc] ;  /* 0x00000c00011b7983 */ /* 0x000ea80000300800 */
[----:B------:R-:W3:Y:S04]  /*2d4f0*/  LDL.LU R20, [R1+0x20] ;  /* 0x0000200001147983 */ /* 0x000ee80000300800 */
[----:B------:R-:W3:Y:S04]  /*2d500*/  LDL.LU R21, [R1+0x24] ;  /* 0x0000240001157983 */ /* 0x000ee80000300800 */
[----:B------:R-:W3:Y:S04]  /*2d510*/  LDL.LU R22, [R1+0x28] ;  /* 0x0000280001167983 */ /* 0x000ee80000300800 */
[----:B------:R-:W3:Y:S04]  /*2d520*/  LDL.LU R23, [R1+0x2c] ;  /* 0x00002c0001177983 */ /* 0x000ee80000300800 */
[----:B------:R-:W5:Y:S04]  /*2d530*/  LDL.LU R16, [R1+0x70] ;  /* 0x0000700001107983 */ /* 0x000f680000300800 */
[----:B------:R-:W5:Y:S04]  /*2d540*/  LDL.LU R17, [R1+0x74] ;  /* 0x0000740001117983 */ /* 0x000f680000300800 */
[----:B------:R-:W5:Y:S04]  /*2d550*/  LDL.LU R18, [R1+0x78] ;  /* 0x0000780001127983 */ /* 0x000f680000300800 */
[----:B------:R-:W5:Y:S04]  /*2d560*/  LDL.LU R19, [R1+0x7c] ;  /* 0x00007c0001137983 */ /* 0x000f680000300800 */
[----:B------:R0:W-:Y:S04]  /*2d570*/  STS.128 [R0+0x880], R12 ;  /* 0x0008800c00007388 */ /* 0x0001e80000000c00 */
[----:B------:R1:W-:Y:S04]  /*2d580*/  STS.128 [R0+0x200], R8 ;  /* 0x0002000800007388 */ /* 0x0003e80000000c00 */
[----:B------:R1:W-:Y:S04]  /*2d590*/  STS.128 [R0+0xa00], R4 ;  /* 0x000a000400007388 */ /* 0x0003e80000000c00 */
[----:B0-----:R-:W3:Y:S04]  /*2d5a0*/  LDL.LU R12, [R1+0x60] ;  /* 0x00006000010c7983 */ /* 0x001ee80000300800 */
[----:B------:R-:W3:Y:S04]  /*2d5b0*/  LDL.LU R13, [R1+0x64] ;  /* 0x00006400010d7983 */ /* 0x000ee80000300800 */
[----:B------:R-:W3:Y:S04]  /*2d5c0*/  LDL.LU R14, [R1+0x68] ;  /* 0x00006800010e7983 */ /* 0x000ee80000300800 */
[----:B------:R-:W3:Y:S01]  /*2d5d0*/  LDL.LU R15, [R1+0x6c] ;  /* 0x00006c00010f7983 */ /* 0x000ee20000300800 */
[----:B------:R-:W-:Y:S01]  /*2d5e0*/  IMAD R2, R29, 0x400, R29 ;  /* 0x000004001d027824 */ /* 0x000fe200078e021d */
[----:B------:R-:W-:Y:S01]  /*2d5f0*/  SHF.R.U32.HI R3, RZ, 0x3, R3 ;  /* 0x00000003ff037819 */ /* 0x000fe20000011603 */
[----:B------:R-:W0:Y:S01]  /*2d600*/  LDC R29, c[0x0][0x3b8] ;  /* 0x0000ee00ff1d7b82 */ /* 0x000e220000000800 */
[----:B-1----:R-:W3:Y:S01]  /*2d610*/  LDL.LU R8, [R1+0x50] ;  /* 0x0000500001087983 */ /* 0x002ee20000300800 */
[----:B------:R-:W-:-:S03]  /*2d620*/  IMAD.SHL.U32 R2, R2, 0x10, RZ ;  /* 0x0000001002027824 */ /* 0x000fc600078e00ff */
[----:B------:R-:W3:Y:S02]  /*2d630*/  LDL.LU R9, [R1+0x54] ;  /* 0x0000540001097983 */ /* 0x000ee40000300800 */
[----:B------:R-:W-:Y:S02]  /*2d640*/  LOP3.LUT R2, R3, 0x18ff0, R2, 0x78, !PT ;  /* 0x00018ff003027812 */ /* 0x000fe400078e7802 */
[----:B------:R-:W3:Y:S04]  /*2d650*/  LDL.LU R10, [R1+0x58] ;  /* 0x00005800010a7983 */ /* 0x000ee80000300800 */
[----:B------:R-:W3:Y:S04]  /*2d660*/  LDL.LU R11, [R1+0x5c] ;  /* 0x00005c00010b7983 */ /* 0x000ee80000300800 */
[----:B------:R-:W3:Y:S04]  /*2d670*/  LDL.LU R4, [R1+0x40] ;  /* 0x0000400001047983 */ /* 0x000ee80000300800 */
[----:B------:R-:W3:Y:S04]  /*2d680*/  LDL.LU R5, [R1+0x44] ;  /* 0x0000440001057983 */ /* 0x000ee80000300800 */
[----:B------:R-:W3:Y:S04]  /*2d690*/  LDL.LU R6, [R1+0x48] ;  /* 0x0000480001067983 */ /* 0x000ee80000300800 */
[----:B------:R-:W3:Y:S04]  /*2d6a0*/  LDL.LU R7, [R1+0x4c] ;  /* 0x00004c0001077983 */ /* 0x000ee80000300800 */
[----:B--2---:R1:W-:Y:S04]  /*2d6b0*/  STS.128 [R0+0x280], R24 ;  /* 0x0002801800007388 */ /* 0x0043e80000000c00 */
[----:B-1----:R-:W2:Y:S04]  /*2d6c0*/  LDL.LU.64 R26, [R1+0xca0] ;  /* 0x000ca000011a7983 */ /* 0x002ea80000300a00 */
[----:B------:R-:W2:Y:S04]  /*2d6d0*/  LDL.LU.64 R24, [R1+0xc98] ;  /* 0x000c980001187983 */ /* 0x000ea80000300a00 */
[----:B--2---:R1:W-:Y:S04]  /*2d6e0*/  STS.128 [R0+0xa80], R24 ;  /* 0x000a801800007388 */ /* 0x0043e80000000c00 */
[----:B-1----:R-:W2:Y:S04]  /*2d6f0*/  LDL.LU.64 R26, [R1+0xc90] ;  /* 0x000c9000011a7983 */ /* 0x002ea80000300a00 */
[----:B------:R-:W2:Y:S04]  /*2d700*/  LDL.LU.64 R24, [R1+0xc88] ;  /* 0x000c880001187983 */ /* 0x000ea80000300a00 */
[----:B---3--:R1:W-:Y:S04]  /*2d710*/  STS.128 [R0+0x400], R20 ;  /* 0x0004001400007388 */ /* 0x0083e80000000c00 */
[----:B-1----:R-:W3:Y:S04]  /*2d720*/  LDL.LU.64 R22, [R1+0xc80] ;  /* 0x000c800001167983 */ /* 0x002ee80000300a00 */
[----:B------:R-:W3:Y:S04]  /*2d730*/  LDL.LU.64 R20, [R1+0xc78] ;  /* 0x000c780001147983 */ /* 0x000ee80000300a00 */
[----:B------:R-:W-:Y:S04]  /*2d740*/  STS.128 [R0+0xc80], R8 ;  /* 0x000c800800007388 */ /* 0x000fe80000000c00 */
[----:B-----5:R-:W-:Y:S04]  /*2d750*/  STS.128 [R0+0xe00], R16 ;  /* 0x000e001000007388 */ /* 0x020fe80000000c00 */
[----:B--2---:R1:W-:Y:S04]  /*2d760*/  STS.128 [R0+0xc00], R24 ;  /* 0x000c001800007388 */ /* 0x0043e80000000c00 */
[----:B-1----:R-:W2:Y:S04]  /*2d770*/  LDL.LU.64 R26, [R1+0xc70] ;  /* 0x000c7000011a7983 */ /* 0x002ea80000300a00 */
[----:B------:R-:W2:Y:S04]  /*2d780*/  LDL.LU.64 R24, [R1+0xc68] ;  /* 0x000c680001187983 */ /* 0x000ea80000300a00 */
[----:B------:R-:W5:Y:S04]  /*2d790*/  LDL.LU R10, [R1+0x7a4] ;  /* 0x0007a400010a7983 */ /* 0x000f680000300800 */
[----:B------:R-:W4:Y:S04]  /*2d7a0*/  LDL.LU R9, [R1+0x9c4] ;  /* 0x0009c40001097983 */ /* 0x000f280000300800 */
[----:B------:R-:W4:Y:S04]  /*2d7b0*/  LDL.LU R16, [R1+0x9a8] ;  /* 0x0009a80001107983 */ /* 0x000f280000300800 */
[----:B------:R1:W-:Y:S04]  /*2d7c0*/  STS.128 [R0+0x480], R4 ;  /* 0x0004800400007388 */ /* 0x0003e80000000c00 */
[----:B------:R-:W4:Y:S04]  /*2d7d0*/  LDL R8, [R1+0x9b8] ;  /* 0x0009b80001087983 */ /* 0x000f280000100800 */
[----:B-1----:R-:W4:Y:S04]  /*2d7e0*/  LDL R5, [R1+0x9bc] ;  /* 0x0009bc0001057983 */ /* 0x002f280000100800 */
[----:B------:R-:W4:Y:S04]  /*2d7f0*/  LDL R6, [R1+0x9b4] ;  /* 0x0009b40001067983 */ /* 0x000f280000100800 */
[----:B------:R-:W4:Y:S04]  /*2d800*/  LDL R7, [R1+0x9b0] ;  /* 0x0009b00001077983 */ /* 0x000f280000100800 */
[----:B------:R-:W-:Y:S04]  /*2d810*/  STS.128 [R0+0x600], R12 ;  /* 0x0006000c00007388 */ /* 0x000fe80000000c00 */
[----:B---3--:R1:W-:Y:S02]  /*2d820*/  STS.128 [R0+0x680], R20 ;  /* 0x0006801400007388 */ /* 0x0083e40000000c00 */
[----:B-1----:R-:W-:-:S02]  /*2d830*/  LOP3.LUT R22, R2, 0x40, RZ, 0x3c, !PT ;  /* 0x0000004002167812 */ /* 0x002fc400078e3cff */
[----:B--2---:R1:W-:Y:S01]  /*2d840*/  STS.128 [R0+0xe80], R24 ;  /* 0x000e801800007388 */ /* 0x0043e20000000c00 */
[----:B------:R-:W-:Y:S06]  /*2d850*/  BAR.SYNC.DEFER_BLOCKING 0x0 ;  /* 0x0000000000007b1d */ /* 0x000fec0000010000 */
[----:B-1----:R-:W2:Y:S04]  /*2d860*/  LDL.LU R27, [R1+0x9ac] ;  /* 0x0009ac00011b7983 */ /* 0x002ea80000300800 */
[----:B------:R-:W1:Y:S04]  /*2d870*/  LDS.128 R12, [R2+UR4] ;  /* 0x00000004020c7984 */ /* 0x000e680008000c00 */
[----:B-1----:R-:W-:Y:S01]  /*2d880*/  STL.64 [R1+0x50], R12 ;  /* 0x0000500c01007387 */ /* 0x002fe20000100a00 */
[----:B------:R-:W-:-:S03]  /*2d890*/  IMAD.MOV.U32 R25, RZ, RZ, R12 ;  /* 0x000000ffff197224 */ /* 0x000fc600078e000c */
[----:B------:R-:W-:Y:S04]  /*2d8a0*/  STL.64 [R1+0x58], R14 ;  /* 0x0000580e01007387 */ /* 0x000fe80000100a00 */
[----:B------:R-:W1:Y:S04]  /*2d8b0*/  LDS.128 R12, [R22+UR4] ;  /* 0x00000004160c7984 */ /* 0x000e680008000c00 */
[----:B-1----:R0:W-:Y:S04]  /*2d8c0*/  STL.64 [R1+0x30], R12 ;  /* 0x0000300c01007387 */ /* 0x0021e80000100a00 */
[----:B------:R-:W-:Y:S04]  /*2d8d0*/  STL.64 [R1+0x38], R14 ;  /* 0x0000380e01007387 */ /* 0x000fe80000100a00 */
[----:B----4-:R-:W-:Y:S01]  /*2d8e0*/  STL [R1+0xc60], R16 ;  /* 0x000c601001007387 */ /* 0x010fe20000100800 */
[----:B0-----:R-:W-:-:S03]  /*2d8f0*/  IMAD R13, R16, R29, RZ ;  /* 0x0000001d100d7224 */ /* 0x001fc600078e02ff */
[----:B------:R-:W0:Y:S04]  /*2d900*/  LDS.128 R16, [R2+UR4+0x1000] ;  /* 0x0010000402107984 */ /* 0x000e280008000c00 */
[----:B0-----:R-:W-:Y:S04]  /*2d910*/  STL.64 [R1+0x70], R16 ;  /* 0x0000701001007387 */ /* 0x001fe80000100a00 */
[----:B------:R-:W-:Y:S04]  /*2d920*/  STL.64 [R1+0x78], R18 ;  /* 0x0000781201007387 */ /* 0x000fe80000100a00 */
[----:B------:R-:W0:Y:S01]  /*2d930*/  LDS.128 R16, [R22+UR4+0x1000] ;  /* 0x0010000416107984 */ /* 0x000e220008000c00 */
[----:B------:R-:W-:-:S02]  /*2d940*/  IMAD R4, R28, UR5, RZ ;  /* 0x000000051c047c24 */ /* 0x000fc4000f8e02ff */
[-C--:B------:R-:W-:Y:S01]  /*2d950*/  IMAD R11, R9, R29.reuse, RZ ;  /* 0x0000001d090b7224 */ /* 0x080fe200078e02ff */
[----:B-----5:R-:W-:Y:S01]  /*2d960*/  ISETP.LT.AND P2, PT, R10, UR11, !P0 ;  /* 0x0000000b0a007c0c */ /* 0x020fe2000c741270 */
[-C--:B------:R-:W-:Y:S01]  /*2d970*/  IMAD R5, R5, R29.reuse, RZ ;  /* 0x0000001d05057224 */ /* 0x080fe200078e02ff */
[----:B0-----:R-:W-:Y:S01]  /*2d980*/  STL.64 [R1+0x90], R16 ;  /* 0x0000901001007387 */ /* 0x001fe20000100a00 */
[----:B------:R-:W-:Y:S01]  /*2d990*/  IMAD.MOV.U32 R26, RZ, RZ, R16 ;  /* 0x000000ffff1a7224 */ /* 0x000fe200078e0010 */
[----:B------:R-:W-:Y:S01]  /*2d9a0*/  ISETP.LT.AND P4, PT, R9, UR6, !P0 ;  /* 0x0000000609007c0c */ /* 0x000fe2000c781270 */
[-C--:B------:R-:W-:Y:S01]  /*2d9b0*/  IMAD R15, R8, R29.reuse, RZ ;  /* 0x0000001d080f7224 */ /* 0x080fe200078e02ff */
[----:B------:R-:W-:Y:S01]  /*2d9c0*/  STL.64 [R1+0x98], R18 ;  /* 0x0000981201007387 */ /* 0x000fe20000100a00 */
[----:B------:R-:W-:Y:S01]  /*2d9d0*/  LEA R3, P3, R4, UR8, 0x1 ;  /* 0x0000000804037c11 */ /* 0x000fe2000f8608ff */
[-C--:B------:R-:W-:Y:S01]  /*2d9e0*/  IMAD R6, R6, R29.reuse, RZ ;  /* 0x0000001d06067224 */ /* 0x080fe200078e02ff */
[----:B------:R-:W0:Y:S01]  /*2d9f0*/  LDCU UR8, c[0x0][0x39c] ;  /* 0x00007380ff0877ac */ /* 0x000e220008000800 */
[----:B------:R-:W1:Y:S01]  /*2da00*/  LDS.128 R16, [R2+UR4+0x2000] ;  /* 0x0020000402107984 */ /* 0x000e620008000c00 */
[----:B------:R-:W-:Y:S01]  /*2da10*/  LEA.HI.X.SX32 R0, R4, UR9, 0x1, P3 ;  /* 0x0000000904007c11 */ /* 0x000fe200098f0eff */
[-C--:B------:R-:W-:Y:S01]  /*2da20*/  IMAD R4, R10, R29.reuse, RZ ;  /* 0x0000001d0a047224 */ /* 0x080fe200078e02ff */
[----:B------:R-:W3:Y:S01]  /*2da30*/  LDCU UR5, c[0x0][0x39c] ;  /* 0x00007380ff0577ac */ /* 0x000ee20008000800 */
[----:B------:R-:W-:Y:S01]  /*2da40*/  IMAD R7, R7, R29, RZ ;  /* 0x0000001d07077224 */ /* 0x000fe200078e02ff */
[----:B------:R-:W4:Y:S01]  /*2da50*/  LDCU UR6, c[0x0][0x39c] ;  /* 0x00007380ff0677ac */ /* 0x000f220008000800 */
[----:B-1----:R-:W-:-:S02]  /*2da60*/  IMAD.MOV.U32 R24, RZ, RZ, R16 ;  /* 0x000000ffff187224 */ /* 0x002fc400078e0010 */
[----:B--2---:R-:W-:Y:S01]  /*2da70*/  IMAD R14, R27, R29, RZ ;  /* 0x0000001d1b0e7224 */ /* 0x004fe200078e02ff */
[----:B------:R-:W-:Y:S01]  /*2da80*/  LEA R12, P5, R13, R3, 0x1 ;  /* 0x000000030d0c7211 */ /* 0x000fe200078a08ff */
[----:B------:R-:W2:Y:S01]  /*2da90*/  LDL.LU R29, [R1+0x9b8] ;  /* 0x0009b800011d7983 */ /* 0x000ea20000300800 */
[----:B------:R-:W1:Y:S03]  /*2daa0*/  LDCU UR9, c[0x0][0x39c] ;  /* 0x00007380ff0977ac */ /* 0x000e660008000800 */
[----:B------:R5:W-:Y:S04]  /*2dab0*/  STL.64 [R1+0xa0], R16 ;  /* 0x0000a01001007387 */ /* 0x000be80000100a00 */
[----:B------:R-:W-:Y:S04]  /*2dac0*/  STL.64 [R1+0xa8], R18 ;  /* 0x0000a81201007387 */ /* 0x000fe80000100a00 */
[----:B-----5:R-:W5:Y:S04]  /*2dad0*/  LDL.LU R16, [R1+0xc60] ;  /* 0x000c600001107983 */ /* 0x020f680000300800 */
[----:B------:R-:W-:Y:S04]  /*2dae0*/  STL.64 [R1+0xc58], R26 ;  /* 0x000c581a01007387 */ /* 0x000fe80000100a00 */
[----:B------:R-:W-:Y:S04]  /*2daf0*/  STL.64 [R1+0xc50], R24 ;  /* 0x000c501801007387 */ /* 0x000fe80000100a00 */
[----:B------:R-:W0:Y:S04]  /*2db00*/  LDS.128 R24, [R22+UR4+0x2000] ;  /* 0x0020000416187984 */ /* 0x000e280008000c00 */
[----:B0-----:R-:W-:Y:S01]  /*2db10*/  STL.64 [R1+0x80], R24 ;  /* 0x0000801801007387 */ /* 0x001fe20000100a00 */
[----:B------:R-:W-:-:S03]  /*2db20*/  IMAD.MOV.U32 R23, RZ, RZ, R24 ;  /* 0x000000ffff177224 */ /* 0x000fc600078e0018 */
[----:B------:R-:W-:Y:S04]  /*2db30*/  STL.64 [R1+0x88], R26 ;  /* 0x0000881a01007387 */ /* 0x000fe80000100a00 */
[----:B------:R-:W0:Y:S01]  /*2db40*/  LDS.128 R24, [R2+UR4+0x3000] ;  /* 0x0030000402187984 */ /* 0x000e220008000c00 */
[----:B------:R-:W-:-:S04]  /*2db50*/  LEA R10, P3, R11, R3, 0x1 ;  /* 0x000000030b0a7211 */ /* 0x000fc800078608ff */
[----:B------:R-:W-:Y:S01]  /*2db60*/  LEA.HI.X.SX32 R11, R11, R0, 0x1, P3 ;  /* 0x000000000b0b7211 */ /* 0x000fe200018f0eff */
[----:B0-----:R-:W-:Y:S01]  /*2db70*/  STL [R1+0x64], R25 ;  /* 0x0000641901007387 */ /* 0x001fe20000100800 */
[----:B------:R-:W-:-:S03]  /*2db80*/  IMAD.MOV.U32 R28, RZ, RZ, R24 ;  /* 0x000000ffff1c7224 */ /* 0x000fc600078e0018 */
[----:B------:R-:W-:Y:S04]  /*2db90*/  STL.64 [R1+0x68], R26 ;  /* 0x0000681a01007387 */ /* 0x000fe80000100a00 */
[----:B------:R-:W0:Y:S01]  /*2dba0*/  LDS.128 R24, [R22+UR4+0x3000] ;  /* 0x0030000416187984 */ /* 0x000e220008000c00 */
[----:B------:R-:W-:-:S04]  /*2dbb0*/  LEA R20, P3, R15, R3, 0x1 ;  /* 0x000000030f147211 */ /* 0x000fc800078608ff */
[----:B------:R-:W-:Y:S02]  /*2dbc0*/  LEA.HI.X.SX32 R21, R15, R0, 0x1, P3 ;  /* 0x000000000f157211 */ /* 0x000fe400018f0eff */
[----:B------:R-:W2:Y:S01]  /*2dbd0*/  LDL R15, [R1+0x70] ;  /* 0x00007000010f7983 */ /* 0x000ea20000100800 */
[----:B------:R-:W-:-:S03]  /*2dbe0*/  LEA R8, P6, R4, R3, 0x1 ;  /* 0x0000000304087211 */ /* 0x000fc600078c08ff */
[----:B0-----:R-:W-:Y:S04]  /*2dbf0*/  STL.64 [R1], R24 ;  /* 0x0000001801007387 */ /* 0x001fe80000100a00 */
[----:B------:R-:W-:Y:S04]  /*2dc00*/  STL.64 [R1+0x8], R26 ;  /* 0x0000081a01007387 */ /* 0x000fe80000100a00 */
[----:B------:R-:W0:Y:S01]  /*2dc10*/  LDS.128 R24, [R2+UR4+0x4000] ;  /* 0x0040000402187984 */ /* 0x000e220008000c00 */
[----:B------:R-:W-:Y:S02]  /*2dc20*/  LEA.HI.X.SX32 R9, R4, R0, 0x1, P6 ;  /* 0x0000000004097211 */ /* 0x000fe400030f0eff */
[----:B------:R-:W-:-:S04]  /*2dc30*/  LEA R4, P6, R5, R3, 0x1 ;  /* 0x0000000305047211 */ /* 0x000fc800078c08ff */
[----:B------:R-:W-:Y:S01]  /*2dc40*/  LEA.HI.X.SX32 R5, R5, R0, 0x1, P6 ;  /* 0x0000000005057211 */ /* 0x000fe200030f0eff */
[----:B0-----:R-:W-:Y:S04]  /*2dc50*/  STL.64 [R1+0x40], R24 ;  /* 0x0000401801007387 */ /* 0x001fe80000100a00 */
[----:B------:R0:W-:Y:S04]  /*2dc60*/  STL.64 [R1+0x48], R26 ;  /* 0x0000481a01007387 */ /* 0x0001e80000100a00 */
[----:B0-----:R-:W2:Y:S04]  /*2dc70*/  LDL.LU.64 R26, [R1+0xc58] ;  /* 0x000c5800011a7983 */ /* 0x001ea80000300a00 */
[----:B------:R-:W2:Y:S01]  /*2dc80*/  LDL.LU.64 R24, [R1+0xc50] ;  /* 0x000c500001187983 */ /* 0x000ea20000300a00 */
[----:B-----5:R-:W-:Y:S01]  /*2dc90*/  IMAD.MOV.U32 R19, RZ, RZ, R16 ;  /* 0x000000ffff137224 */ /* 0x020fe200078e0010 */
[----:B------:R-:W-:-:S04]  /*2dca0*/  LEA R16, P6, R7, R3, 0x1 ;  /* 0x0000000307107211 */ /* 0x000fc800078c08ff */
[-C--:B------:R-:W-:Y:S02]  /*2dcb0*/  LEA.HI.X.SX32 R17, R7, R0.reuse, 0x1, P6 ;  /* 0x0000000007117211 */ /* 0x080fe400030f0eff */
[----:B------:R-:W5:Y:S01]  /*2dcc0*/  LDL.LU R7, [R1+0x9bc] ;  /* 0x0009bc0001077983 */ /* 0x000f620000300800 */
[-C--:B------:R-:W-:Y:S02]  /*2dcd0*/  LEA.HI.X.SX32 R13, R13, R0.reuse, 0x1, P5 ;  /* 0x000000000d0d7211 */ /* 0x080fe400028f0eff */
[CC--:B------:R-:W-:Y:S02]  /*2dce0*/  LEA R18, P5, R6.reuse, R3.reuse, 0x1 ;  /* 0x0000000306127211 */ /* 0x0c0fe400078a08ff */
[----:B------:R-:W-:Y:S01]  /*2dcf0*/  ISETP.LT.AND P3, PT, R19, UR7, !P0 ;  /* 0x0000000713007c0c */ /* 0x000fe2000c761270 */
[----:B------:R-:W0:Y:S01]  /*2dd00*/  LDCU UR7, c[0x0][0x39c] ;  /* 0x00007380ff0777ac */ /* 0x000e220008000800 */
[----:B------:R-:W-:Y:S02]  /*2dd10*/  LEA.HI.X.SX32 R19, R6, R0, 0x1, P5 ;  /* 0x0000000006137211 */ /* 0x000fe400028f0eff */
[----:B------:R-:W-:Y:S01]  /*2dd20*/  LEA R6, P5, R14, R3, 0x1 ;  /* 0x000000030e067211 */ /* 0x000fe200078a08ff */
[----:B--2---:R2:W-:Y:S01]  /*2dd30*/  @P2 STG.E.U16 desc[UR12][R8.64], R25 ;  /* 0x0000001908002986 */ /* 0x0045e2000c10150c */
[----:B-----5:R-:W-:-:S02]  /*2dd40*/  ISETP.LT.AND P6, PT, R7, UR10, !P0 ;  /* 0x0000000a07007c0c */ /* 0x020fc4000c7c1270 */
[----:B------:R-:W-:Y:S02]  /*2dd50*/  LEA.HI.X.SX32 R7, R14, R0, 0x1, P5 ;  /* 0x000000000e077211 */ /* 0x000fe400028f0eff */
[----:B------:R-:W5:Y:S04]  /*2dd60*/  LDL.LU R14, [R1+0x9b0] ;  /* 0x0009b000010e7983 */ /* 0x000f680000300800 */
[----:B--2---:R-:W3:Y:S04]  /*2dd70*/  LDL.LU R8, [R1+0x9b4] ;  /* 0x0009b40001087983 */ /* 0x004ee80000300800 */
[----:B------:R-:W2:Y:S04]  /*2dd80*/  LDL R9, [R1+0x30] ;  /* 0x0000300001097983 */ /* 0x000ea80000100800 */
[----:B------:R-:W4:Y:S04]  /*2dd90*/  LDL.LU R25, [R1+0x9c8] ;  /* 0x0009c80001197983 */ /* 0x000f280000300800 */
[----:B--2---:R-:W-:Y:S01]  /*2dda0*/  @P4 STG.E.U16 desc[UR12][R10.64], R9 ;  /* 0x000000090a004986 */ /* 0x004fe2000c10150c */
[----:B-----5:R-:W-:Y:S01]  /*2ddb0*/  ISETP.LT.AND P4, PT, R14, UR8, !P0 ;  /* 0x000000080e007c0c */ /* 0x020fe2000c781270 */
[----:B------:R-:W2:Y:S02]  /*2ddc0*/  LDCU UR8, c[0x0][0x39c] ;  /* 0x00007380ff0877ac */ /* 0x000ea40008000800 */
[----:B------:R-:W-:Y:S04]  /*2ddd0*/  @P3 STG.E.U16 desc[UR12][R12.64], R15 ;  /* 0x0000000f0c003986 */ /* 0x000fe8000c10150c */
[----:B------:R-:W5:Y:S04]  /*2dde0*/  LDS.128 R12, [R22+UR4+0x4000] ;  /* 0x00400004160c7984 */ /* 0x000f680008000c00 */
[----:B------:R-:W-:Y:S04]  /*2ddf0*/  @P6 STG.E.U16 desc[UR12][R4.64], R26 ;  /* 0x0000001a04006986 */ /* 0x000fe8000c10150c */
[----:B-----5:R5:W-:Y:S04]  /*2de00*/  STL [R1+0xc48], R13 ;  /* 0x000c480d01007387 */ /* 0x020be80000100800 */
[----:B-----5:R-:W5:Y:S04]  /*2de10*/  LDL.LU R13, [R1] ;  /* 0x00000000010d7983 */ /* 0x020f680000300800 */
[----:B------:R0:W-:Y:S04]  /*2de20*/  STL [R1+0xc30], R14 ;  /* 0x000c300e01007387 */ /* 0x0001e80000100800 */
[----:B------:R-:W-:Y:S04]  /*2de30*/  STL [R1+0xc28], R15 ;  /* 0x000c280f01007387 */ /* 0x000fe80000100800 */
[----:B0-----:R-:W2:Y:S04]  /*2de40*/  LDL.LU R14, [R1+0x9cc] ;  /* 0x0009cc00010e7983 */ /* 0x001ea80000300800 */
[----:B------:R-:W2:Y:S01]  /*2de50*/  LDL.LU R5, [R1+0x9d0] ;  /* 0x0009d00001057983 */ /* 0x000ea20000300800 */
[----:B---3--:R-:W-:Y:S01]  /*2de60*/  ISETP.LT.AND P2, PT, R8, UR5, !P0 ;  /* 0x0000000508007c0c */ /* 0x008fe2000c741270 */
[----:B------:R-:W0:Y:S02]  /*2de70*/  LDCU UR5, c[0x0][0x39c] ;  /* 0x00007380ff0577ac */ /* 0x000e240008000800 */
[----:B------:R-:W3:Y:S01]  /*2de80*/  LDS.128 R8, [R2+UR4+0x5000] ;  /* 0x0050000402087984 */ /* 0x000ee20008000c00 */
[----:B------:R-:W-:-:S02]  /*2de90*/  ISETP.LT.AND P5, PT, R29, UR14, !P0 ;  /* 0x0000000e1d007c0c */ /* 0x000fc4000c7a1270 */
[----:B------:R-:W0:Y:S01]  /*2dea0*/  LDC R29, c[0x0][0x3b8] ;  /* 0x0000ee00ff1d7b82 */ /* 0x000e220000000800 */
[----:B----4-:R-:W-:Y:S01]  /*2deb0*/  ISETP.LT.AND P6, PT, R25, UR6, !P0 ;  /* 0x0000000619007c0c */ /* 0x010fe2000c7c1270 */
[----:B------:R-:W2:Y:S01]  /*2dec0*/  LDCU UR6, c[0x0][0x39c] ;  /* 0x00007380ff0677ac */ /* 0x000ea20008000800 */
[----:B-1----:R-:W-:-:S08]  /*2ded0*/  ISETP.LT.AND P3, PT, R27, UR9, !P0 ;  /* 0x000000091b007c0c */ /* 0x002fd0000c761270 */
[----:B------:R1:W-:Y:S04]  /*2dee0*/  @P5 STG.E.U16 desc[UR12][R20.64], R24 ;  /* 0x0000001814005986 */ /* 0x0003e8000c10150c */
[----:B------:R-:W-:Y:S01]  /*2def0*/  @P2 STG.E.U16 desc[UR12][R18.64], R23 ;  /* 0x0000001712002986 */ /* 0x000fe2000c10150c */
[----:B0-----:R-:W-:-:S03]  /*2df00*/  IMAD R4, R25, R29, RZ ;  /* 0x0000001d19047224 */ /* 0x001fc600078e02ff */
[----:B------:R-:W-:Y:S02]  /*2df10*/  @P4 STG.E.U16 desc[UR12][R16.64], R28 ;  /* 0x0000001c10004986 */ /* 0x000fe4000c10150c */
[C---:B-1----:R-:W-:Y:S02]  /*2df20*/  LEA R20, P5, R4.reuse, R3, 0x1 ;  /* 0x0000000304147211 */ /* 0x042fe400078a08ff */
[----:B---3--:R-:W-:Y:S04]  /*2df30*/  STL.64 [R1+0x20], R8 ;  /* 0x0000200801007387 */ /* 0x008fe80000100a00 */
[----:B------:R-:W-:Y:S04]  /*2df40*/  STL.64 [R1+0x28], R10 ;  /* 0x0000280a01007387 */ /* 0x000fe80000100a00 */
[----:B------:R-:W0:Y:S01]  /*2df50*/  LDS.128 R8, [R22+UR4+0x5000] ;  /* 0x0050000416087984 */ /* 0x000e220008000c00 */
[----:B------:R-:W-:-:S03]  /*2df60*/  LEA.HI.X.SX32 R21, R4, R0, 0x1, P5 ;  /* 0x0000000004157211 */ /* 0x000fc600028f0eff */
[----:B0-----:R0:W-:Y:S04]  /*2df70*/  STL [R1+0xc34], R10 ;  /* 0x000c340a01007387 */ /* 0x0011e80000100800 */
[----:B0-----:R-:W3:Y:S04]  /*2df80*/  LDL.LU R10, [R1+0x40] ;  /* 0x00004000010a7983 */ /* 0x001ee80000300800 */
[----:B------:R-:W-:Y:S04]  /*2df90*/  STL [R1+0xc2c], R11 ;  /* 0x000c2c0b01007387 */ /* 0x000fe80000100800 */
[----:B------:R-:W4:Y:S04]  /*2dfa0*/  LDL.LU R18, [R1+0x9d4] ;  /* 0x0009d40001127983 */ /* 0x000f280000300800 */
[----:B-----5:R-:W-:Y:S01]  /*2dfb0*/  @P3 STG.E.U16 desc[UR12][R6.64], R13 ;  /* 0x0000000d06003986 */ /* 0x020fe2000c10150c */
[C---:B--2---:R-:W-:Y:S01]  /*2dfc0*/  ISETP.LT.AND P3, PT, R5.reuse, UR6, !P0 ;  /* 0x0000000605007c0c */ /* 0x044fe2000c761270 */
[----:B------:R-:W-:-:S02]  /*2dfd0*/  IMAD R19, R5, R29, RZ ;  /* 0x0000001d05137224 */ /* 0x000fc400078e02ff */
[C---:B------:R-:W-:Y:S01]  /*2dfe0*/  IMAD R17, R14.reuse, R29, RZ ;  /* 0x0000001d0e117224 */ /* 0x040fe200078e02ff */
[----:B------:R-:W0:Y:S01]  /*2dff0*/  LDS.128 R4, [R2+UR4+0x6000] ;  /* 0x0060000402047984 */ /* 0x000e220008000c00 */
[----:B------:R-:W-:Y:S01]  /*2e000*/  ISETP.LT.AND P4, PT, R14, UR5, !P0 ;  /* 0x000000050e007c0c */ /* 0x000fe2000c781270 */
[----:B------:R-:W1:Y:S01]  /*2e010*/  LDCU UR5, c[0x0][0x39c] ;  /* 0x00007380ff0577ac */ /* 0x000e620008000800 */
[----:B------:R-:W2:Y:S01]  /*2e020*/  LDCU UR6, c[0x0][0x39c] ;  /* 0x00007380ff0677ac */ /* 0x000ea20008000800 */
[----:B0-----:R-:W-:Y:S01]  /*2e030*/  IMAD.MOV.U32 R15, RZ, RZ, R6 ;  /* 0x000000ffff0f7224 */ /* 0x001fe200078e0006 */
[----:B------:R-:W-:Y:S04]  /*2e040*/  STL [R1+0x1c], R7 ;  /* 0x00001c0701007387 */ /* 0x000fe80000100800 */
[----:B------:R-:W1:Y:S04]  /*2e050*/  LDL.LU R25, [R1+0x9d8] ;  /* 0x0009d80001197983 */ /* 0x000e680000300800 */
[----:B------:R-:W5:Y:S04]  /*2e060*/  LDL.LU R24, [R1+0x9dc] ;  /* 0x0009dc0001187983 */ /* 0x000f680000300800 */
[----:B------:R0:W-:Y:S04]  /*2e070*/  STL [R1+0xc38], R15 ;  /* 0x000c380f01007387 */ /* 0x0001e80000100800 */
[----:B0-----:R-:W2:Y:S01]  /*2e080*/  LDL.LU R15, [R1+0x20] ;  /* 0x00002000010f7983 */ /* 0x001ea20000300800 */
[----:B------:R-:W-:-:S04]  /*2e090*/  LEA R16, P5, R17, R3, 0x1 ;  /* 0x0000000311107211 */ /* 0x000fc800078a08ff */
[-C--:B------:R-:W-:Y:S01]  /*2e0a0*/  LEA.HI.X.SX32 R17, R17, R0.reuse, 0x1, P5 ;  /* 0x0000000011117211 */ /* 0x080fe200028f0eff */
[----:B------:R-:W-:Y:S02]  /*2e0b0*/  IMAD.MOV.U32 R11, RZ, RZ, R4 ;  /* 0x000000ffff0b7224 */ /* 0x000fe400078e0004 */
[----:B------:R-:W-:Y:S02]  /*2e0c0*/  IMAD.MOV.U32 R14, RZ, RZ, R5 ;  /* 0x000000ffff0e7224 */ /* 0x000fe400078e0005 */
[----:B------:R-:W0:Y:S04]  /*2e0d0*/  LDS.128 R4, [R22+UR4+0x6000] ;  /* 0x0060000416047984 */ /* 0x000e280008000c00 */
[----:B---3--:R3:W-:Y:S01]  /*2e0e0*/  @P6 STG.E.U16 desc[UR12][R20.64], R10 ;  /* 0x0000000a14006986 */ /* 0x0087e2000c10150c */
[C---:B----4-:R-:W-:Y:S01]  /*2e0f0*/  ISETP.LT.AND P2, PT, R18.reuse, UR7, !P0 ;  /* 0x0000000712007c0c */ /* 0x050fe2000c741270 */
[----:B---3--:R-:W-:Y:S01]  /*2e100*/  IMAD R21, R18, R29, RZ ;  /* 0x0000001d12157224 */ /* 0x008fe200078e02ff */
[C---:B------:R-:W-:Y:S01]  /*2e110*/  LEA R18, P5, R19.reuse, R3, 0x1 ;  /* 0x0000000313127211 */ /* 0x040fe200078a08ff */
[----:B------:R-:W-:Y:S01]  /*2e120*/  @P4 STG.E.U16 desc[UR12][R16.64], R12 ;  /* 0x0000000c10004986 */ /* 0x000fe2000c10150c */
[----:B------:R-:W3:Y:S02]  /*2e130*/  LDCU UR7, c[0x0][0x39c] ;  /* 0x00007380ff0777ac */ /* 0x000ee40008000800 */
[----:B------:R-:W-:-:S02]  /*2e140*/  LEA.HI.X.SX32 R19, R19, R0, 0x1, P5 ;  /* 0x0000000013137211 */ /* 0x000fc400028f0eff */
[----:B------:R-:W-:-:S04]  /*2e150*/  LEA R20, P5, R21, R3, 0x1 ;  /* 0x0000000315147211 */ /* 0x000fc800078a08ff */
[----:B------:R-:W-:Y:S01]  /*2e160*/  LEA.HI.X.SX32 R21, R21, R0, 0x1, P5 ;  /* 0x0000000015157211 */ /* 0x000fe200028f0eff */
[----:B0-----:R-:W-:Y:S04]  /*2e170*/  STL [R1+0xc40], R6 ;  /* 0x000c400601007387 */ /* 0x001fe80000100800 */
[----:B------:R-:W-:Y:S04]  /*2e180*/  STL [R1+0xc3c], R7 ;  /* 0x000c3c0701007387 */ /* 0x000fe80000100800 */
[----:B--2---:R-:W-:Y:S04]  /*2e190*/  @P3 STG.E.U16 desc[UR12][R18.64], R15 ;  /* 0x0000000f12003986 */ /* 0x004fe8000c10150c */
[----:B------:R0:W2:Y:S01]  /*2e1a0*/  LDS.128 R16, [R2+UR4+0x7000] ;  /* 0x0070000402107984 */ /* 0x0000a20008000c00 */
[C---:B-1----:R-:W-:Y:S01]  /*2e1b0*/  ISETP.LT.AND P4, PT, R25.reuse, UR5, !P0 ;  /* 0x0000000519007c0c */ /* 0x042fe2000c781270 */
[CC--:B-----5:R-:W-:Y:S01]  /*2e1c0*/  IMAD R27, R24.reuse, R29.reuse, RZ ;  /* 0x0000001d181b7224 */ /* 0x0e0fe200078e02ff */
[----:B------:R-:W-:Y:S01]  /*2e1d0*/  ISETP.LT.AND P5, PT, R24, UR6, !P0 ;  /* 0x0000000618007c0c */ /* 0x000fe2000c7a1270 */
[----:B------:R-:W-:Y:S01]  /*2e1e0*/  @P2 STG.E.U16 desc[UR12][R20.64], R8 ;  /* 0x0000000814002986 */ /* 0x000fe2000c10150c */
[----:B------:R-:W1:Y:S01]  /*2e1f0*/  LDCU UR5, c[0x0][0x39c] ;  /* 0x00007380ff0577ac */ /* 0x000e620008000800 */
[----:B0-----:R-:W-:-:S02]  /*2e200*/  IMAD R2, R25, R29, RZ ;  /* 0x0000001d19027224 */ /* 0x001fc400078e02ff */
[----:B------:R-:W0:Y:S01]  /*2e210*/  LDS.128 R20, [R22+UR4+0x7000] ;  /* 0x0070000416147984 */ /* 0x000e220008000c00 */
[----:B------:R-:W4:Y:S02]  /*2e220*/  LDCU UR4, c[0x0][0x39c] ;  /* 0x00007380ff0477ac */ /* 0x000f240008000800 */
[C---:B------:R-:W-:Y:S01]  /*2e230*/  LEA R24, P2, R2.reuse, R3, 0x1 ;  /* 0x0000000302187211 */ /* 0x040fe200078408ff */
[----:B------:R-:W5:Y:S03]  /*2e240*/  LDCU UR6, c[0x0][0x39c] ;  /* 0x00007380ff0677ac */ /* 0x000f660008000800 */
[----:B------:R-:W-:-:S05]  /*2e250*/  LEA.HI.X.SX32 R25, R2, R0, 0x1, P2 ;  /* 0x0000000002197211 */ /* 0x000fca00010f0eff */
[----:B------:R-:W-:Y:S04]  /*2e260*/  @P4 STG.E.U16 desc[UR12][R24.64], R11 ;  /* 0x0000000b18004986 */ /* 0x000fe8000c10150c */
[----:B--2---:R2:W-:Y:S04]  /*2e270*/  STL [R1+0xc44], R19 ;  /* 0x000c441301007387 */ /* 0x0045e80000100800 */
[----:B------:R-:W3:Y:S04]  /*2e280*/  LDL.LU R7, [R1+0xa74] ;  /* 0x000a740001077983 */ /* 0x000ee80000300800 */
[----:B------:R-:W4:Y:S04]  /*2e290*/  LDL.LU R6, [R1+0x50] ;  /* 0x0000500001067983 */ /* 0x000f280000300800 */
[----:B--2---:R-:W2:Y:S04]  /*2e2a0*/  LDL.LU R19, [R1+0x30] ;  /* 0x0000300001137983 */ /* 0x004ea80000300800 */
[----:B------:R-:W2:Y:S04]  /*2e2b0*/  LDL.LU R24, [R1+0x9e0] ;  /* 0x0009e00001187983 */ /* 0x000ea80000300800 */
[----:B------:R-:W4:Y:S01]  /*2e2c0*/  LDL.LU R25, [R1+0x9e4] ;  /* 0x0009e40001197983 */ /* 0x000f220000300800 */
[----:B------:R-:W-:-:S04]  /*2e2d0*/  LEA R26, P3, R27, R3, 0x1 ;  /* 0x000000031b1a7211 */ /* 0x000fc800078608ff */
[----:B------:R-:W-:-:S05]  /*2e2e0*/  LEA.HI.X.SX32 R27, R27, R0, 0x1, P3 ;  /* 0x000000001b1b7211 */ /* 0x000fca00018f0eff */
[----:B------:R4:W-:Y:S01]  /*2e2f0*/  @P5 STG.E.U16 desc[UR12][R26.64], R4 ;  /* 0x000000041a005986 */ /* 0x0009e2000c10150c */
[----:B---3--:R-:W-:-:S03]  /*2e300*/  ISETP.LT.AND P5, PT, R7, UR8, !P0 ;  /* 0x0000000807007c0c */ /* 0x008fc6000c7a1270 */
[----:B------:R-:W3:Y:S01]  /*2e310*/  LDL.LU R7, [R1+0x90] ;  /* 0x0000900001077983 */ /* 0x000ee20000300800 */
[CC--:B--2---:R-:W-:Y:S01]  /*2e320*/  IMAD R2, R24.reuse, R29.reuse, RZ ;  /* 0x0000001d18027224 */ /* 0x0c4fe200078e02ff */
[----:B------:R-:W-:Y:S01]  /*2e330*/  ISETP.LT.AND P3, PT, R24, UR7, !P0 ;  /* 0x0000000718007c0c */ /* 0x000fe2000c761270 */
[----:B------:R-:W2:Y:S01]  /*2e340*/  LDCU UR7, c[0x0][0x39c] ;  /* 0x00007380ff0777ac */ /* 0x000ea20008000800 */
[C---:B----4-:R-:W-:Y:S02]  /*2e350*/  IMAD R27, R25.reuse, R29, RZ ;  /* 0x0000001d191b7224 */ /* 0x050fe400078e02ff */
[C---:B------:R-:W-:Y:S02]  /*2e360*/  LEA R24, P2, R2.reuse, R3, 0x1 ;  /* 0x0000000302187211 */ /* 0x040fe400078408ff */
[----:B------:R-:W-:Y:S01]  /*2e370*/  ISETP.LT.AND P4, PT, R25, UR4, !P0 ;  /* 0x0000000419007c0c */ /* 0x000fe2000c781270 */
[----:B------:R-:W4:Y:S01]  /*2e380*/  LDCU UR4, c[0x0][0x39c] ;  /* 0x00007380ff0477ac */ /* 0x000f220008000800 */
[----:B------:R-:W-:-:S02]  /*2e390*/  LEA.HI.X.SX32 R25, R2, R0, 0x1, P2 ;  /* 0x0000000002197211 */ /* 0x000fc400010f0eff */
[C---:B------:R-:W-:Y:S01]  /*2e3a0*/  LEA R26, P6, R27.reuse, R3, 0x1 ;  /* 0x000000031b1a7211 */ /* 0x040fe200078c08ff */
[----:B------:R-:W1:Y:S03]  /*2e3b0*/  LDL.LU R2, [R1+0x9e8] ;  /* 0x0009e80001027983 */ /* 0x000e660000300800 */
[----:B------:R-:W-:Y:S01]  /*2e3c0*/  LEA.HI.X.SX32 R27, R27, R0, 0x1, P6 ;  /* 0x000000001b1b7211 */ /* 0x000fe200030f0eff */
[----:B------:R-:W-:Y:S04]  /*2e3d0*/  @P3 STG.E.U16 desc[UR12][R24.64], R16 ;  /* 0x0000001018003986 */ /* 0x000fe8000c10150c */
[----:B0-----:R0:W-:Y:S04]  /*2e3e0*/  @P4 STG.E.U16 desc[UR12][R26.64], R20 ;  /* 0x000000141a004986 */ /* 0x0011e8000c10150c */
[----:B0-----:R-:W2:Y:S04]  /*2e3f0*/  LDL.LU R26, [R1+0x9ec] ;  /* 0x0009ec00011a7983 */ /* 0x001ea80000300800 */
[----:B------:R-:W4:Y:S01]  /*2e400*/  LDL.LU R27, [R1+0x9f0] ;  /* 0x0009f000011b7983 */ /* 0x000f220000300800 */
[----:B------:R-:W-:-:S03]  /*2e410*/  PRMT R4, R6, 0x7632, R4 ;  /* 0x0000763206047816 */ /* 0x000fc60000000004 */
[----:B------:R-:W3:Y:S01]  /*2e420*/  LDL.LU R6, [R1+0xa0] ;  /* 0x0000a00001067983 */ /* 0x000ee20000300800 */
[C---:B-1----:R-:W-:Y:S01]  /*2e430*/  ISETP.LT.AND P2, PT, R2.reuse, UR5, !P0 ;  /* 0x0000000502007c0c */ /* 0x042fe2000c741270 */
[----:B------:R-:W-:Y:S01]  /*2e440*/  IMAD R2, R2, R29, RZ ;  /* 0x0000001d02027224 */ /* 0x000fe200078e02ff */
[----:B------:R-:W0:Y:S04]  /*2e450*/  LDCU UR5, c[0x0][0x39c] ;  /* 0x00007380ff0577ac */ /* 0x000e280008000800 */
[----:B------:R-:W-:-:S04]  /*2e460*/  LEA R24, P3, R2, R3, 0x1 ;  /* 0x0000000302187211 */ /* 0x000fc800078608ff */
[----:B------:R-:W-:Y:S01]  /*2e470*/  LEA.HI.X.SX32 R25, R2, R0, 0x1, P3 ;  /* 0x0000000002197211 */ /* 0x000fe200018f0eff */
[CC--:B--2---:R-:W-:Y:S01]  /*2e480*/  IMAD R2, R26.reuse, R29.reuse, RZ ;  /* 0x0000001d1a027224 */ /* 0x0c4fe200078e02ff */
[C---:B----4-:R-:W-:Y:S01]  /*2e490*/  ISETP.LT.AND P3, PT, R27.reuse, UR4, !P0 ;  /* 0x000000041b007c0c */ /* 0x050fe2000c761270 */
[----:B------:R-:W-:Y:S02]  /*2e4a0*/  IMAD R27, R27, R29, RZ ;  /* 0x0000001d1b1b7224 */ /* 0x000fe400078e02ff */
[----:B------:R1:W-:Y:S01]  /*2e4b0*/  @P2 STG.E.U16 desc[UR12][R24.64], R4 ;  /* 0x0000000418002986 */ /* 0x0003e2000c10150c */
[----:B-----5:R-:W-:Y:S01]  /*2e4c0*/  ISETP.LT.AND P4, PT, R26, UR6, !P0 ;  /* 0x000000061a007c0c */ /* 0x020fe2000c781270 */
[----:B------:R-:W2:Y:S02]  /*2e4d0*/  LDCU UR4, c[0x0][0x39c] ;  /* 0x00007380ff0477ac */ /* 0x000ea40008000800 */
[----:B------:R-:W4:Y:S01]  /*2e4e0*/  LDL.LU R29, [R1+0x70] ;  /* 0x00007000011d7983 */ /* 0x000f220000300800 */
[-C--:B------:R-:W-:Y:S01]  /*2e4f0*/  LEA R26, P6, R27, R3.reuse, 0x1 ;  /* 0x000000031b1a7211 */ /* 0x080fe200078c08ff */
[----:B------:R-:W5:Y:S01]  /*2e500*/  LDCU UR6, c[0x0][0x39c] ;  /* 0x00007380ff0677ac */ /* 0x000f620008000800 */
[----:B-1----:R-:W-:-:S02]  /*2e510*/  LEA R24, P2, R2, R3, 0x1 ;  /* 0x0000000302187211 */ /* 0x002fc400078408ff */
[----:B------:R-:W-:Y:S02]  /*2e520*/  PRMT R4, R19, 0x7632, R4 ;  /* 0x0000763213047816 */ /* 0x000fe40000000004 */
[----:B------:R-:W2:Y:S01]  /*2e530*/  LDL.LU R19, [R1+0x9fc] ;  /* 0x0009fc0001137983 */ /* 0x000ea20000300800 */
[----:B------:R-:W-:-:S03]  /*2e540*/  LEA.HI.X.SX32 R25, R2, R0, 0x1, P2 ;  /* 0x0000000002197211 */ /* 0x000fc600010f0eff */
[----:B------:R-:W0:Y:S01]  /*2e550*/  LDL.LU R2, [R1+0x9f4] ;  /* 0x0009f40001027983 */ /* 0x000e220000300800 */
[----:B------:R-:W-:-:S03]  /*2e560*/  LEA.HI.X.SX32 R27, R27, R0, 0x1, P6 ;  /* 0x000000001b1b7211 */ /* 0x000fc600030f0eff */
[----:B------:R-:W-:Y:S01]  /*2e570*/  @P4 STG.E.U16 desc[UR12][R24.64], R4 ;  /* 0x0000000418004986 */ /* 0x000fe2000c10150c */
[----:B----4-:R-:W-:Y:S02]  /*2e580*/  PRMT R8, R29, 0x7632, R8 ;  /* 0x000076321d087816 */ /* 0x010fe40000000008 */
[----:B------:R-:W1:Y:S03]  /*2e590*/  LDC R29, c[0x0][0x3b8] ;  /* 0x0000ee00ff1d7b82 */ /* 0x000e660000000800 */
[----:B------:R4:W-:Y:S04]  /*2e5a0*/  @P3 STG.E.U16 desc[UR12][R26.64], R8 ;  /* 0x000000081a003986 */ /* 0x0009e8000c10150c */
[----:B----4-:R-:W4:Y:S01]  /*2e5b0*/  LDL.LU R27, [R1+0x9f8] ;  /* 0x0009f800011b7983 */ /* 0x010f220000300800 */
[C---:B0-----:R-:W-:Y:S01]  /*2e5c0*/  ISETP.LT.AND P2, PT, R2.reuse, UR5, !P0 ;  /* 0x0000000502007c0c */ /* 0x041fe2000c741270 */
[----:B------:R-:W0:Y:S01]  /*2e5d0*/  LDCU UR5, c[0x0][0x39c] ;  /* 0x00007380ff0577ac */ /* 0x000e220008000800 */
[----:B-1----:R-:W-:Y:S01]  /*2e5e0*/  IMAD R2, R2, R29, RZ ;  /* 0x0000001d02027224 */ /* 0x002fe200078e02ff */
[----:B---3--:R-:W-:-:S02]  /*2e5f0*/  PRMT R4, R7, 0x7632, R4 ;  /* 0x0000763207047816 */ /* 0x008fc40000000004 */
[----:B------:R-:W0:Y:S02]  /*2e600*/  LDL.LU R7, [R1+0xa00] ;  /* 0x000a000001077983 */ /* 0x000e240000300800 */
[----:B------:R-:W-:-:S04]  /*2e610*/  LEA R24, P4, R2, R3, 0x1 ;  /* 0x0000000302187211 */ /* 0x000fc800078808ff */
[----:B------:R-:W-:Y:S02]  /*2e620*/  LEA.HI.X.SX32 R25, R2, R0, 0x1, P4 ;  /* 0x0000000002197211 */ /* 0x000fe400020f0eff */
[----:B--2---:R-:W-:Y:S01]  /*2e630*/  ISETP.LT.AND P3, PT, R19, UR4, !P0 ;  /* 0x0000000413007c0c */ /* 0x004fe2000c761270 */
[----:B------:R-:W1:Y:S02]  /*2e640*/  LDCU UR4, c[0x0][0x39c] ;  /* 0x00007380ff0477ac */ /* 0x000e640008000800 */
[----:B------:R2:W-:Y:S02]  /*2e650*/  @P2 STG.E.U16 desc[UR12][R24.64], R4 ;  /* 0x0000000418002986 */ /* 0x0005e4000c10150c */
[----:B--2---:R-:W-:Y:S01]  /*2e660*/  PRMT R4, R6, 0x7632, R4 ;  /* 0x0000763206047816 */ /* 0x004fe20000000004 */
[CC--:B----4-:R-:W-:Y:S01]  /*2e670*/  IMAD R2, R27.reuse, R29.reuse, RZ ;  /* 0x0000001d1b027224 */ /* 0x0d0fe200078e02ff */
[----:B------:R-:W-:Y:S01]  /*2e680*/  ISETP.LT.AND P4, PT, R27, UR7, !P0 ;  /* 0x000000071b007c0c */ /* 0x000fe2000c781270 */
[----:B------:R-:W-:Y:S01]  /*2e690*/  IMAD R27, R19, R29, RZ ;  /* 0x0000001d131b7224 */ /* 0x000fe200078e02ff */
[----:B------:R-:W2:Y:S01]  /*2e6a0*/  LDCU UR7, c[0x0][0x39c] ;  /* 0x00007380ff0777ac */ /* 0x000ea20008000800 */
[----:B------:R-:W3:Y:S01]  /*2e6b0*/  LDL.LU R19, [R1+0xa04] ;  /* 0x000a040001137983 */ /* 0x000ee20000300800 */
[----:B------:R-:W-:-:S03]  /*2e6c0*/  LEA R24, P2, R2, R3, 0x1 ;  /* 0x0000000302187211 */ /* 0x000fc600078408ff */
[----:B------:R-:W1:Y:S01]  /*2e6d0*/  LDL.LU R6, [R1+0xa08] ;  /* 0x000a080001067983 */ /* 0x000e620000300800 */
[----:B------:R-:W-:-:S03]  /*2e6e0*/  LEA.HI.X.SX32 R25, R2, R0, 0x1, P2 ;  /* 0x0000000002197211 */ /* 0x000fc600010f0eff */
[----:B------:R-:W4:Y:S01]  /*2e6f0*/  LDL.LU R2, [R1+0x80] ;  /* 0x0000800001027983 */ /* 0x000f220000300800 */
[----:B0-----:R-:W-:Y:S01]  /*2e700*/  ISETP.LT.AND P2, PT, R7, UR5, !P0 ;  /* 0x0000000507007c0c */ /* 0x001fe2000c741270 */
[----:B------:R-:W0:Y:S01]  /*2e710*/  LDCU UR5, c[0x0][0x39c] ;  /* 0x00007380ff0577ac */ /* 0x000e220008000800 */
[C---:B------:R-:W-:Y:S01]  /*2e720*/  LEA R26, P6, R27.reuse, R3, 0x1 ;  /* 0x000000031b1a7211 */ /* 0x040fe200078c08ff */
[----:B------:R2:W-:Y:S03]  /*2e730*/  @P4 STG.E.U16 desc[UR12][R24.64], R4 ;  /* 0x0000000418004986 */ /* 0x0005e6000c10150c */
[----:B------:R-:W-:Y:S02]  /*2e740*/  LEA.HI.X.SX32 R27, R27, R0, 0x1, P6 ;  /* 0x000000001b1b7211 */ /* 0x000fe400030f0eff */
[----:B--2---:R-:W-:Y:S02]  /*2e750*/  PRMT R4, R28, 0x7632, R4 ;  /* 0x000076321c047816 */ /* 0x004fe40000000004 */
[----:B----4-:R-:W-:Y:S01]  /*2e760*/  PRMT R8, R2, 0x7632, R8 ;  /* 0x0000763202087816 */ /* 0x010fe20000000008 */
[----:B------:R-:W-:-:S02]  /*2e770*/  IMAD R2, R7, R29, RZ ;  /* 0x0000001d07027224 */ /* 0x000fc400078e02ff */
[----:B------:R-:W0:Y:S03]  /*2e780*/  LDL.LU R7, [R1+0xa0c] ;  /* 0x000a0c0001077983 */ /* 0x000e260000300800 */
[----:B------:R-:W-:-:S04]  /*2e790*/  LEA R24, P4, R2, R3, 0x1 ;  /* 0x0000000302187211 */ /* 0x000fc800078808ff */
[----:B------:R-:W-:Y:S01]  /*2e7a0*/  LEA.HI.X.SX32 R25, R2, R0, 0x1, P4 ;  /* 0x0000000002197211 */ /* 0x000fe200020f0eff */
[----:B------:R-:W-:Y:S01]  /*2e7b0*/  @P3 STG.E.U16 desc[UR12][R26.64], R8 ;  /* 0x000000081a003986 */ /* 0x000fe2000c10150c */
[C---:B-1----:R-:W-:Y:S01]  /*2e7c0*/  ISETP.LT.AND P3, PT, R6.reuse, UR4, !P0 ;  /* 0x0000000406007c0c */ /* 0x042fe2000c761270 */
[-C--:B------:R-:W-:Y:S02]  /*2e7d0*/  IMAD R28, R6, R29.reuse, RZ ;  /* 0x0000001d061c7224 */ /* 0x080fe400078e02ff */
[C---:B---3--:R-:W-:Y:S01]  /*2e7e0*/  IMAD R2, R19.reuse, R29, RZ ;  /* 0x0000001d13027224 */ /* 0x048fe200078e02ff */
[----:B------:R1:W-:Y:S01]  /*2e7f0*/  @P2 STG.E.U16 desc[UR12][R24.64], R4 ;  /* 0x0000000418002986 */ /* 0x0003e2000c10150c */
[----:B-----5:R-:W-:Y:S01]  /*2e800*/  ISETP.LT.AND P4, PT, R19, UR6, !P0 ;  /* 0x0000000613007c0c */ /* 0x020fe2000c781270 */
[----:B------:R-:W2:Y:S01]  /*2e810*/  LDCU UR4, c[0x0][0x39c] ;  /* 0x00007380ff0477ac */ /* 0x000ea20008000800 */
[----:B------:R-:W3:Y:S01]  /*2e820*/  LDCU UR6, c[0x0][0x39c] ;  /* 0x00007380ff0677ac */ /* 0x000ee20008000800 */
[----:B-1----:R-:W-:-:S02]  /*2e830*/  PRMT R4, R13, 0x7632, R4 ;  /* 0x000076320d047816 */ /* 0x002fc40000000004 */
[----:B------:R-:W4:Y:S04]  /*2e840*/  LDL.LU R13, [R1+0xc48] ;  /* 0x000c4800010d7983 */ /* 0x000f280000300800 */
[----:B------:R-:W5:Y:S01]  /*2e850*/  LDL.LU R6, [R1+0xa10] ;  /* 0x000a100001067983 */ /* 0x000f620000300800 */
[----:B------:R-:W-:-:S03]  /*2e860*/  LEA R26, P2, R2, R3, 0x1 ;  /* 0x00000003021a7211 */ /* 0x000fc600078408ff */
[----:B------:R-:W2:Y:S01]  /*2e870*/  LDL.LU R19, [R1+0xa14] ;  /* 0x000a140001137983 */ /* 0x000ea20000300800 */
[----:B------:R-:W-:-:S05]  /*2e880*/  LEA.HI.X.SX32 R27, R2, R0, 0x1, P2 ;  /* 0x00000000021b7211 */ /* 0x000fca00010f0eff */
[----:B------:R1:W-:Y:S01]  /*2e890*/  @P4 STG.E.U16 desc[UR12][R26.64], R4 ;  /* 0x000000041a004986 */ /* 0x0003e2000c10150c */
[----:B------:R-:W-:Y:S02]  /*2e8a0*/  PRMT R8, R10, 0x7632, R8 ;  /* 0x000076320a087816 */ /* 0x000fe40000000008 */
[----:B-1----:R-:W-:Y:S02]  /*2e8b0*/  PRMT R4, R12, 0x7632, R4 ;  /* 0x000076320c047816 */ /* 0x002fe40000000004 */
[C---:B0-----:R-:W-:Y:S01]  /*2e8c0*/  ISETP.LT.AND P2, PT, R7.reuse, UR5, !P0 ;  /* 0x0000000507007c0c */ /* 0x041fe2000c741270 */
[----:B------:R-:W-:Y:S01]  /*2e8d0*/  IMAD R2, R7, R29, RZ ;  /* 0x0000001d07027224 */ /* 0x000fe200078e02ff */
[----:B------:R-:W0:Y:S01]  /*2e8e0*/  LDCU UR5, c[0x0][0x39c] ;  /* 0x00007380ff0577ac */ /* 0x000e220008000800 */
[----:B------:R-:W0:Y:S03]  /*2e8f0*/  LDL.LU R7, [R1+0xa18] ;  /* 0x000a180001077983 */ /* 0x000e260000300800 */
[C---:B------:R-:W-:Y:S01]  /*2e900*/  LEA R26, P4, R2.reuse, R3, 0x1 ;  /* 0x00000003021a7211 */ /* 0x040fe200078808ff */
[----:B------:R-:W3:Y:S03]  /*2e910*/  LDL.LU R10, [R1+0xa1c] ;  /* 0x000a1c00010a7983 */ /* 0x000ee60000300800 */
[----:B------:R-:W-:-:S02]  /*2e920*/  LEA.HI.X.SX32 R27, R2, R0, 0x1, P4 ;  /* 0x00000000021b7211 */ /* 0x000fc400020f0eff */
[C---:B-----5:R-:W-:Y:S01]  /*2e930*/  ISETP.LT.AND P4, PT, R6.reuse, UR7, !P0 ;  /* 0x0000000706007c0c */ /* 0x060fe2000c781270 */
[----:B------:R-:W-:Y:S01]  /*2e940*/  IMAD R12, R6, R29, RZ ;  /* 0x0000001d060c7224 */ /* 0x000fe200078e02ff */
[C---:B------:R-:W-:Y:S01]  /*2e950*/  LEA R24, P6, R28.reuse, R3, 0x1 ;  /* 0x000000031c187211 */ /* 0x040fe200078c08ff */
[----:B------:R-:W5:Y:S01]  /*2e960*/  LDL.LU R6, [R1+0xa20] ;  /* 0x000a200001067983 */ /* 0x000f620000300800 */
[----:B--2---:R-:W-:Y:S01]  /*2e970*/  IMAD R2, R19, R29, RZ ;  /* 0x0000001d13027224 */ /* 0x004fe200078e02ff */
[----:B------:R-:W1:Y:S01]  /*2e980*/  LDCU UR7, c[0x0][0x39c] ;  /* 0x00007380ff0777ac */ /* 0x000e620008000800 */
[----:B------:R-:W-:-:S05]  /*2e990*/  LEA.HI.X.SX32 R25, R28, R0, 0x1, P6 ;  /* 0x000000001c197211 */ /* 0x000fca00030f0eff */
[----:B------:R2:W-:Y:S04]  /*2e9a0*/  @P3 STG.E.U16 desc[UR12][R24.64], R8 ;  /* 0x0000000818003986 */ /* 0x0005e8000c10150c */
[----:B------:R1:W-:Y:S01]  /*2e9b0*/  @P2 STG.E.U16 desc[UR12][R26.64], R4 ;  /* 0x000000041a002986 */ /* 0x0003e2000c10150c */
[----:B------:R-:W-:Y:S01]  /*2e9c0*/  ISETP.LT.AND P3, PT, R19, UR4, !P0 ;  /* 0x0000000413007c0c */ /* 0x000fe2000c761270 */
[----:B------:R-:W0:Y:S01]  /*2e9d0*/  LDCU UR4, c[0x0][0x39c] ;  /* 0x00007380ff0477ac */ /* 0x000e220008000800 */
[----:B--2---:R-:W-:-:S04]  /*2e9e0*/  LEA R24, P2, R12, R3, 0x1 ;  /* 0x000000030c187211 */ /* 0x004fc800078408ff */
[----:B------:R-:W-:Y:S02]  /*2e9f0*/  LEA.HI.X.SX32 R25, R12, R0, 0x1, P2 ;  /* 0x000000000c197211 */ /* 0x000fe400010f0eff */
[----:B------:R-:W-:Y:S02]  /*2ea00*/  PRMT R12, R8, 0x7632, R12 ;  /* 0x00007632080c7816 */ /* 0x000fe4000000000c */
[----:B-1----:R-:W-:Y:S02]  /*2ea10*/  PRMT R4, R15, 0x7632, R4 ;  /* 0x000076320f047816 */ /* 0x002fe40000000004 */
[----:B------:R-:W-:-:S03]  /*2ea20*/  LEA R26, P6, R2, R3, 0x1 ;  /* 0x00000003021a7211 */ /* 0x000fc600078c08ff */
[----:B------:R1:W-:Y:S01]  /*2ea30*/  @P4 STG.E.U16 desc[UR12][R24.64], R4 ;  /* 0x0000000418004986 */ /* 0x0003e2000c10150c */
[----:B------:R-:W-:-:S05]  /*2ea40*/  LEA.HI.X.SX32 R27, R2, R0, 0x1, P6 ;  /* 0x00000000021b7211 */ /* 0x000fca00030f0eff */
[----:B------:R2:W-:Y:S01]  /*2ea50*/  @P3 STG.E.U16 desc[UR12][R26.64], R12 ;  /* 0x0000000c1a003986 */ /* 0x0005e2000c10150c */
[----:B-1----:R-:W-:Y:S02]  /*2ea60*/  PRMT R4, R11, 0x7632, R4 ;  /* 0x000076320b047816 */ /* 0x002fe40000000004 */
[C---:B0-----:R-:W-:Y:S01]  /*2ea70*/  ISETP.LT.AND P2, PT, R7.reuse, UR5, !P0 ;  /* 0x0000000507007c0c */ /* 0x041fe2000c741270 */
[----:B------:R-:W-:Y:S01]  /*2ea80*/  IMAD R8, R7, R29, RZ ;  /* 0x0000001d07087224 */ /* 0x000fe200078e02ff */
[----:B------:R-:W0:Y:S01]  /*2ea90*/  LDCU UR5, c[0x0][0x39c] ;  /* 0x00007380ff0577ac */ /* 0x000e220008000800 */
[----:B------:R-:W4:Y:S03]  /*2eaa0*/  LDL.LU R7, [R1+0xa24] ;  /* 0x000a240001077983 */ /* 0x000f260000300800 */
[C---:B------:R-:W-:Y:S01]  /*2eab0*/  LEA R24, P4, R8.reuse, R3, 0x1 ;  /* 0x0000000308187211 */ /* 0x040fe200078808ff */
[----:B------:R-:W4:Y:S03]  /*2eac0*/  LDL.LU R15, [R1+0xa28] ;  /* 0x000a2800010f7983 */ /* 0x000f260000300800 */
[-C--:B------:R-:W-:Y:S01]  /*2ead0*/  LEA.HI.X.SX32 R25, R8, R0.reuse, 0x1, P4 ;  /* 0x0000000008197211 */ /* 0x080fe200020f0eff */
[----:B------:R-:W4:Y:S01]  /*2eae0*/  LDL.LU R11, [R1+0xa78] ;  /* 0x000a7800010b7983 */ /* 0x000f220000300800 */
[C---:B---3--:R-:W-:Y:S01]  /*2eaf0*/  ISETP.LT.AND P3, PT, R10.reuse, UR6, !P0 ;  /* 0x000000060a007c0c */ /* 0x048fe2000c761270 */
[-C--:B------:R-:W-:Y:S01]  /*2eb00*/  IMAD R2, R10, R29.reuse, RZ ;  /* 0x0000001d0a027224 */ /* 0x080fe200078e02ff */
[----:B--2---:R-:W-:Y:S01]  /*2eb10*/  PRMT R12, R4, 0x7632, R12 ;  /* 0x00007632040c7816 */ /* 0x004fe2000000000c */
[----:B------:R-:W2:Y:S01]  /*2eb20*/  LDL.LU R19, [R1+0x54] ;  /* 0x0000540001137983 */ /* 0x000ea20000300800 */
[----:B------:R-:W-:Y:S01]  /*2eb30*/  PRMT R16, R16, 0x7632, R16 ;  /* 0x0000763210107816 */ /* 0x000fe20000000010 */
[----:B------:R-:W1:Y:S01]  /*2eb40*/  LDCU UR6, c[0x0][0x39c] ;  /* 0x00007380ff0677ac */ /* 0x000e620008000800 */
[C---:B-----5:R-:W-:Y:S01]  /*2eb50*/  IMAD R8, R6.reuse, R29, RZ ;  /* 0x0000001d06087224 */ /* 0x060fe200078e02ff */
[----:B------:R-:W-:Y:S01]  /*2eb60*/  ISETP.LT.AND P4, PT, R6, UR4, !P0 ;  /* 0x0000000406007c0c */ /* 0x000fe2000c781270 */
[----:B------:R3:W-:Y:S01]  /*2eb70*/  @P2 STG.E.U16 desc[UR12][R24.64], R4 ;  /* 0x0000000418002986 */ /* 0x0007e2000c10150c */
[----:B------:R-:W5:Y:S02]  /*2eb80*/  LDCU UR4, c[0x0][0x39c] ;  /* 0x00007380ff0477ac */ /* 0x000f640008000800 */
[CC--:B------:R-:W-:Y:S01]  /*2eb90*/  LEA R26, P6, R8.reuse, R3.reuse, 0x1 ;  /* 0x00000003081a7211 */ /* 0x0c0fe200078c08ff */
[----:B------:R-:W2:Y:S03]  /*2eba0*/  LDL.LU R6, [R1+0x34] ;  /* 0x0000340001067983 */ /* 0x000ea60000300800 */
[----:B------:R-:W-:Y:S01]  /*2ebb0*/  LEA.HI.X.SX32 R27, R8, R0, 0x1, P6 ;  /* 0x00000000081b7211 */ /* 0x000fe200030f0eff */
[----:B------:R-:W1:Y:S04]  /*2ebc0*/  LDL.LU R10, [R1+0xa7c] ;  /* 0x000a7c00010a7983 */ /* 0x000e680000300800 */
[----:B------:R-:W2:Y:S01]  /*2ebd0*/  LDL.LU R8, [R1+0xa80] ;  /* 0x000a800001087983 */ /* 0x000ea20000300800 */
[----:B---3--:R-:W-:-:S04]  /*2ebe0*/  LEA R24, P2, R2, R3, 0x1 ;  /* 0x0000000302187211 */ /* 0x008fc800078408ff */
[----:B------:R-:W-:-:S05]  /*2ebf0*/  LEA.HI.X.SX32 R25, R2, R0, 0x1, P2 ;  /* 0x0000000002197211 */ /* 0x000fca00010f0eff */
[----:B------:R3:W-:Y:S04]  /*2ec00*/  @P3 STG.E.U16 desc[UR12][R24.64], R12 ;  /* 0x0000000c18003986 */ /* 0x0007e8000c10150c */
[----:B------:R0:W-:Y:S01]  /*2ec10*/  @P4 STG.E.U16 desc[UR12][R26.64], R16 ;  /* 0x000000101a004986 */ /* 0x0001e2000c10150c */
[----:B------:R-:W-:Y:S01]  /*2ec20*/  PRMT R20, R20, 0x7632, R20 ;  /* 0x0000763214147816 */ /* 0x000fe20000000014 */
[CC--:B----4-:R-:W-:Y:S01]  /*2ec30*/  IMAD R4, R7.reuse, R29.reuse, RZ ;  /* 0x0000001d07047224 */ /* 0x0d0fe200078e02ff */
[----:B0-----:R-:W-:Y:S01]  /*2ec40*/  ISETP.LT.AND P6, PT, R7, UR5, !P0 ;  /* 0x0000000507007c0c */ /* 0x001fe2000c7c1270 */
[----:B------:R-:W0:Y:S01]  /*2ec50*/  LDCU UR5, c[0x0][0x39c] ;  /* 0x00007380ff0577ac */ /* 0x000e220008000800 */
[----:B------:R-:W4:Y:S01]  /*2ec60*/  LDL.LU R7, [R1+0x74] ;  /* 0x0000740001077983 */ /* 0x000f220000300800 */
[----:B------:R-:W-:Y:S01]  /*2ec70*/  IMAD R2, R15, R29, RZ ;  /* 0x0000001d0f027224 */ /* 0x000fe200078e02ff */
[----:B---3--:R-:W-:-:S02]  /*2ec80*/  LEA R24, P3, R4, R3, 0x1 ;  /* 0x0000000304187211 */ /* 0x008fc400078608ff */
[----:B------:R-:W-:Y:S01]  /*2ec90*/  ISETP.LT.AND P2, PT, R15, UR7, !P0 ;  /* 0x000000070f007c0c */ /* 0x000fe2000c741270 */
[----:B------:R-:W3:Y:S01]  /*2eca0*/  LDCU UR7, c[0x0][0x39c] ;  /* 0x00007380ff0777ac */ /* 0x000ee20008000800 */
[-C--:B------:R-:W-:Y:S02]  /*2ecb0*/  LEA.HI.X.SX32 R25, R4, R0.reuse, 0x1, P3 ;  /* 0x0000000004197211 */ /* 0x080fe400018f0eff */
[C---:B------:R-:W-:Y:S02]  /*2ecc0*/  LEA R26, P3, R2.reuse, R3, 0x1 ;  /* 0x00000003021a7211 */ /* 0x040fe400078608ff */
[----:B-----5:R-:W-:Y:S01]  /*2ecd0*/  ISETP.LT.AND P4, PT, R11, UR4, !P0 ;  /* 0x000000040b007c0c */ /* 0x020fe2000c781270 */
[----:B------:R5:W-:Y:S01]  /*2ece0*/  @P6 STG.E.U16 desc[UR12][R24.64], R20 ;  /* 0x0000001418006986 */ /* 0x000be2000c10150c */
[----:B------:R-:W-:Y:S01]  /*2ecf0*/  LEA.HI.X.SX32 R27, R2, R0, 0x1, P3 ;  /* 0x00000000021b7211 */ /* 0x000fe200018f0eff */
[----:B------:R-:W-:Y:S01]  /*2ed00*/  IMAD R4, R29, 0x4, R2 ;  /* 0x000000041d047824 */ /* 0x000fe200078e0202 */
[----:B------:R-:W0:Y:S01]  /*2ed10*/  LDCU UR4, c[0x0][0x39c] ;  /* 0x00007380ff0477ac */ /* 0x000e220008000800 */
[----:B------:R-:W3:Y:S04]  /*2ed20*/  LDL.LU R11, [R1+0xa84] ;  /* 0x000a8400010b7983 */ /* 0x000ee80000300800 */
[----:B------:R-:W3:Y:S04]  /*2ed30*/  LDL.LU R12, [R1+0x94] ;  /* 0x00009400010c7983 */ /* 0x000ee80000300800 */
[----:B------:R-:W3:Y:S04]  /*2ed40*/  LDL.LU R15, [R1+0xa4] ;  /* 0x0000a400010f7983 */ /* 0x000ee80000300800 */
[----:B--2---:R2:W-:Y:S04]  /*2ed50*/  @P2 STG.E.U16 desc[UR12][R26.64], R19 ;  /* 0x000000131a002986 */ /* 0x0045e8000c10150c */
[----:B------:R-:W3:Y:S01]  /*2ed60*/  LDL.LU R16, [R1+0xa88] ;  /* 0x000a880001107983 */ /* 0x000ee20000300800 */
[----:B0-----:R-:W-:-:S02]  /*2ed70*/  ISETP.LT.AND P2, PT, R8, UR5, !P0 ;  /* 0x0000000508007c0c */ /* 0x001fc4000c741270 */
[----:B-1----:R-:W-:Y:S01]  /*2ed80*/  ISETP.LT.AND P3, PT, R10, UR6, !P0 ;  /* 0x000000060a007c0c */ /* 0x002fe2000c761270 */
[----:B------:R-:W3:Y:S01]  /*2ed90*/  LDL.LU R8, [R1+0xa8c] ;  /* 0x000a8c0001087983 */ /* 0x000ee20000300800 */
[CC--:B-----5:R-:W-:Y:S01]  /*2eda0*/  LEA R24, P6, R4.reuse, R3.reuse, 0x1 ;  /* 0x0000000304187211 */ /* 0x0e0fe200078c08ff */
[C---:B------:R-:W-:Y:S01]  /*2edb0*/  IMAD R2, R29.reuse, 0x4, R4 ;  /* 0x000000041d027824 */ /* 0x040fe200078e0204 */
[----:B------:R-:W0:Y:S01]  /*2edc0*/  LDCU UR6, c[0x0][0x39c] ;  /* 0x00007380ff0677ac */ /* 0x000e220008000800 */
[----:B------:R-:W5:Y:S01]  /*2edd0*/  LDL.LU R10, [R1+0x84] ;  /* 0x00008400010a7983 */ /* 0x000f620000300800 */
[----:B------:R-:W1:Y:S03]  /*2ede0*/  LDCU UR5, c[0x0][0x39c] ;  /* 0x00007380ff0577ac */ /* 0x000e660008000800 */
[----:B------:R-:W5:Y:S01]  /*2edf0*/  LDL.LU R28, [R1+0xa90] ;  /* 0x000a9000011c7983 */ /* 0x000f620000300800 */
[----:B------:R-:W-:Y:S01]  /*2ee00*/  LEA.HI.X.SX32 R25, R4, R0, 0x1, P6 ;  /* 0x0000000004197211 */ /* 0x000fe200030f0eff */
[----:B------:R-:W-:Y:S01]  /*2ee10*/  IMAD R4, R29, 0x4, R2 ;  /* 0x000000041d047824 */ /* 0x000fe200078e0202 */
[----:B--2---:R-:W-:-:S03]  /*2ee20*/  LEA R26, P6, R2, R3, 0x1 ;  /* 0x00000003021a7211 */ /* 0x004fc600078c08ff */
[----:B------:R2:W-:Y:S01]  /*2ee30*/  @P5 STG.E.U16 desc[UR12][R24.64], R6 ;  /* 0x0000000618005986 */ /* 0x0005e2000c10150c */
[----:B------:R-:W-:Y:S01]  /*2ee40*/  LEA.HI.X.SX32 R27, R2, R0, 0x1, P6 ;  /* 0x00000000021b7211 */ /* 0x000fe200030f0eff */
[----:B------:R-:W-:Y:S01]  /*2ee50*/  IMAD R2, R29, 0x4, R4 ;  /* 0x000000041d027824 */ /* 0x000fe200078e0204 */
[----:B--2---:R-:W-:-:S04]  /*2ee60*/  LEA R24, P6, R4, R3, 0x1 ;  /* 0x0000000304187211 */ /* 0x004fc800078c08ff */
[----:B------:R-:W-:Y:S01]  /*2ee70*/  LEA.HI.X.SX32 R25, R4, R0, 0x1, P6 ;  /* 0x0000000004197211 */ /* 0x000fe200030f0eff */
[----:B------:R-:W-:Y:S01]  /*2ee80*/  IMAD R4, R29, 0x4, R2 ;  /* 0x000000041d047824 */ /* 0x000fe200078e0202 */
[----:B----4-:R2:W-:Y:S02]  /*2ee90*/  @P4 STG.E.U16 desc[UR12][R26.64], R7 ;  /* 0x000000071a004986 */ /* 0x0105e4000c10150c */
[----:B--2---:R-:W-:-:S04]  /*2eea0*/  LEA R26, P6, R2, R3, 0x1 ;  /* 0x00000003021a7211 */ /* 0x004fc800078c08ff */
[----:B------:R-:W-:Y:S01]  /*2eeb0*/  LEA.HI.X.SX32 R27, R2, R0, 0x1, P6 ;  /* 0x00000000021b7211 */ /* 0x000fe200030f0eff */
[----:B---3--:R2:W-:Y:S01]  /*2eec0*/  @P3 STG.E.U16 desc[UR12][R24.64], R12 ;  /* 0x0000000c18003986 */ /* 0x0085e2000c10150c */
[----:B------:R-:W-:Y:S01]  /*2eed0*/  ISETP.LT.AND P5, PT, R11, UR4, !P0 ;  /* 0x000000040b007c0c */ /* 0x000fe2000c7a1270 */
[----:B------:R-:W5:Y:S02]  /*2eee0*/  LDCU UR4, c[0x0][0x39c] ;  /* 0x00007380ff0477ac */ /* 0x000f640008000800 */
[----:B------:R-:W3:Y:S04]  /*2eef0*/  LDL.LU R11, [R1+0x64] ;  /* 0x00006400010b7983 */ /* 0x000ee80000300800 */
[----:B------:R-:W4:Y:S01]  /*2ef00*/  LDL.LU R20, [R1+0x4] ;  /* 0x0000040001147983 */ /* 0x000f220000300800 */
[----:B--2---:R-:W-:-:S02]  /*2ef10*/  LEA R24, P6, R4, R3, 0x1 ;  /* 0x0000000304187211 */ /* 0x004fc400078c08ff */
[----:B0-----:R-:W-:Y:S02]  /*2ef20*/  ISETP.LT.AND P4, PT, R16, UR6, !P0 ;  /* 0x0000000610007c0c */ /* 0x001fe4000c781270 */
[----:B-1----:R-:W-:Y:S01]  /*2ef30*/  ISETP.LT.AND P3, PT, R8, UR5, !P0 ;  /* 0x0000000508007c0c */ /* 0x002fe2000c761270 */
[----:B------:R-:W2:Y:S01]  /*2ef40*/  LDL.LU R16, [R1+0x44] ;  /* 0x0000440001107983 */ /* 0x000ea20000300800 */
[C---:B------:R-:W-:Y:S01]  /*2ef50*/  IMAD R8, R29.reuse, 0x4, R4 ;  /* 0x000000041d087824 */ /* 0x040fe200078e0204 */
[----:B------:R-:W-:Y:S01]  /*2ef60*/  LEA.HI.X.SX32 R25, R4, R0, 0x1, P6 ;  /* 0x0000000004197211 */ /* 0x000fe200030f0eff */
[----:B------:R-:W0:Y:S01]  /*2ef70*/  LDCU UR6, c[0x0][0x39c] ;  /* 0x00007380ff0677ac */ /* 0x000e220008000800 */
[----:B------:R-:W0:Y:S04]  /*2ef80*/  LDL.LU R4, [R1+0xa94] ;  /* 0x000a940001047983 */ /* 0x000e280000300800 */
[----:B------:R1:W-:Y:S01]  /*2ef90*/  @P2 STG.E.U16 desc[UR12][R26.64], R15 ;  /* 0x0000000f1a002986 */ /* 0x0003e2000c10150c */
[----:B-----5:R-:W-:Y:S01]  /*2efa0*/  ISETP.LT.AND P2, PT, R28, UR4, !P0 ;  /* 0x000000041c007c0c */ /* 0x020fe2000c741270 */
[----:B------:R-:W-:Y:S01]  /*2efb0*/  IMAD R2, R29, 0x4, R8 ;  /* 0x000000041d027824 */ /* 0x000fe200078e0208 */
[----:B------:R-:W5:Y:S01]  /*2efc0*/  LDCU UR5, c[0x0][0x39c] ;  /* 0x00007380ff0577ac */ /* 0x000f620008000800 */
[----:B------:R-:W2:Y:S01]  /*2efd0*/  LDL.LU R28, [R1+0x24] ;  /* 0x00002400011c7983 */ /* 0x000ea20000300800 */
[----:B------:R-:W0:Y:S01]  /*2efe0*/  LDCU UR4, c[0x0][0x39c] ;  /* 0x00007380ff0477ac */ /* 0x000e220008000800 */
[----:B-1----:R-:W-:-:S04]  /*2eff0*/  LEA R26, P6, R8, R3, 0x1 ;  /* 0x00000003081a7211 */ /* 0x002fc800078c08ff */
[----:B------:R-:W-:Y:S02]  /*2f000*/  LEA.HI.X.SX32 R27, R8, R0, 0x1, P6 ;  /* 0x00000000081b7211 */ /* 0x000fe400030f0eff */
[----:B------:R-:W5:Y:S04]  /*2f010*/  LDL.LU R8, [R1+0xa98] ;  /* 0x000a980001087983 */ /* 0x000f680000300800 */
[----:B------:R1:W-:Y:S02]  /*2f020*/  @P5 STG.E.U16 desc[UR12][R24.64], R10 ;  /* 0x0000000a18005986 */ /* 0x0003e4000c10150c */
[----:B-1----:R-:W-:-:S04]  /*2f030*/  LEA R24, P6, R2, R3, 0x1 ;  /* 0x0000000302187211 */ /* 0x002fc800078c08ff */
[-C--:B------:R-:W-:Y:S01]  /*2f040*/  LEA.HI.X.SX32 R25, R2, R0.reuse, 0x1, P6 ;  /* 0x0000000002197211 */ /* 0x080fe200030f0eff */
[----:B---3--:R1:W-:Y:S01]  /*2f050*/  @P4 STG.E.U16 desc[UR12][R26.64], R11 ;  /* 0x0000000b1a004986 */ /* 0x0083e2000c10150c */
[----:B0-----:R-:W-:Y:S01]  /*2f060*/  ISETP.LT.AND P5, PT, R4, UR6, !P0 ;  /* 0x0000000604007c0c */ /* 0x001fe2000c7a1270 */
[C---:B------:R-:W-:Y:S01]  /*2f070*/  IMAD R4, R29.reuse, 0x4, R2 ;  /* 0x000000041d047824 */ /* 0x040fe200078e0202 */
[----:B-----5:R-:W-:Y:S01]  /*2f080*/  ISETP.LT.AND P4, PT, R8, UR5, !P0 ;  /* 0x0000000508007c0c */ /* 0x020fe2000c781270 */
[----:B------:R-:W3:Y:S03]  /*2f090*/  LDL.LU R2, [R1+0xa9c] ;  /* 0x000a9c0001027983 */ /* 0x000ee60000300800 */
[C---:B-1----:R-:W-:Y:S01]  /*2f0a0*/  LEA R26, P6, R4.reuse, R3, 0x1 ;  /* 0x00000003041a7211 */ /* 0x042fe200078c08ff */
[----:B------:R-:W-:Y:S01]  /*2f0b0*/  IMAD R8, R29, 0x4, R4 ;  /* 0x000000041d087824 */ /* 0x000fe200078e0204 */
[----:B------:R-:W0:Y:S02]  /*2f0c0*/  LDCU UR6, c[0x0][0x39c] ;  /* 0x00007380ff0677ac */ /* 0x000e240008000800 */
[----:B------:R-:W-:-:S02]  /*2f0d0*/  LEA.HI.X.SX32 R27, R4, R0, 0x1, P6 ;  /* 0x00000000041b7211 */ /* 0x000fc400030f0eff */
[----:B------:R-:W0:Y:S01]  /*2f0e0*/  LDL.LU R4, [R1+0xaa0] ;  /* 0x000aa00001047983 */ /* 0x000e220000300800 */
[----:B------:R-:W1:Y:S03]  /*2f0f0*/  LDCU UR5, c[0x0][0x39c] ;  /* 0x00007380ff0577ac */ /* 0x000e660008000800 */
[----:B----4-:R4:W-:Y:S02]  /*2f100*/  @P3 STG.E.U16 desc[UR12][R24.64], R20 ;  /* 0x0000001418003986 */ /* 0x0109e4000c10150c */
[----:B----4-:R-:W-:-:S04]  /*2f110*/  LEA R24, P6, R8, R3, 0x1 ;  /* 0x0000000308187211 */ /* 0x010fc800078c08ff */
[-C--:B------:R-:W-:Y:S01]  /*2f120*/  LEA.HI.X.SX32 R25, R8, R0.reuse, 0x1, P6 ;  /* 0x0000000008197211 */ /* 0x080fe200030f0eff */
[----:B--2---:R2:W-:Y:S01]  /*2f130*/  @P2 STG.E.U16 desc[UR12][R26.64], R16 ;  /* 0x000000101a002986 */ /* 0x0045e2000c10150c */
[----:B---3--:R-:W-:Y:S01]  /*2f140*/  ISETP.LT.AND P3, PT, R2, UR4, !P0 ;  /* 0x0000000402007c0c */ /* 0x008fe2000c761270 */
[C---:B------:R-:W-:Y:S01]  /*2f150*/  IMAD R2, R29.reuse, 0x4, R8 ;  /* 0x000000041d027824 */ /* 0x040fe200078e0208 */
[----:B0-----:R-:W-:Y:S01]  /*2f160*/  ISETP.LT.AND P2, PT, R4, UR6, !P0 ;  /* 0x0000000604007c0c */ /* 0x001fe2000c741270 */
[----:B------:R-:W1:Y:S03]  /*2f170*/  LDL.LU R8, [R1+0xaa4] ;  /* 0x000aa40001087983 */ /* 0x000e660000300800 */
[C---:B--2---:R-:W-:Y:S01]  /*2f180*/  LEA R26, P6, R2.reuse, R3, 0x1 ;  /* 0x00000003021a7211 */ /* 0x044fe200078c08ff */
[----:B------:R-:W-:Y:S01]  /*2f190*/  IMAD R4, R29, 0x4, R2 ;  /* 0x000000041d047824 */ /* 0x000fe200078e0202 */
[----:B------:R-:W0:Y:S02]  /*2f1a0*/  LDCU UR4, c[0x0][0x39c] ;  /* 0x00007380ff0477ac */ /* 0x000e240008000800 */
[----:B------:R-:W-:-:S02]  /*2f1b0*/  LEA.HI.X.SX32 R27, R2, R0, 0x1, P6 ;  /* 0x00000000021b7211 */ /* 0x000fc400030f0eff */
[----:B------:R-:W0:Y:S01]  /*2f1c0*/  LDL.LU R2, [R1+0xaa8] ;  /* 0x000aa80001027983 */ /* 0x000e220000300800 */
[----:B------:R-:W2:Y:S03]  /*2f1d0*/  LDCU UR6, c[0x0][0x39c] ;  /* 0x00007380ff0677ac */ /* 0x000ea60008000800 */
[----:B------:R3:W-:Y:S02]  /*2f1e0*/  @P5 STG.E.U16 desc[UR12][R24.64], R13 ;  /* 0x0000000d18005986 */ /* 0x0007e4000c10150c */
[----:B---3--:R-:W-:-:S04]  /*2f1f0*/  LEA R24, P6, R4, R3, 0x1 ;  /* 0x0000000304187211 */ /* 0x008fc800078c08ff */
[-C--:B------:R-:W-:Y:S01]  /*2f200*/  LEA.HI.X.SX32 R25, R4, R0.reuse, 0x1, P6 ;  /* 0x0000000004197211 */ /* 0x080fe200030f0eff */
[----:B------:R3:W-:Y:S01]  /*2f210*/  @P4 STG.E.U16 desc[UR12][R26.64], R28 ;  /* 0x0000001c1a004986 */ /* 0x0007e2000c10150c */
[----:B-1----:R-:W-:Y:S01]  /*2f220*/  ISETP.LT.AND P5, PT, R8, UR5, !P0 ;  /* 0x0000000508007c0c */ /* 0x002fe2000c7a1270 */
[C---:B------:R-:W-:Y:S01]  /*2f230*/  IMAD R8, R29.reuse, 0x4, R4 ;  /* 0x000000041d087824 */ /* 0x040fe200078e0204 */
[----:B0-----:R-:W-:Y:S01]  /*2f240*/  ISETP.LT.AND P4, PT, R2, UR4, !P0 ;  /* 0x0000000402007c0c */ /* 0x001fe2000c781270 */
[----:B------:R-:W2:Y:S03]  /*2f250*/  LDL.LU R4, [R1+0xaac] ;  /* 0x000aac0001047983 */ /* 0x000ea60000300800 */
[C---:B---3--:R-:W-:Y:S01]  /*2f260*/  LEA R26, P6, R8.reuse, R3, 0x1 ;  /* 0x00000003081a7211 */ /* 0x048fe200078c08ff */
[----:B------:R-:W-:Y:S01]  /*2f270*/  IMAD R2, R29, 0x4, R8 ;  /* 0x000000041d027824 */ /* 0x000fe200078e0208 */
[----:B------:R-:W0:Y:S02]  /*2f280*/  LDCU UR4, c[0x0][0x39c] ;  /* 0x00007380ff0477ac */ /* 0x000e240008000800 */
[----:B------:R-:W-:-:S02]  /*2f290*/  LEA.HI.X.SX32 R27, R8, R0, 0x1, P6 ;  /* 0x00000000081b7211 */ /* 0x000fc400030f0eff */
[----:B------:R-:W0:Y:S01]  /*2f2a0*/  LDL.LU R8, [R1+0xab0] ;  /* 0x000ab00001087983 */ /* 0x000e220000300800 */
[----:B------:R-:W1:Y:S03]  /*2f2b0*/  LDCU UR5, c[0x0][0x39c] ;  /* 0x00007380ff0577ac */ /* 0x000e660008000800 */
[----:B------:R3:W-:Y:S04]  /*2f2c0*/  @P3 STG.E.U16 desc[UR12][R24.64], R9 ;  /* 0x0000000918003986 */ /* 0x0007e8000c10150c */
[----:B------:R4:W-:Y:S01]  /*2f2d0*/  @P2 STG.E.U16 desc[UR12][R26.64], R14 ;  /* 0x0000000e1a002986 */ /* 0x0009e2000c10150c */
[----:B---3--:R-:W-:-:S04]  /*2f2e0*/  LEA R24, P6, R2, R3, 0x1 ;  /* 0x0000000302187211 */ /* 0x008fc800078c08ff */
[----:B------:R-:W-:-:S05]  /*2f2f0*/  LEA.HI.X.SX32 R25, R2, R0, 0x1, P6 ;  /* 0x0000000002197211 */ /* 0x000fca00030f0eff */
[----:B------:R3:W-:Y:S01]  /*2f300*/  @P5 STG.E.U16 desc[UR12][R24.64], R5 ;  /* 0x0000000518005986 */ /* 0x0007e2000c10150c */
[----:B--2---:R-:W-:Y:S01]  /*2f310*/  ISETP.LT.AND P3, PT, R4, UR6, !P0 ;  /* 0x0000000604007c0c */ /* 0x004fe2000c761270 */
[C---:B------:R-:W-:Y:S01]  /*2f320*/  IMAD R4, R29.reuse, 0x4, R2 ;  /* 0x000000041d047824 */ /* 0x040fe200078e0202 */
[----:B------:R-:W2:Y:S04]  /*2f330*/  LDCU UR6, c[0x0][0x39c] ;  /* 0x00007380ff0677ac */ /* 0x000ea80008000800 */
[----:B----4-:R-:W-:Y:S01]  /*2f340*/  LEA R26, P2, R4, R3, 0x1 ;  /* 0x00000003041a7211 */ /* 0x010fe200078408ff */
[----:B------:R-:W-:-:S03]  /*2f350*/  IMAD R2, R29, 0x4, R4 ;  /* 0x000000041d027824 */ /* 0x000fc600078e0204 */
[----:B------:R-:W-:Y:S02]  /*2f360*/  LEA.HI.X.SX32 R27, R4, R0, 0x1, P2 ;  /* 0x00000000041b7211 */ /* 0x000fe400010f0eff */
[----:B------:R-:W4:Y:S04]  /*2f370*/  LDL.LU R4, [R1+0xabc] ;  /* 0x000abc0001047983 */ /* 0x000f280000300800 */
[----:B---3--:R-:W1:Y:S01]  /*2f380*/  LDL.LU R25, [R1+0xab4] ;  /* 0x000ab40001197983 */ /* 0x008e620000300800 */
[----:B0-----:R-:W-:Y:S01]  /*2f390*/  ISETP.LT.AND P5, PT, R8, UR4, !P0 ;  /* 0x0000000408007c0c */ /* 0x001fe2000c7a1270 */
[----:B------:R-:W0:Y:S02]  /*2f3a0*/  LDCU UR4, c[0x0][0x39c] ;  /* 0x00007380ff0477ac */ /* 0x000e240008000800 */
[----:B------:R-:W0:Y:S04]  /*2f3b0*/  LDL.LU R8, [R1+0xac0] ;  /* 0x000ac00001087983 */ /* 0x000e280000300800 */
[----:B------:R3:W-:Y:S04]  /*2f3c0*/  @P4 STG.E.U16 desc[UR12][R26.64], R17 ;  /* 0x000000111a004986 */ /* 0x0007e8000c10150c */
[----:B---3--:R-:W2:Y:S01]  /*2f3d0*/  LDL.LU R27, [R1+0xab8] ;  /* 0x000ab800011b7983 */ /* 0x008ea20000300800 */
[----:B------:R-:W-:-:S02]  /*2f3e0*/  LEA R24, P6, R2, R3, 0x1 ;  /* 0x0000000302187211 */ /* 0x000fc400078c08ff */
[----:B------:R-:W-:Y:S02]  /*2f3f0*/  PRMT R5, R19, 0x7632, R5 ;  /* 0x0000763213057816 */ /* 0x000fe40000000005 */
[----:B------:R-:W3:Y:S01]  /*2f400*/  LDL.LU R19, [R1+0xc44] ;  /* 0x000c440001137983 */ /* 0x000ee20000300800 */
[----:B-1----:R-:W-:Y:S01]  /*2f410*/  ISETP.LT.AND P2, PT, R25, UR5, !P0 ;  /* 0x0000000519007c0c */ /* 0x002fe2000c741270 */
[----:B------:R-:W1:Y:S01]  /*2f420*/  LDCU UR5, c[0x0][0x39c] ;  /* 0x00007380ff0577ac */ /* 0x000e620008000800 */
[----:B------:R-:W-:Y:S01]  /*2f430*/  LEA.HI.X.SX32 R25, R2, R0, 0x1, P6 ;  /* 0x0000000002197211 */ /* 0x000fe200030f0eff */
[----:B------:R-:W-:-:S04]  /*2f440*/  IMAD R2, R29, 0x4, R2 ;  /* 0x000000041d027824 */ /* 0x000fc800078e0202 */
[----:B------:R5:W-:Y:S01]  /*2f450*/  @P3 STG.E.U16 desc[UR12][R24.64], R21 ;  /* 0x0000001518003986 */ /* 0x000be2000c10150c */
[-C--:B------:R-:W-:Y:S02]  /*2f460*/  LEA R26, P6, R2, R3.reuse, 0x1 ;  /* 0x00000003021a7211 */ /* 0x080fe400078c08ff */
[----:B----4-:R-:W-:Y:S01]  /*2f470*/  ISETP.LT.AND P3, PT, R4, UR7, !P0 ;  /* 0x0000000704007c0c */ /* 0x010fe2000c761270 */
[----:B------:R-:W-:Y:S01]  /*2f480*/  IMAD R4, R29, 0x4, R2 ;  /* 0x000000041d047824 */ /* 0x000fe200078e0202 */
[----:B------:R-:W-:Y:S01]  /*2f490*/  PRMT R13, R13, 0x7632, R13 ;  /* 0x000076320d0d7816 */ /* 0x000fe2000000000d */
[----:B------:R-:W4:Y:S01]  /*2f4a0*/  LDCU UR7, c[0x0][0x39c] ;  /* 0x00007380ff0777ac */ /* 0x000f220008000800 */
[----:B--2---:R-:W-:Y:S01]  /*2f4b0*/  ISETP.LT.AND P4, PT, R27, UR6, !P0 ;  /* 0x000000061b007c0c */ /* 0x004fe2000c781270 */
[----:B------:R-:W2:Y:S01]  /*2f4c0*/  LDCU UR6, c[0x0][0x39c] ;  /* 0x00007380ff0677ac */ /* 0x000ea20008000800 */
[----:B------:R-:W-:Y:S02]  /*2f4d0*/  LEA.HI.X.SX32 R27, R2, R0, 0x1, P6 ;  /* 0x00000000021b7211 */ /* 0x000fe400030f0eff */
[----:B-----5:R-:W-:-:S03]  /*2f4e0*/  LEA R24, P6, R4, R3, 0x1 ;  /* 0x0000000304187211 */ /* 0x020fc600078c08ff */
[----:B------:R5:W-:Y:S01]  /*2f4f0*/  @P2 STG.E.U16 desc[UR12][R26.64], R5 ;  /* 0x000000051a002986 */ /* 0x000be2000c10150c */
[----:B------:R-:W-:Y:S01]  /*2f500*/  LEA.HI.X.SX32 R25, R4, R0, 0x1, P6 ;  /* 0x0000000004197211 */ /* 0x000fe200030f0eff */
[--C-:B------:R-:W-:Y:S01]  /*2f510*/  IMAD R2, R29, 0x4, R4.reuse ;  /* 0x000000041d027824 */ /* 0x100fe200078e0204 */
[----:B------:R-:W-:Y:S02]  /*2f520*/  PRMT R4, R7, 0x7632, R4 ;  /* 0x0000763207047816 */ /* 0x000fe40000000004 */
[----:B0-----:R-:W-:Y:S01]  /*2f530*/  ISETP.LT.AND P2, PT, R8, UR4, !P0 ;  /* 0x0000000408007c0c */ /* 0x001fe2000c741270 */
[----:B------:R-:W0:Y:S01]  /*2f540*/  LDCU UR4, c[0x0][0x39c] ;  /* 0x00007380ff0477ac */ /* 0x000e220008000800 */
[----:B-----5:R-:W-:Y:S02]  /*2f550*/  PRMT R5, R6, 0x7632, R5 ;  /* 0x0000763206057816 */ /* 0x020fe40000000005 */
[----:B------:R-:W5:Y:S04]  /*2f560*/  LDL.LU R6, [R1+0xc40] ;  /* 0x000c400001067983 */ /* 0x000f680000300800 */
[----:B------:R-:W2:Y:S04]  /*2f570*/  LDL.LU R7, [R1+0xc3c] ;  /* 0x000c3c0001077983 */ /* 0x000ea80000300800 */
[----:B------:R-:W0:Y:S04]  /*2f580*/  LDL.LU R8, [R1+0xacc] ;  /* 0x000acc0001087983 */ /* 0x000e280000300800 */
[----:B------:R1:W-:Y:S04]  /*2f590*/  @P5 STG.E.U16 desc[UR12][R24.64], R5 ;  /* 0x0000000518005986 */ /* 0x0003e8000c10150c */
[----:B-1----:R-:W2:Y:S04]  /*2f5a0*/  LDL.LU R24, [R1+0xac4] ;  /* 0x000ac40001187983 */ /* 0x002ea80000300800 */
[----:B------:R-:W3:Y:S01]  /*2f5b0*/  LDL.LU R25, [R1+0xac8] ;  /* 0x000ac80001197983 */ /* 0x000ee20000300800 */
[----:B------:R-:W-:-:S04]  /*2f5c0*/  LEA R26, P6, R2, R3, 0x1 ;  /* 0x00000003021a7211 */ /* 0x000fc800078c08ff */
[----:B------:R-:W-:Y:S01]  /*2f5d0*/  LEA.HI.X.SX32 R27, R2, R0, 0x1, P6 ;  /* 0x00000000021b7211 */ /* 0x000fe200030f0eff */
[----:B------:R-:W-:-:S04]  /*2f5e0*/  IMAD R2, R29, 0x4, R2 ;  /* 0x000000041d027824 */ /* 0x000fc800078e0202 */
[----:B------:R1:W-:Y:S01]  /*2f5f0*/  @P4 STG.E.U16 desc[UR12][R26.64], R4 ;  /* 0x000000041a004986 */ /* 0x0003e2000c10150c */
[----:B------:R-:W-:-:S03]  /*2f600*/  PRMT R5, R12, 0x7632, R5 ;  /* 0x000076320c057816 */ /* 0x000fc60000000005 */
[----:B------:R-:W4:Y:S01]  /*2f610*/  LDL.LU R12, [R1+0xad4] ;  /* 0x000ad400010c7983 */ /* 0x000f220000300800 */
[----:B-1----:R-:W-:Y:S01]  /*2f620*/  LEA R26, P6, R2, R3, 0x1 ;  /* 0x00000003021a7211 */ /* 0x002fe200078c08ff */
[----:B------:R-:W-:-:S03]  /*2f630*/  IMAD R4, R29, 0x4, R2 ;  /* 0x000000041d047824 */ /* 0x000fc600078e0202 */
[----:B------:R-:W-:Y:S01]  /*2f640*/  LEA.HI.X.SX32 R27, R2, R0, 0x1, P6 ;  /* 0x00000000021b7211 */ /* 0x000fe200030f0eff */
[----:B------:R-:W-:-:S04]  /*2f650*/  IMAD R2, R29, 0x4, R4 ;  /* 0x000000041d027824 */ /* 0x000fc800078e0204 */
[----:B------:R1:W-:Y:S02]  /*2f660*/  @P3 STG.E.U16 desc[UR12][R26.64], R5 ;  /* 0x000000051a003986 */ /* 0x0003e4000c10150c */
[----:B-1----:R-:W-:Y:S02]  /*2f670*/  PRMT R5, R15, 0x7632, R5 ;  /* 0x000076320f057816 */ /* 0x002fe40000000005 */
[----:B------:R-:W5:Y:S01]  /*2f680*/  LDL.LU R15, [R1+0xc38] ;  /* 0x000c3800010f7983 */ /* 0x000f620000300800 */
[----:B0-----:R-:W-:Y:S01]  /*2f690*/  ISETP.LT.AND P3, PT, R8, UR4, !P0 ;  /* 0x0000000408007c0c */ /* 0x001fe2000c761270 */
[----:B------:R-:W0:Y:S01]  /*2f6a0*/  LDCU UR4, c[0x0][0x39c] ;  /* 0x00007380ff0477ac */ /* 0x000e220008000800 */
[----:B--2---:R-:W-:Y:S01]  /*2f6b0*/  ISETP.LT.AND P5, PT, R24, UR5, !P0 ;  /* 0x0000000518007c0c */ /* 0x004fe2000c7a1270 */
[----:B------:R-:W1:Y:S01]  /*2f6c0*/  LDCU UR5, c[0x0][0x39c] ;  /* 0x00007380ff0577ac */ /* 0x000e620008000800 */
[C---:B------:R-:W-:Y:S02]  /*2f6d0*/  LEA R24, P6, R4.reuse, R3, 0x1 ;  /* 0x0000000304187211 */ /* 0x040fe400078c08ff */
[----:B---3--:R-:W-:Y:S01]  /*2f6e0*/  ISETP.LT.AND P4, PT, R25, UR6, !P0 ;  /* 0x0000000619007c0c */ /* 0x008fe2000c781270 */
[----:B------:R-:W4:Y:S01]  /*2f6f0*/  LDCU UR6, c[0x0][0x39c] ;  /* 0x00007380ff0677ac */ /* 0x000f220008000800 */
[----:B------:R-:W-:-:S02]  /*2f700*/  LEA.HI.X.SX32 R25, R4, R0, 0x1, P6 ;  /* 0x0000000004197211 */ /* 0x000fc400030f0eff */
[----:B------:R-:W-:Y:S02]  /*2f710*/  PRMT R4, R10, 0x7632, R4 ;  /* 0x000076320a047816 */ /* 0x000fe40000000004 */
[----:B------:R-:W2:Y:S04]  /*2f720*/  LDL.LU R10, [R1+0xc34] ;  /* 0x000c3400010a7983 */ /* 0x000ea80000300800 */
[----:B------:R-:W0:Y:S04]  /*2f730*/  LDL.LU R8, [R1+0xad8] ;  /* 0x000ad80001087983 */ /* 0x000e280000300800 */
[----:B------:R3:W-:Y:S04]  /*2f740*/  @P2 STG.E.U16 desc[UR12][R24.64], R5 ;  /* 0x0000000518002986 */ /* 0x0007e8000c10150c */
[----:B---3--:R-:W1:Y:S01]  /*2f750*/  LDL.LU R25, [R1+0xad0] ;  /* 0x000ad00001197983 */ /* 0x008e620000300800 */
[----:B------:R-:W-:-:S04]  /*2f760*/  LEA R26, P6, R2, R3, 0x1 ;  /* 0x00000003021a7211 */ /* 0x000fc800078c08ff */
[----:B------:R-:W-:Y:S01]  /*2f770*/  LEA.HI.X.SX32 R27, R2, R0, 0x1, P6 ;  /* 0x00000000021b7211 */ /* 0x000fe200030f0eff */
[----:B------:R-:W-:Y:S01]  /*2f780*/  IMAD R2, R29, 0x4, R2 ;  /* 0x000000041d027824 */ /* 0x000fe200078e0202 */
[----:B------:R-:W-:-:S03]  /*2f790*/  PRMT R5, R11, 0x7632, R5 ;  /* 0x000076320b057816 */ /* 0x000fc60000000005 */
[----:B------:R3:W-:Y:S01]  /*2f7a0*/  @P5 STG.E.U16 desc[UR12][R26.64], R4 ;  /* 0x000000041a005986 */ /* 0x0007e2000c10150c */
[----:B----4-:R-:W-:Y:S01]  /*2f7b0*/  ISETP.LT.AND P5, PT, R12, UR6, !P0 ;  /* 0x000000060c007c0c */ /* 0x010fe2000c7a1270 */
[----:B------:R-:W4:Y:S02]  /*2f7c0*/  LDCU UR6, c[0x0][0x39c] ;  /* 0x00007380ff0677ac */ /* 0x000f240008000800 */
[----:B------:R-:W2:Y:S04]  /*2f7d0*/  LDL.LU R12, [R1+0xadc] ;  /* 0x000adc00010c7983 */ /* 0x000ea80000300800 */
[----:B------:R-:W4:Y:S01]  /*2f7e0*/  LDL.LU R11, [R1+0xae0] ;  /* 0x000ae000010b7983 */ /* 0x000f220000300800 */
[----:B---3--:R-:W-:Y:S01]  /*2f7f0*/  LEA R26, P6, R2, R3, 0x1 ;  /* 0x00000003021a7211 */ /* 0x008fe200078c08ff */
[----:B------:R-:W-:-:S03]  /*2f800*/  IMAD R4, R29, 0x4, R2 ;  /* 0x000000041d047824 */ /* 0x000fc600078e0202 */
[----:B------:R-:W-:Y:S01]  /*2f810*/  LEA.HI.X.SX32 R27, R2, R0, 0x1, P6 ;  /* 0x00000000021b7211 */ /* 0x000fe200030f0eff */
[----:B------:R-:W-:Y:S01]  /*2f820*/  IMAD R2, R29, 0x4, R4 ;  /* 0x000000041d027824 */ /* 0x000fe200078e0204 */
[----:B------:R-:W-:-:S03]  /*2f830*/  LEA R24, P6, R4, R3, 0x1 ;  /* 0x0000000304187211 */ /* 0x000fc600078c08ff */
[----:B------:R3:W-:Y:S02]  /*2f840*/  @P4 STG.E.U16 desc[UR12][R26.64], R5 ;  /* 0x000000051a004986 */ /* 0x0007e4000c10150c */
[----:B---3--:R-:W-:Y:S02]  /*2f850*/  PRMT R5, R20, 0x7632, R5 ;  /* 0x0000763214057816 */ /* 0x008fe40000000005 */
[----:B0-----:R-:W-:Y:S01]  /*2f860*/  ISETP.LT.AND P4, PT, R8, UR4, !P0 ;  /* 0x0000000408007c0c */ /* 0x001fe2000c781270 */
[----:B------:R-:W0:Y:S01]  /*2f870*/  LDCU UR4, c[0x0][0x39c] ;  /* 0x00007380ff0477ac */ /* 0x000e220008000800 */
[----:B------:R-:W0:Y:S01]  /*2f880*/  LDL.LU R8, [R1+0xae4] ;  /* 0x000ae40001087983 */ /* 0x000e220000300800 */
[----:B-1----:R-:W-:Y:S01]  /*2f890*/  ISETP.LT.AND P2, PT, R25, UR5, !P0 ;  /* 0x0000000519007c0c */ /* 0x002fe2000c741270 */
[----:B------:R-:W2:Y:S01]  /*2f8a0*/  LDCU UR5, c[0x0][0x39c] ;  /* 0x00007380ff0577ac */ /* 0x000ea20008000800 */
[----:B------:R-:W-:Y:S02]  /*2f8b0*/  LEA.HI.X.SX32 R25, R4, R0, 0x1, P6 ;  /* 0x0000000004197211 */ /* 0x000fe400030f0eff */
[----:B------:R-:W-:-:S02]  /*2f8c0*/  LEA R26, P6, R2, R3, 0x1 ;  /* 0x00000003021a7211 */ /* 0x000fc400078c08ff */
[----:B------:R-:W-:Y:S02]  /*2f8d0*/  PRMT R4, R16, 0x7632, R4 ;  /* 0x0000763210047816 */ /* 0x000fe40000000004 */
[----:B------:R-:W-:Y:S01]  /*2f8e0*/  LEA.HI.X.SX32 R27, R2, R0, 0x1, P6 ;  /* 0x00000000021b7211 */ /* 0x000fe200030f0eff */
[----:B------:R-:W-:Y:S04]  /*2f8f0*/  @P3 STG.E.U16 desc[UR12][R24.64], R5 ;  /* 0x0000000518003986 */ /* 0x000fe8000c10150c */
[----:B------:R1:W-:Y:S04]  /*2f900*/  @P2 STG.E.U16 desc[UR12][R26.64], R4 ;  /* 0x000000041a002986 */ /* 0x0003e8000c10150c */
[----:B-1----:R-:W3:Y:S04]  /*2f910*/  LDL.LU R26, [R1+0xae8] ;  /* 0x000ae800011a7983 */ /* 0x002ee80000300800 */
[----:B------:R-:W3:Y:S01]  /*2f920*/  LDL.LU R16, [R1+0xaec] ;  /* 0x000aec0001107983 */ /* 0x000ee20000300800 */
[----:B------:R-:W-:Y:S01]  /*2f930*/  IMAD R2, R29, 0x4, R2 ;  /* 0x000000041d027824 */ /* 0x000fe200078e0202 */
[----:B----4-:R-:W-:Y:S01]  /*2f940*/  ISETP.LT.AND P2, PT, R11, UR6, !P0 ;  /* 0x000000060b007c0c */ /* 0x010fe2000c741270 */
[----:B------:R-:W3:Y:S01]  /*2f950*/  LDCU UR6, c[0x0][0x39c] ;  /* 0x00007380ff0677ac */ /* 0x000ee20008000800 */
[----:B------:R-:W4:Y:S01]  /*2f960*/  LDL.LU R11, [R1+0xaf0] ;  /* 0x000af000010b7983 */ /* 0x000f220000300800 */
[----:B------:R-:W-:Y:S01]  /*2f970*/  IMAD R4, R29, 0x4, R2 ;  /* 0x000000041d047824 */ /* 0x000fe200078e0202 */
[----:B------:R-:W-:-:S02]  /*2f980*/  LEA R24, P6, R2, R3, 0x1 ;  /* 0x0000000302187211 */ /* 0x000fc400078c08ff */
[----:B--2---:R-:W-:Y:S01]  /*2f990*/  ISETP.LT.AND P3, PT, R12, UR5, !P0 ;  /* 0x000000050c007c0c */ /* 0x004fe2000c761270 */
[----:B------:R-:W2:Y:S01]  /*2f9a0*/  LDL.LU R20, [R1+0xaf4] ;  /* 0x000af40001147983 */ /* 0x000ea20000300800 */
[-C--:B------:R-:W-:Y:S01]  /*2f9b0*/  LEA.HI.X.SX32 R25, R2, R0.reuse, 0x1, P6 ;  /* 0x0000000002197211 */ /* 0x080fe200030f0eff */
[--C-:B------:R-:W-:Y:S01]  /*2f9c0*/  IMAD R2, R29, 0x4, R4.reuse ;  /* 0x000000041d027824 */ /* 0x100fe200078e0204 */
[----:B------:R-:W-:Y:S01]  /*2f9d0*/  LEA R12, P6, R4, R3, 0x1 ;  /* 0x00000003040c7211 */ /* 0x000fe200078c08ff */
[----:B------:R-:W1:Y:S02]  /*2f9e0*/  LDCU UR5, c[0x0][0x39c] ;  /* 0x00007380ff0577ac */ /* 0x000e640008000800 */
[----:B------:R5:W-:Y:S01]  /*2f9f0*/  @P5 STG.E.U16 desc[UR12][R24.64], R13 ;  /* 0x0000000d18005986 */ /* 0x000be2000c10150c */
[----:B------:R-:W-:Y:S02]  /*2fa00*/  PRMT R5, R28, 0x7632, R5 ;  /* 0x000076321c057816 */ /* 0x000fe40000000005 */
[----:B-----5:R-:W-:Y:S01]  /*2fa10*/  LEA.HI.X.SX32 R13, R4, R0, 0x1, P6 ;  /* 0x00000000040d7211 */ /* 0x020fe200030f0eff */
[----:B------:R-:W5:Y:S01]  /*2fa20*/  LDL.LU R24, [R1+0xaf8] ;  /* 0x000af80001187983 */ /* 0x000f620000300800 */
[----:B------:R-:W-:-:S03]  /*2fa30*/  PRMT R4, R9, 0x7632, R4 ;  /* 0x0000763209047816 */ /* 0x000fc60000000004 */
[----:B------:R1:W-:Y:S02]  /*2fa40*/  @P4 STG.E.U16 desc[UR12][R12.64], R5 ;  /* 0x000000050c004986 */ /* 0x0003e4000c10150c */
[----:B-1----:R-:W-:Y:S02]  /*2fa50*/  PRMT R5, R14, 0x7632, R5 ;  /* 0x000076320e057816 */ /* 0x002fe40000000005 */
[----:B------:R-:W2:Y:S01]  /*2fa60*/  LDL.LU R14, [R1+0xc30] ;  /* 0x000c3000010e7983 */ /* 0x000ea20000300800 */
[----:B0-----:R-:W-:Y:S01]  /*2fa70*/  ISETP.LT.AND P5, PT, R8, UR4, !P0 ;  /* 0x0000000408007c0c */ /* 0x001fe2000c7a1270 */
[----:B------:R-:W4:Y:S01]  /*2fa80*/  LDCU UR4, c[0x0][0x39c] ;  /* 0x00007380ff0477ac */ /* 0x000f220008000800 */
[----:B------:R-:W-:-:S04]  /*2fa90*/  LEA R8, P6, R2, R3, 0x1 ;  /* 0x0000000302087211 */ /* 0x000fc800078c08ff */
[----:B------:R-:W-:-:S05]  /*2faa0*/  LEA.HI.X.SX32 R9, R2, R0, 0x1, P6 ;  /* 0x0000000002097211 */ /* 0x000fca00030f0eff */
[----:B------:R0:W-:Y:S01]  /*2fab0*/  @P3 STG.E.U16 desc[UR12][R8.64], R4 ;  /* 0x0000000408003986 */ /* 0x0001e2000c10150c */
[----:B---3--:R-:W-:Y:S01]  /*2fac0*/  ISETP.LT.AND P3, PT, R16, UR6, !P0 ;  /* 0x0000000610007c0c */ /* 0x008fe2000c761270 */
[C---:B------:R-:W-:Y:S02]  /*2fad0*/  IMAD R2, R29.reuse, 0x4, R2 ;  /* 0x000000041d027824 */ /* 0x040fe400078e0202 */
[----:B------:R-:W3:Y:S01]  /*2fae0*/  LDL.LU R16, [R1+0xafc] ;  /* 0x000afc0001107983 */ /* 0x000ee20000300800 */
[----:B------:R-:W-:Y:S01]  /*2faf0*/  ISETP.LT.AND P4, PT, R26, UR5, !P0 ;  /* 0x000000051a007c0c */ /* 0x000fe2000c781270 */
[----:B------:R-:W2:Y:S01]  /*2fb00*/  LDCU UR5, c[0x0][0x39c] ;  /* 0x00007380ff0577ac */ /* 0x000ea20008000800 */
[C---:B0-----:R-:W-:Y:S01]  /*2fb10*/  IMAD R4, R29.reuse, 0x4, R2 ;  /* 0x000000041d047824 */ /* 0x041fe200078e0202 */
[CC--:B------:R-:W-:Y:S01]  /*2fb20*/  LEA R8, P6, R2.reuse, R3.reuse, 0x1 ;  /* 0x0000000302087211 */ /* 0x0c0fe200078c08ff */
[----:B------:R-:W5:Y:S03]  /*2fb30*/  LDCU UR6, c[0x0][0x39c] ;  /* 0x00007380ff0677ac */ /* 0x000f660008000800 */
[----:B------:R-:W-:Y:S01]  /*2fb40*/  LEA.HI.X.SX32 R9, R2, R0, 0x1, P6 ;  /* 0x0000000002097211 */ /* 0x000fe200030f0eff */
[----:B------:R-:W-:Y:S01]  /*2fb50*/  IMAD R2, R29, 0x4, R4 ;  /* 0x000000041d027824 */ /* 0x000fe200078e0204 */
[----:B------:R-:W-:-:S04]  /*2fb60*/  LEA R12, P6, R4, R3, 0x1 ;  /* 0x00000003040c7211 */ /* 0x000fc800078c08ff */
[-C--:B------:R-:W-:Y:S02]  /*2fb70*/  LEA.HI.X.SX32 R13, R4, R0.reuse, 0x1, P6 ;  /* 0x00000000040d7211 */ /* 0x080fe400030f0eff */
[C---:B------:R-:W-:Y:S01]  /*2fb80*/  LEA R4, P6, R2.reuse, R3, 0x1 ;  /* 0x0000000302047211 */ /* 0x040fe200078c08ff */
[----:B------:R0:W-:Y:S01]  /*2fb90*/  @P2 STG.E.U16 desc[UR12][R8.64], R5 ;  /* 0x0000000508002986 */ /* 0x0001e2000c10150c */
[----:B----4-:R-:W-:Y:S01]  /*2fba0*/  ISETP.LT.AND P2, PT, R11, UR4, !P0 ;  /* 0x000000040b007c0c */ /* 0x010fe2000c741270 */
[----:B------:R-:W3:Y:S01]  /*2fbb0*/  LDCU UR4, c[0x0][0x39c] ;  /* 0x00007380ff0477ac */ /* 0x000ee20008000800 */
[----:B------:R-:W-:Y:S01]  /*2fbc0*/  PRMT R17, R17, 0x7632, R17 ;  /* 0x0000763211117816 */ /* 0x000fe20000000011 */
[----:B------:R-:W4:Y:S01]  /*2fbd0*/  LDL.LU R11, [R1+0x38] ;  /* 0x00003800010b7983 */ /* 0x000f220000300800 */
[----:B0-----:R-:W-:Y:S02]  /*2fbe0*/  PRMT R8, R5, 0x7632, R8 ;  /* 0x0000763205087816 */ /* 0x001fe40000000008 */
[----:B------:R-:W-:Y:S01]  /*2fbf0*/  LEA.HI.X.SX32 R5, R2, R0, 0x1, P6 ;  /* 0x0000000002057211 */ /* 0x000fe200030f0eff */
[----:B------:R-:W-:-:S02]  /*2fc00*/  IMAD R2, R29, 0x4, R2 ;  /* 0x000000041d027824 */ /* 0x000fc400078e0202 */
[----:B------:R0:W-:Y:S04]  /*2fc10*/  @P5 STG.E.U16 desc[UR12][R12.64], R8 ;  /* 0x000000080c005986 */ /* 0x0001e8000c10150c */
[----:B------:R1:W-:Y:S01]  /*2fc20*/  @P4 STG.E.U16 desc[UR12][R4.64], R17 ;  /* 0x0000001104004986 */ /* 0x0003e2000c10150c */
[----:B------:R-:W-:-:S03]  /*2fc30*/  PRMT R21, R21, 0x7632, R21 ;  /* 0x0000763215157816 */ /* 0x000fc60000000015 */
[----:B0-----:R-:W4:Y:S01]  /*2fc40*/  LDL.LU R13, [R1+0x58] ;  /* 0x00005800010d7983 */ /* 0x001f220000300800 */
[----:B-1----:R-:W-:-:S03]  /*2fc50*/  LEA R4, P6, R2, R3, 0x1 ;  /* 0x0000000302047211 */ /* 0x002fc600078c08ff */
[----:B------:R-:W4:Y:S01]  /*2fc60*/  LDL.LU R26, [R1+0xb00] ;  /* 0x000b0000011a7983 */ /* 0x000f220000300800 */
[-C--:B------:R-:W-:Y:S02]  /*2fc70*/  LEA.HI.X.SX32 R5, R2, R0.reuse, 0x1, P6 ;  /* 0x0000000002057211 */ /* 0x080fe400030f0eff */
[----:B--2---:R-:W-:Y:S01]  /*2fc80*/  ISETP.LT.AND P5, PT, R20, UR5, !P0 ;  /* 0x0000000514007c0c */ /* 0x004fe2000c7a1270 */
[----:B------:R-:W-:Y:S01]  /*2fc90*/  IMAD R9, R29, 0x4, R2 ;  /* 0x000000041d097824 */ /* 0x000fe200078e0202 */
[----:B------:R-:W2:Y:S01]  /*2fca0*/  LDL.LU R20, [R1+0xb04] ;  /* 0x000b040001147983 */ /* 0x000ea20000300800 */
[----:B-----5:R-:W-:Y:S01]  /*2fcb0*/  ISETP.LT.AND P4, PT, R24, UR6, !P0 ;  /* 0x0000000618007c0c */ /* 0x020fe2000c781270 */
[----:B------:R-:W0:Y:S02]  /*2fcc0*/  LDCU UR5, c[0x0][0x39c] ;  /* 0x00007380ff0577ac */ /* 0x000e240008000800 */
[----:B------:R-:W5:Y:S04]  /*2fcd0*/  LDL.LU R24, [R1+0x98] ;  /* 0x0000980001187983 */ /* 0x000f680000300800 */
[----:B------:R1:W-:Y:S01]  /*2fce0*/  @P3 STG.E.U16 desc[UR12][R4.64], R21 ;  /* 0x0000001504003986 */ /* 0x0003e2000c10150c */
[----:B------:R-:W-:Y:S01]  /*2fcf0*/  LEA R8, P6, R9, R3, 0x1 ;  /* 0x0000000309087211 */ /* 0x000fe200078c08ff */
[----:B------:R-:W-:Y:S01]  /*2fd00*/  IMAD R2, R29, 0x4, R9 ;  /* 0x000000041d027824 */ /* 0x000fe200078e0209 */
[----:B------:R-:W2:Y:S01]  /*2fd10*/  LDCU UR6, c[0x0][0x39c] ;  /* 0x00007380ff0677ac */ /* 0x000ea20008000800 */
[----:B-1----:R-:W5:Y:S01]  /*2fd20*/  LDL.LU R21, [R1+0x78] ;  /* 0x0000780001157983 */ /* 0x002f620000300800 */
[----:B---3--:R-:W-:Y:S01]  /*2fd30*/  ISETP.LT.AND P3, PT, R16, UR4, !P0 ;  /* 0x0000000410007c0c */ /* 0x008fe2000c761270 */
[----:B------:R-:W1:Y:S02]  /*2fd40*/  LDCU UR4, c[0x0][0x39c] ;  /* 0x00007380ff0477ac */ /* 0x000e640008000800 */
[----:B------:R-:W1:Y:S01]  /*2fd50*/  LDL.LU R16, [R1+0xb08] ;  /* 0x000b080001107983 */ /* 0x000e620000300800 */
[----:B------:R-:W-:-:S02]  /*2fd60*/  LEA.HI.X.SX32 R9, R9, R0, 0x1, P6 ;  /* 0x0000000009097211 */ /* 0x000fc400030f0eff */
[CC--:B------:R-:W-:Y:S01]  /*2fd70*/  LEA R4, P6, R2.reuse, R3.reuse, 0x1 ;  /* 0x0000000302047211 */ /* 0x0c0fe200078c08ff */
[C---:B------:R-:W-:Y:S01]  /*2fd80*/  IMAD R12, R29.reuse, 0x4, R2 ;  /* 0x000000041d0c7824 */ /* 0x040fe200078e0202 */
[----:B------:R-:W3:Y:S02]  /*2fd90*/  LDL.LU R25, [R1+0xa8] ;  /* 0x0000a80001197983 */ /* 0x000ee40000300800 */
[----:B------:R-:W-:Y:S02]  /*2fda0*/  LEA.HI.X.SX32 R5, R2, R0, 0x1, P6 ;  /* 0x0000000002057211 */ /* 0x000fe400030f0eff */
[----:B----4-:R4:W-:Y:S04]  /*2fdb0*/  @P2 STG.E.U16 desc[UR12][R8.64], R13 ;  /* 0x0000000d08002986 */ /* 0x0109e8000c10150c */
[----:B------:R0:W-:Y:S01]  /*2fdc0*/  @P5 STG.E.U16 desc[UR12][R4.64], R11 ;  /* 0x0000000b04005986 */ /* 0x0001e2000c10150c */
[----:B----4-:R-:W-:Y:S01]  /*2fdd0*/  LEA R8, P6, R12, R3, 0x1 ;  /* 0x000000030c087211 */ /* 0x010fe200078c08ff */
[----:B0-----:R-:W-:-:S03]  /*2fde0*/  IMAD R5, R29, 0x4, R12 ;  /* 0x000000041d057824 */ /* 0x001fc600078e020c */
[-C--:B------:R-:W-:Y:S01]  /*2fdf0*/  LEA.HI.X.SX32 R9, R12, R0.reuse, 0x1, P6 ;  /* 0x000000000c097211 */ /* 0x080fe200030f0eff */
[----:B------:R-:W-:Y:S01]  /*2fe00*/  IMAD R2, R29, 0x4, R5 ;  /* 0x000000041d027824 */ /* 0x000fe200078e0205 */
[C---:B------:R-:W-:Y:S02]  /*2fe10*/  LEA R4, P6, R5.reuse, R3, 0x1 ;  /* 0x0000000305047211 */ /* 0x040fe400078c08ff */
[----:B------:R-:W-:Y:S02]  /*2fe20*/  ISETP.LT.AND P2, PT, R26, UR5, !P0 ;  /* 0x000000051a007c0c */ /* 0x000fe4000c741270 */
[----:B--2---:R-:W-:Y:S01]  /*2fe30*/  ISETP.LT.AND P5, PT, R20, UR6, !P0 ;  /* 0x0000000614007c0c */ /* 0x004fe2000c7a1270 */
[----:B------:R-:W2:Y:S01]  /*2fe40*/  LDL.LU R26, [R1+0x88] ;  /* 0x00008800011a7983 */ /* 0x000ea20000300800 */
[----:B------:R-:W-:-:S03]  /*2fe50*/  LEA.HI.X.SX32 R5, R5, R0, 0x1, P6 ;  /* 0x0000000005057211 */ /* 0x000fc600030f0eff */
[----:B-----5:R0:W-:Y:S01]  /*2fe60*/  @P4 STG.E.U16 desc[UR12][R8.64], R21 ;  /* 0x0000001508004986 */ /* 0x0201e2000c10150c */
[----:B------:R-:W-:Y:S01]  /*2fe70*/  IMAD R12, R29, 0x4, R2 ;  /* 0x000000041d0c7824 */ /* 0x000fe200078e0202 */
[----:B------:R-:W4:Y:S02]  /*2fe80*/  LDCU UR5, c[0x0][0x39c] ;  /* 0x00007380ff0577ac */ /* 0x000f240008000800 */
[----:B------:R-:W5:Y:S01]  /*2fe90*/  LDL.LU R28, [R1+0xb10] ;  /* 0x000b1000011c7983 */ /* 0x000f620000300800 */
[----:B------:R-:W5:Y:S03]  /*2fea0*/  LDCU UR6, c[0x0][0x39c] ;  /* 0x00007380ff0677ac */ /* 0x000f660008000800 */
[----:B------:R-:W4:Y:S01]  /*2feb0*/  LDL.LU R27, [R1+0x68] ;  /* 0x00006800011b7983 */ /* 0x000f220000300800 */
[----:B0-----:R-:W-:-:S03]  /*2fec0*/  LEA R8, P6, R2, R3, 0x1 ;  /* 0x0000000302087211 */ /* 0x001fc600078c08ff */
[----:B------:R-:W4:Y:S01]  /*2fed0*/  LDL.LU R20, [R1+0x8] ;  /* 0x0000080001147983 */ /* 0x000f220000300800 */
[----:B------:R-:W-:-:S03]  /*2fee0*/  LEA.HI.X.SX32 R9, R2, R0, 0x1, P6 ;  /* 0x0000000002097211 */ /* 0x000fc600030f0eff */
[----:B------:R-:W4:Y:S01]  /*2fef0*/  LDL.LU R17, [R1+0xb14] ;  /* 0x000b140001117983 */ /* 0x000f220000300800 */
[----:B-1----:R-:W-:Y:S01]  /*2ff00*/  ISETP.LT.AND P4, PT, R16, UR4, !P0 ;  /* 0x0000000410007c0c */ /* 0x002fe2000c781270 */
[----:B------:R-:W4:Y:S02]  /*2ff10*/  LDCU UR4, c[0x0][0x39c] ;  /* 0x00007380ff0477ac */ /* 0x000f240008000800 */
[----:B------:R-:W4:Y:S04]  /*2ff20*/  LDL.LU R16, [R1+0x48] ;  /* 0x0000480001107983 */ /* 0x000f280000300800 */
[----:B------:R-:W4:Y:S04]  /*2ff30*/  LDL.LU R2, [R1+0xb0c] ;  /* 0x000b0c0001027983 */ /* 0x000f280000300800 */
[----:B------:R0:W-:Y:S04]  /*2ff40*/  @P3 STG.E.U16 desc[UR12][R4.64], R24 ;  /* 0x0000001804003986 */ /* 0x0001e8000c10150c */
[----:B---3--:R1:W-:Y:S01]  /*2ff50*/  @P2 STG.E.U16 desc[UR12][R8.64], R25 ;  /* 0x0000001908002986 */ /* 0x0083e2000c10150c */
[----:B0-----:R-:W-:Y:S01]  /*2ff60*/  LEA R4, P6, R12, R3, 0x1 ;  /* 0x000000030c047211 */ /* 0x001fe200078c08ff */
[----:B-1----:R-:W-:-:S03]  /*2ff70*/  IMAD R9, R29, 0x4, R12 ;  /* 0x000000041d097824 */ /* 0x002fc600078e020c */
[----:B------:R-:W-:Y:S02]  /*2ff80*/  LEA.HI.X.SX32 R5, R12, R0, 0x1, P6 ;  /* 0x000000000c057211 */ /* 0x000fe400030f0eff */
[----:B------:R-:W-:-:S03]  /*2ff90*/  LEA R8, P6, R9, R3, 0x1 ;  /* 0x0000000309087211 */ /* 0x000fc600078c08ff */
[----:B--2---:R0:W-:Y:S01]  /*2ffa0*/  @P5 STG.E.U16 desc[UR12][R4.64], R26 ;  /* 0x0000001a04005986 */ /* 0x0041e2000c10150c */
[----:B-----5:R-:W-:Y:S01]  /*2ffb0*/  ISETP.LT.AND P2, PT, R28, UR6, !P0 ;  /* 0x000000061c007c0c */ /* 0x020fe2000c741270 */
[----:B------:R-:W1:Y:S02]  /*2ffc0*/  LDCU UR6, c[0x0][0x39c] ;  /* 0x00007380ff0677ac */ /* 0x000e640008000800 */
[----:B------:R-:W2:Y:S01]  /*2ffd0*/  LDL.LU R28, [R1+0x28] ;  /* 0x00002800011c7983 */ /* 0x000ea20000300800 */
[----:B----4-:R-:W-:Y:S01]  /*2ffe0*/  ISETP.LT.AND P5, PT, R17, UR4, !P0 ;  /* 0x0000000411007c0c */ /* 0x010fe2000c7a1270 */
[----:B------:R-:W3:Y:S02]  /*2fff0*/  LDCU UR4, c[0x0][0x39c] ;  /* 0x00007380ff0477ac */ /* 0x000ee40008000800 */
[----:B------:R-:W3:Y:S01]  /*30000*/  LDL.LU R17, [R1+0xb20] ;  /* 0x000b200001117983 */ /* 0x000ee20000300800 */
[----:B------:R-:W-:Y:S01]  /*30010*/  ISETP.LT.AND P3, PT, R2, UR5, !P0 ;  /* 0x0000000502007c0c */ /* 0x000fe2000c761270 */
[----:B------:R-:W-:Y:S01]  /*30020*/  IMAD R2, R29, 0x4, R9 ;  /* 0x000000041d027824 */ /* 0x000fe200078e0209 */
[-C--:B------:R-:W-:Y:S01]  /*30030*/  LEA.HI.X.SX32 R9, R9, R0.reuse, 0x1, P6 ;  /* 0x0000000009097211 */ /* 0x080fe200030f0eff */
[----:B------:R-:W4:Y:S03]  /*30040*/  LDCU UR5, c[0x0][0x39c] ;  /* 0x00007380ff0577ac */ /* 0x000f260008000800 */
[C---:B0-----:R-:W-:Y:S01]  /*30050*/  LEA R4, P6, R2.reuse, R3, 0x1 ;  /* 0x0000000302047211 */ /* 0x041fe200078c08ff */
[----:B------:R-:W-:Y:S01]  /*30060*/  IMAD R12, R29, 0x4, R2 ;  /* 0x000000041d0c7824 */ /* 0x000fe200078e0202 */
[----:B------:R0:W-:Y:S02]  /*30070*/  @P4 STG.E.U16 desc[UR12][R8.64], R27 ;  /* 0x0000001b08004986 */ /* 0x0001e4000c10150c */
[----:B------:R-:W-:-:S02]  /*30080*/  LEA.HI.X.SX32 R5, R2, R0, 0x1, P6 ;  /* 0x0000000002057211 */ /* 0x000fc400030f0eff */
[----:B------:R-:W1:Y:S04]  /*30090*/  LDL.LU R2, [R1+0xb1c] ;  /* 0x000b1c0001027983 */ /* 0x000e680000300800 */
[----:B0-----:R-:W4:Y:S01]  /*300a0*/  LDL.LU R9, [R1+0xb18] ;  /* 0x000b180001097983 */ /* 0x001f220000300800 */
[----:B------:R-:W-:-:S03]  /*300b0*/  LEA R8, P6, R12, R3, 0x1 ;  /* 0x000000030c087211 */ /* 0x000fc600078c08ff */
[----:B------:R0:W-:Y:S02]  /*300c0*/  @P3 STG.E.U16 desc[UR12][R4.64], R20 ;  /* 0x0000001404003986 */ /* 0x0001e4000c10150c */
[----:B0-----:R-:W-:Y:S01]  /*300d0*/  IMAD R5, R29, 0x4, R12 ;  /* 0x000000041d057824 */ /* 0x001fe200078e020c */
[----:B-1----:R-:W-:-:S03]  /*300e0*/  ISETP.LT.AND P3, PT, R2, UR6, !P0 ;  /* 0x0000000602007c0c */ /* 0x002fc6000c761270 */
[----:B------:R-:W-:Y:S01]  /*300f0*/  IMAD R2, R29, 0x4, R5 ;  /* 0x000000041d027824 */ /* 0x000fe200078e0205 */
[----:B------:R-:W0:Y:S01]  /*30100*/  LDCU UR6, c[0x0][0x39c] ;  /* 0x00007380ff0677ac */ /* 0x000e220008000800 */
[----:B----4-:R-:W-:Y:S01]  /*30110*/  ISETP.LT.AND P4, PT, R9, UR5, !P0 ;  /* 0x0000000509007c0c */ /* 0x010fe2000c781270 */
[----:B------:R-:W1:Y:S01]  /*30120*/  LDCU UR5, c[0x0][0x39c] ;  /* 0x00007380ff0577ac */ /* 0x000e620008000800 */
[----:B------:R-:W-:Y:S02]  /*30130*/  LEA.HI.X.SX32 R9, R12, R0, 0x1, P6 ;  /* 0x000000000c097211 */ /* 0x000fe400030f0eff */
[----:B------:R-:W-:-:S03]  /*30140*/  LEA R4, P6, R5, R3, 0x1 ;  /* 0x0000000305047211 */ /* 0x000fc600078c08ff */
[----:B------:R4:W-:Y:S01]  /*30150*/  @P2 STG.E.U16 desc[UR12][R8.64], R16 ;  /* 0x0000001008002986 */ /* 0x0009e2000c10150c */
[----:B------:R-:W-:Y:S01]  /*30160*/  LEA.HI.X.SX32 R5, R5, R0, 0x1, P6 ;  /* 0x0000000005057211 */ /* 0x000fe200030f0eff */
[----:B------:R-:W-:Y:S01]  /*30170*/  IMAD R12, R29, 0x4, R2 ;  /* 0x000000041d0c7824 */ /* 0x000fe200078e0202 */
[----:B---3--:R-:W-:Y:S01]  /*30180*/  ISETP.LT.AND P2, PT, R17, UR4, !P0 ;  /* 0x0000000411007c0c */ /* 0x008fe2000c741270 */
[----:B------:R-:W3:Y:S01]  /*30190*/  LDCU UR4, c[0x0][0x39c] ;  /* 0x00007380ff0477ac */ /* 0x000ee20008000800 */
[----:B------:R-:W3:Y:S01]  /*301a0*/  LDL.LU R17, [R1+0xb2c] ;  /* 0x000b2c0001117983 */ /* 0x000ee20000300800 */
[----:B----4-:R-:W-:-:S03]  /*301b0*/  LEA R8, P6, R2, R3, 0x1 ;  /* 0x0000000302087211 */ /* 0x010fc600078c08ff */
[----:B------:R4:W-:Y:S01]  /*301c0*/  @P5 STG.E.U16 desc[UR12][R4.64], R14 ;  /* 0x0000000e04005986 */ /* 0x0009e2000c10150c */
[----:B------:R-:W-:-:S03]  /*301d0*/  LEA.HI.X.SX32 R9, R2, R0, 0x1, P6 ;  /* 0x0000000002097211 */ /* 0x000fc600030f0eff */
[----:B------:R-:W0:Y:S04]  /*301e0*/  LDL.LU R2, [R1+0xb28] ;  /* 0x000b280001027983 */ /* 0x000e280000300800 */
[----:B----4-:R-:W1:Y:S01]  /*301f0*/  LDL.LU R5, [R1+0xb24] ;  /* 0x000b240001057983 */ /* 0x010e620000300800 */
[----:B------:R-:W-:-:S03]  /*30200*/  LEA R4, P6, R12, R3, 0x1 ;  /* 0x000000030c047211 */ /* 0x000fc600078c08ff */
[----:B--2---:R2:W-:Y:S02]  /*30210*/  @P4 STG.E.U16 desc[UR12][R8.64], R28 ;  /* 0x0000001c08004986 */ /* 0x0045e4000c10150c */
[----:B--2---:R-:W-:Y:S01]  /*30220*/  IMAD R9, R29, 0x4, R12 ;  /* 0x000000041d097824 */ /* 0x004fe200078e020c */
[----:B0-----:R-:W-:-:S03]  /*30230*/  ISETP.LT.AND P4, PT, R2, UR6, !P0 ;  /* 0x0000000602007c0c */ /* 0x001fc6000c781270 */
[----:B------:R-:W-:Y:S01]  /*30240*/  IMAD R2, R29, 0x4, R9 ;  /* 0x000000041d027824 */ /* 0x000fe200078e0209 */
[----:B------:R-:W0:Y:S01]  /*30250*/  LDCU UR6, c[0x0][0x39c] ;  /* 0x00007380ff0677ac */ /* 0x000e220008000800 */
[----:B-1----:R-:W-:Y:S01]  /*30260*/  ISETP.LT.AND P5, PT, R5, UR5, !P0 ;  /* 0x0000000505007c0c */ /* 0x002fe2000c7a1270 */
[----:B------:R-:W1:Y:S01]  /*30270*/  LDCU UR5, c[0x0][0x39c] ;  /* 0x00007380ff0577ac */ /* 0x000e620008000800 */
[-C--:B------:R-:W-:Y:S02]  /*30280*/  LEA.HI.X.SX32 R5, R12, R0.reuse, 0x1, P6 ;  /* 0x000000000c057211 */ /* 0x080fe400030f0eff */
[----:B------:R-:W-:Y:S01]  /*30290*/  LEA R8, P6, R9, R3, 0x1 ;  /* 0x0000000309087211 */ /* 0x000fe200078c08ff */
[----:B------:R-:W-:Y:S02]  /*302a0*/  IMAD R12, R29, 0x4, R2 ;  /* 0x000000041d0c7824 */ /* 0x000fe400078e0202 */
[----:B------:R2:W-:Y:S01]  /*302b0*/  @P3 STG.E.U16 desc[UR12][R4.64], R10 ;  /* 0x0000000a04003986 */ /* 0x0005e2000c10150c */
[----:B------:R-:W-:-:S02]  /*302c0*/  LEA.HI.X.SX32 R9, R9, R0, 0x1, P6 ;  /* 0x0000000009097211 */ /* 0x000fc400030f0eff */
[----:B---3--:R-:W-:Y:S01]  /*302d0*/  ISETP.LT.AND P3, PT, R17, UR4, !P0 ;  /* 0x0000000411007c0c */ /* 0x008fe2000c761270 */
[----:B------:R-:W3:Y:S01]  /*302e0*/  LDCU UR4, c[0x0][0x39c] ;  /* 0x00007380ff0477ac */ /* 0x000ee20008000800 */
[----:B------:R-:W4:Y:S01]  /*302f0*/  LDL.LU R17, [R1+0xb3c] ;  /* 0x000b3c0001117983 */ /* 0x000f220000300800 */
[----:B--2---:R-:W-:-:S04]  /*30300*/  LEA R4, P6, R2, R3, 0x1 ;  /* 0x0000000302047211 */ /* 0x004fc800078c08ff */
[----:B------:R-:W-:Y:S01]  /*30310*/  LEA.HI.X.SX32 R5, R2, R0, 0x1, P6 ;  /* 0x0000000002057211 */ /* 0x000fe200030f0eff */
[----:B------:R-:W-:Y:S02]  /*30320*/  IMAD R2, R29, 0x4, R12 ;  /* 0x000000041d027824 */ /* 0x000fe400078e020c */
[----:B------:R-:W1:Y:S04]  /*30330*/  LDL.LU R29, [R1+0xb34] ;  /* 0x000b3400011d7983 */ /* 0x000e680000300800 */
[----:B------:R2:W-:Y:S04]  /*30340*/  @P2 STG.E.U16 desc[UR12][R8.64], R15 ;  /* 0x0000000f08002986 */ /* 0x0005e8000c10150c */
[----:B------:R5:W-:Y:S01]  /*30350*/  @P5 STG.E.U16 desc[UR12][R4.64], R6 ;  /* 0x0000000604005986 */ /* 0x000be2000c10150c */
[----:B--2---:R-:W-:-:S03]  /*30360*/  LEA R8, P2, R12, R3, 0x1 ;  /* 0x000000030c087211 */ /* 0x004fc600078408ff */
[----:B-----5:R-:W0:Y:S01]  /*30370*/  LDL.LU R5, [R1+0xb30] ;  /* 0x000b300001057983 */ /* 0x020e220000300800 */
[----:B------:R-:W-:-:S05]  /*30380*/  LEA.HI.X.SX32 R9, R12, R0, 0x1, P2 ;  /* 0x000000000c097211 */ /* 0x000fca00010f0eff */
[----:B------:R2:W-:Y:S04]  /*30390*/  @P4 STG.E.U16 desc[UR12][R8.64], R18 ;  /* 0x0000001208004986 */ /* 0x0005e8000c10150c */
[----:B--2---:R-:W3:Y:S01]  /*303a0*/  LDL.LU R9, [R1+0xb38] ;  /* 0x000b380001097983 */ /* 0x004ee20000300800 */
[C---:B------:R-:W-:Y:S02]  /*303b0*/  LEA R4, P6, R2.reuse, R3, 0x1 ;  /* 0x0000000302047211 */ /* 0x040fe400078c08ff */
[----:B------:R-:W-:Y:S02]  /*303c0*/  PRMT R6, R13, 0x7632, R6 ;  /* 0x000076320d067816 */ /* 0x000fe40000000006 */
[----:B-1----:R-:W-:Y:S01]  /*303d0*/  ISETP.LT.AND P5, PT, R29, UR5, !P0 ;  /* 0x000000051d007c0c */ /* 0x002fe2000c7a1270 */
[----:B------:R-:W1:Y:S01]  /*303e0*/  LDCU UR5, c[0x0][0x39c] ;  /* 0x00007380ff0577ac */ /* 0x000e620008000800 */
[----:B------:R-:W2:Y:S01]  /*303f0*/  LDC R29, c[0x0][0x3b8] ;  /* 0x0000ee00ff1d7b82 */ /* 0x000ea20000000800 */
[----:B0-----:R-:W-:Y:S01]  /*30400*/  ISETP.LT.AND P2, PT, R5, UR6, !P0 ;  /* 0x0000000605007c0c */ /* 0x001fe2000c741270 */
[----:B------:R-:W0:Y:S01]  /*30410*/  LDCU UR6, c[0x0][0x39c] ;  /* 0x00007380ff0677ac */ /* 0x000e220008000800 */
[----:B------:R-:W-:Y:S01]  /*30420*/  LEA.HI.X.SX32 R5, R2, R0, 0x1, P6 ;  /* 0x0000000002057211 */ /* 0x000fe200030f0eff */
[----:B--2---:R-:W-:-:S05]  /*30430*/  IMAD R2, R29, 0x4, R2 ;  /* 0x000000041d027824 */ /* 0x004fca00078e0202 */
[C---:B------:R-:W-:Y:S01]  /*30440*/  LEA R8, P6, R2.reuse, R3, 0x1 ;  /* 0x0000000302087211 */ /* 0x040fe200078c08ff */
[----:B------:R-:W-:Y:S01]  /*30450*/  @P3 STG.E.U16 desc[UR12][R4.64], R22 ;  /* 0x0000001604003986 */ /* 0x000fe2000c10150c */
[----:B----4-:R-:W-:Y:S01]  /*30460*/  ISETP.LT.AND P3, PT, R17, UR7, !P0 ;  /* 0x0000000711007c0c */ /* 0x010fe2000c761270 */
[----:B------:R-:W2:Y:S02]  /*30470*/  LDCU UR7, c[0x0][0x39c] ;  /* 0x00007380ff0777ac */ /* 0x000ea40008000800 */
[----:B------:R-:W4:Y:S01]  /*30480*/  LDL.LU R17, [R1+0xb44] ;  /* 0x000b440001117983 */ /* 0x000f220000300800 */
[----:B---3--:R-:W-:Y:S01]  /*30490*/  ISETP.LT.AND P4, PT, R9, UR4, !P0 ;  /* 0x0000000409007c0c */ /* 0x008fe2000c781270 */
[----:B------:R-:W4:Y:S01]  /*304a0*/  LDCU UR4, c[0x0][0x39c] ;  /* 0x00007380ff0477ac */ /* 0x000f220008000800 */
[----:B------:R-:W-:Y:S01]  /*304b0*/  LEA.HI.X.SX32 R9, R2, R0, 0x1, P6 ;  /* 0x0000000002097211 */ /* 0x000fe200030f0eff */
[----:B------:R-:W0:Y:S04]  /*304c0*/  LDL.LU R13, [R1+0xb48] ;  /* 0x000b4800010d7983 */ /* 0x000e280000300800 */
[----:B------:R3:W-:Y:S04]  /*304d0*/  @P5 STG.E.U16 desc[UR12][R8.64], R6 ;  /* 0x0000000608005986 */ /* 0x0007e8000c10150c */
[----:B---3--:R-:W1:Y:S01]  /*304e0*/  LDL.LU R9, [R1+0xb40] ;  /* 0x000b400001097983 */ /* 0x008e620000300800 */
[----:B------:R-:W-:-:S04]  /*304f0*/  IMAD R5, R29, 0x4, R2 ;  /* 0x000000041d057824 */ /* 0x000fc800078e0202 */
[----:B------:R-:W-:Y:S01]  /*30500*/  IMAD R2, R29, 0x4, R5 ;  /* 0x000000041d027824 */ /* 0x000fe200078e0205 */
[-C--:B------:R-:W-:Y:S02]  /*30510*/  LEA R4, P6, R5, R3.reuse, 0x1 ;  /* 0x0000000305047211 */ /* 0x080fe400078c08ff */
[----:B------:R-:W-:Y:S02]  /*30520*/  PRMT R10, R11, 0x7632, R10 ;  /* 0x000076320b0a7816 */ /* 0x000fe4000000000a */
[-C--:B------:R-:W-:Y:S01]  /*30530*/  LEA.HI.X.SX32 R5, R5, R0.reuse, 0x1, P6 ;  /* 0x0000000005057211 */ /* 0x080fe200030f0eff */
[----:B------:R-:W3:Y:S01]  /*30540*/  LDL.LU R11, [R1+0xc2c] ;  /* 0x000c2c00010b7983 */ /* 0x000ee20000300800 */
[C---:B------:R-:W-:Y:S02]  /*30550*/  LEA R8, P6, R2.reuse, R3, 0x1 ;  /* 0x0000000302087211 */ /* 0x040fe400078c08ff */
[----:B------:R-:W-:Y:S01]  /*30560*/  PRMT R6, R21, 0x7632, R6 ;  /* 0x0000763215067816 */ /* 0x000fe20000000006 */
[----:B------:R5:W-:Y:S04]  /*30570*/  @P2 STG.E.U16 desc[UR12][R4.64], R10 ;  /* 0x0000000a04002986 */ /* 0x000be8000c10150c */
[----:B------:R-:W2:Y:S01]  /*30580*/  LDL.LU R21, [R1+0xb4c] ;  /* 0x000b4c0001157983 */ /* 0x000ea20000300800 */
[----:B----4-:R-:W-:Y:S01]  /*30590*/  ISETP.LT.AND P2, PT, R17, UR4, !P0 ;  /* 0x0000000411007c0c */ /* 0x010fe2000c741270 */
[----:B------:R-:W4:Y:S02]  /*305a0*/  LDCU UR4, c[0x0][0x39c] ;  /* 0x00007380ff0477ac */ /* 0x000f240008000800 */
[----:B------:R-:W4:Y:S01]  /*305b0*/  LDL.LU R17, [R1+0xb50] ;  /* 0x000b500001117983 */ /* 0x000f220000300800 */
[----:B-1----:R-:W-:Y:S01]  /*305c0*/  ISETP.LT.AND P5, PT, R9, UR5, !P0 ;  /* 0x0000000509007c0c */ /* 0x002fe2000c7a1270 */
[----:B------:R-:W2:Y:S01]  /*305d0*/  LDCU UR5, c[0x0][0x39c] ;  /* 0x00007380ff0577ac */ /* 0x000ea20008000800 */
[----:B------:R-:W-:-:S05]  /*305e0*/  LEA.HI.X.SX32 R9, R2, R0, 0x1, P6 ;  /* 0x0000000002097211 */ /* 0x000fca00030f0eff */
[----:B------:R1:W-:Y:S01]  /*305f0*/  @P4 STG.E.U16 desc[UR12][R8.64], R6 ;  /* 0x0000000608004986 */ /* 0x0003e2000c10150c */
[----:B0-----:R-:W-:Y:S01]  /*30600*/  ISETP.LT.AND P4, PT, R13, UR6, !P0 ;  /* 0x000000060d007c0c */ /* 0x001fe2000c781270 */
[C---:B------:R-:W-:Y:S01]  /*30610*/  IMAD R2, R29.reuse, 0x4, R2 ;  /* 0x000000041d027824 */ /* 0x040fe200078e0202 */
[----:B------:R-:W0:Y:S01]  /*30620*/  LDCU UR6, c[0x0][0x39c] ;  /* 0x00007380ff0677ac */ /* 0x000e220008000800 */
[----:B------:R-:W0:Y:S02]  /*30630*/  LDL.LU R13, [R1+0xb54] ;  /* 0x000b5400010d7983 */ /* 0x000e240000300800 */
[C---:B-----5:R-:W-:Y:S01]  /*30640*/  IMAD R5, R29.reuse, 0x4, R2 ;  /* 0x000000041d057824 */ /* 0x060fe200078e0202 */
[-C--:B-1----:R-:W-:Y:S02]  /*30650*/  LEA R8, P6, R2, R3.reuse, 0x1 ;  /* 0x0000000302087211 */ /* 0x082fe400078c08ff */
[----:B------:R-:W-:Y:S02]  /*30660*/  PRMT R6, R24, 0x7632, R6 ;  /* 0x0000763218067816 */ /* 0x000fe40000000006 */
[----:B------:R-:W5:Y:S01]  /*30670*/  LDL.LU R24, [R1+0xb58] ;  /* 0x000b580001187983 */ /* 0x000f620000300800 */
[----:B------:R-:W-:Y:S01]  /*30680*/  LEA.HI.X.SX32 R9, R2, R0, 0x1, P6 ;  /* 0x0000000002097211 */ /* 0x000fe200030f0eff */
[----:B------:R-:W-:Y:S01]  /*30690*/  IMAD R2, R29, 0x4, R5 ;  /* 0x000000041d027824 */ /* 0x000fe200078e0205 */
[----:B------:R-:W-:-:S03]  /*306a0*/  LEA R4, P6, R5, R3, 0x1 ;  /* 0x0000000305047211 */ /* 0x000fc600078c08ff */
[----:B------:R1:W-:Y:S01]  /*306b0*/  @P3 STG.E.U16 desc[UR12][R8.64], R6 ;  /* 0x0000000608003986 */ /* 0x0003e2000c10150c */
[----:B------:R-:W-:Y:S02]  /*306c0*/  LEA.HI.X.SX32 R5, R5, R0, 0x1, P6 ;  /* 0x0000000005057211 */ /* 0x000fe400030f0eff */
[----:B------:R-:W-:Y:S02]  /*306d0*/  PRMT R10, R25, 0x7632, R10 ;  /* 0x00007632190a7816 */ /* 0x000fe4000000000a */
[----:B--2---:R-:W-:Y:S01]  /*306e0*/  ISETP.LT.AND P3, PT, R21, UR5, !P0 ;  /* 0x0000000515007c0c */ /* 0x004fe2000c761270 */
[----:B------:R-:W5:Y:S01]  /*306f0*/  LDCU UR5, c[0x0][0x39c] ;  /* 0x00007380ff0577ac */ /* 0x000f620008000800 */
[----:B------:R-:W2:Y:S01]  /*30700*/  LDL.LU R21, [R1+0xb5c] ;  /* 0x000b5c0001157983 */ /* 0x000ea20000300800 */
[----:B-1----:R-:W-:Y:S02]  /*30710*/  LEA R8, P6, R2, R3, 0x1 ;  /* 0x0000000302087211 */ /* 0x002fe400078c08ff */
[----:B------:R-:W-:-:S02]  /*30720*/  PRMT R6, R26, 0x7632, R6 ;  /* 0x000076321a067816 */ /* 0x000fc40000000006 */
[-C--:B------:R-:W-:Y:S01]  /*30730*/  LEA.HI.X.SX32 R9, R2, R0.reuse, 0x1, P6 ;  /* 0x0000000002097211 */ /* 0x080fe200030f0eff */
[----:B------:R-:W-:Y:S04]  /*30740*/  @P5 STG.E.U16 desc[UR12][R4.64], R10 ;  /* 0x0000000a04005986 */ /* 0x000fe8000c10150c */
[----:B------:R1:W-:Y:S01]  /*30750*/  @P2 STG.E.U16 desc[UR12][R8.64], R6 ;  /* 0x0000000608002986 */ /* 0x0003e2000c10150c */
[----:B----4-:R-:W-:Y:S01]  /*30760*/  ISETP.LT.AND P5, PT, R17, UR4, !P0 ;  /* 0x0000000411007c0c */ /* 0x010fe2000c7a1270 */
[----:B------:R-:W-:Y:S02]  /*30770*/  IMAD R2, R29, 0x4, R2 ;  /* 0x000000041d027824 */ /* 0x000fe400078e0202 */
[----:B------:R-:W4:Y:S01]  /*30780*/  LDL.LU R17, [R1+0xb60] ;  /* 0x000b600001117983 */ /* 0x000f220000300800 */
[----:B-1----:R-:W-:Y:S01]  /*30790*/  PRMT R6, R27, 0x7632, R6 ;  /* 0x000076321b067816 */ /* 0x002fe20000000006 */
[----:B------:R-:W2:Y:S01]  /*307a0*/  LDCU UR4, c[0x0][0x39c] ;  /* 0x00007380ff0477ac */ /* 0x000ea20008000800 */
[----:B0-----:R-:W-:Y:S01]  /*307b0*/  ISETP.LT.AND P2, PT, R13, UR6, !P0 ;  /* 0x000000060d007c0c */ /* 0x001fe2000c741270 */
[C---:B------:R-:W-:Y:S01]  /*307c0*/  IMAD R5, R29.reuse, 0x4, R2 ;  /* 0x000000041d057824 */ /* 0x040fe200078e0202 */
[----:B------:R-:W3:Y:S01]  /*307d0*/  LDL.LU R13, [R1+0xb64] ;  /* 0x000b6400010d7983 */ /* 0x000ee20000300800 */
[CC--:B------:R-:W-:Y:S01]  /*307e0*/  LEA R8, P6, R2.reuse, R3.reuse, 0x1 ;  /* 0x0000000302087211 */ /* 0x0c0fe200078c08ff */
[----:B------:R-:W4:Y:S03]  /*307f0*/  LDCU UR6, c[0x0][0x39c] ;  /* 0x00007380ff0677ac */ /* 0x000f260008000800 */
[----:B------:R-:W-:Y:S01]  /*30800*/  LEA.HI.X.SX32 R9, R2, R0, 0x1, P6 ;  /* 0x0000000002097211 */ /* 0x000fe200030f0eff */
[----:B------:R-:W-:Y:S01]  /*30810*/  IMAD R2, R29, 0x4, R5 ;  /* 0x000000041d027824 */ /* 0x000fe200078e0205 */
[----:B------:R-:W-:-:S02]  /*30820*/  LEA R4, P6, R5, R3, 0x1 ;  /* 0x0000000305047211 */ /* 0x000fc400078c08ff */
[----:B------:R-:W-:Y:S01]  /*30830*/  PRMT R10, R20, 0x7632, R10 ;  /* 0x00007632140a7816 */ /* 0x000fe2000000000a */
[----:B------:R0:W-:Y:S01]  /*30840*/  @P4 STG.E.U16 desc[UR12][R8.64], R6 ;  /* 0x0000000608004986 */ /* 0x0001e2000c10150c */
[-C--:B------:R-:W-:Y:S02]  /*30850*/  LEA.HI.X.SX32 R5, R5, R0.reuse, 0x1, P6 ;  /* 0x0000000005057211 */ /* 0x080fe400030f0eff */
[----:B-----5:R-:W-:Y:S01]  /*30860*/  ISETP.LT.AND P4, PT, R24, UR5, !P0 ;  /* 0x0000000518007c0c */ /* 0x020fe2000c781270 */
[----:B------:R-:W5:Y:S01]  /*30870*/  LDL.LU R20, [R1+0xb68] ;  /* 0x000b680001147983 */ /* 0x000f620000300800 */
[----:B------:R-:W3:Y:S01]  /*30880*/  LDCU UR5, c[0x0][0x39c] ;  /* 0x00007380ff0577ac */ /* 0x000ee20008000800 */
[----:B0-----:R-:W-:Y:S02]  /*30890*/  LEA R8, P6, R2, R3, 0x1 ;  /* 0x0000000302087211 */ /* 0x001fe400078c08ff */
[----:B------:R-:W-:Y:S02]  /*308a0*/  PRMT R6, R16, 0x7632, R6 ;  /* 0x0000763210067816 */ /* 0x000fe40000000006 */
[----:B------:R-:W5:Y:S01]  /*308b0*/  LDL.LU R16, [R1+0xb6c] ;  /* 0x000b6c0001107983 */ /* 0x000f620000300800 */
[----:B------:R-:W-:Y:S01]  /*308c0*/  LEA.HI.X.SX32 R9, R2, R0, 0x1, P6 ;  /* 0x0000000002097211 */ /* 0x000fe200030f0eff */
[----:B------:R-:W-:-:S02]  /*308d0*/  IMAD R2, R29, 0x4, R2 ;  /* 0x000000041d027824 */ /* 0x000fc400078e0202 */
[----:B------:R-:W-:Y:S04]  /*308e0*/  @P3 STG.E.U16 desc[UR12][R4.64], R10 ;  /* 0x0000000a04003986 */ /* 0x000fe8000c10150c */
[----:B------:R0:W-:Y:S01]  /*308f0*/  @P5 STG.E.U16 desc[UR12][R8.64], R6 ;  /* 0x0000000608005986 */ /* 0x0001e2000c10150c */
[----:B------:R-:W-:Y:S02]  /*30900*/  PRMT R14, R14, 0x7632, R14 ;  /* 0x000076320e0e7816 */ /* 0x000fe4000000000e */
[----:B0-----:R-:W-:-:S04]  /*30910*/  LEA R8, P6, R2, R3, 0x1 ;  /* 0x0000000302087211 */ /* 0x001fc800078c08ff */
[----:B------:R-:W-:-:S05]  /*30920*/  LEA.HI.X.SX32 R9, R2, R0, 0x1, P6 ;  /* 0x0000000002097211 */ /* 0x000fca00030f0eff */
[----:B------:R0:W-:Y:S01]  /*30930*/  @P2 STG.E.U16 desc[UR12][R8.64], R14 ;  /* 0x0000000e08002986 */ /* 0x0001e2000c10150c */
[----:B----4-:R-:W-:Y:S01]  /*30940*/  ISETP.LT.AND P5, PT, R17, UR6, !P0 ;  /* 0x0000000611007c0c */ /* 0x010fe2000c7a1270 */
[----:B------:R-:W-:Y:S02]  /*30950*/  IMAD R5, R29, 0x4, R2 ;  /* 0x000000041d057824 */ /* 0x000fe400078e0202 */
[----:B------:R-:W4:Y:S01]  /*30960*/  LDL.LU R17, [R1+0xb70] ;  /* 0x000b700001117983 */ /* 0x000f220000300800 */
[----:B--2---:R-:W-:Y:S01]  /*30970*/  ISETP.LT.AND P3, PT, R21, UR4, !P0 ;  /* 0x0000000415007c0c */ /* 0x004fe2000c761270 */
[----:B------:R-:W5:Y:S02]  /*30980*/  LDCU UR4, c[0x0][0x39c] ;  /* 0x00007380ff0477ac */ /* 0x000f640008000800 */
[----:B0-----:R-:W2:Y:S01]  /*30990*/  LDL.LU R14, [R1+0xb74] ;  /* 0x000b7400010e7983 */ /* 0x001ea20000300800 */
[----:B---3--:R-:W-:Y:S01]  /*309a0*/  ISETP.LT.AND P2, PT, R13, UR5, !P0 ;  /* 0x000000050d007c0c */ /* 0x008fe2000c741270 */
[----:B------:R-:W-:-:S02]  /*309b0*/  IMAD R2, R29, 0x4, R5 ;  /* 0x000000041d027824 */ /* 0x000fc400078e0205 */
[----:B------:R-:W3:Y:S01]  /*309c0*/  LDL.LU R13, [R1+0xb78] ;  /* 0x000b7800010d7983 */ /* 0x000ee20000300800 */
[CC--:B------:R-:W-:Y:S01]  /*309d0*/  LEA R4, P6, R5.reuse, R3.reuse, 0x1 ;  /* 0x0000000305047211 */ /* 0x0c0fe200078c08ff */
[----:B------:R-:W0:Y:S03]  /*309e0*/  LDCU UR6, c[0x0][0x39c] ;  /* 0x00007380ff0677ac */ /* 0x000e260008000800 */
[----:B------:R-:W-:Y:S01]  /*309f0*/  LEA.HI.X.SX32 R5, R5, R0, 0x1, P6 ;  /* 0x0000000005057211 */ /* 0x000fe200030f0eff */
[----:B------:R-:W4:Y:S01]  /*30a00*/  LDCU UR5, c[0x0][0x39c] ;  /* 0x00007380ff0577ac */ /* 0x000f220008000800 */
[----:B------:R-:W-:Y:S02]  /*30a10*/  LEA R8, P6, R2, R3, 0x1 ;  /* 0x0000000302087211 */ /* 0x000fe400078c08ff */
[----:B------:R-:W-:Y:S02]  /*30a20*/  PRMT R6, R28, 0x7632, R6 ;  /* 0x000076321c067816 */ /* 0x000fe40000000006 */
[----:B------:R-:W-:-:S02]  /*30a30*/  PRMT R10, R10, 0x7632, R10 ;  /* 0x000076320a0a7816 */ /* 0x000fc4000000000a */
[----:B------:R-:W-:Y:S01]  /*30a40*/  LEA.HI.X.SX32 R9, R2, R0, 0x1, P6 ;  /* 0x0000000002097211 */ /* 0x000fe200030f0eff */
[C---:B------:R-:W-:Y:S01]  /*30a50*/  IMAD R2, R29.reuse, 0x4, R2 ;  /* 0x000000041d027824 */ /* 0x040fe200078e0202 */
[----:B------:R1:W-:Y:S04]  /*30a60*/  @P4 STG.E.U16 desc[UR12][R4.64], R6 ;  /* 0x0000000604004986 */ /* 0x0003e8000c10150c */
[----:B------:R0:W-:Y:S01]  /*30a70*/  @P3 STG.E.U16 desc[UR12][R8.64], R10 ;  /* 0x0000000a08003986 */ /* 0x0001e2000c10150c */
[----:B-----5:R-:W-:Y:S01]  /*30a80*/  ISETP.LT.AND P4, PT, R20, UR4, !P0 ;  /* 0x0000000414007c0c */ /* 0x020fe2000c781270 */
[----:B------:R-:W2:Y:S01]  /*30a90*/  LDCU UR4, c[0x0][0x39c] ;  /* 0x00007380ff0477ac */ /* 0x000ea20008000800 */
[----:B-1----:R-:W-:Y:S01]  /*30aa0*/  IMAD R5, R29, 0x4, R2 ;  /* 0x000000041d057824 */ /* 0x002fe200078e0202 */
[----:B0-----:R-:W-:-:S02]  /*30ab0*/  LEA R8, P6, R2, R3, 0x1 ;  /* 0x0000000302087211 */ /* 0x001fc400078c08ff */
[----:B------:R-:W-:Y:S02]  /*30ac0*/  PRMT R6, R15, 0x7632, R6 ;  /* 0x000076320f067816 */ /* 0x000fe40000000006 */
[-C--:B------:R-:W-:Y:S01]  /*30ad0*/  LEA.HI.X.SX32 R9, R2, R0.reuse, 0x1, P6 ;  /* 0x0000000002097211 */ /* 0x080fe200030f0eff */
[----:B------:R-:W-:Y:S01]  /*30ae0*/  IMAD R2, R29, 0x4, R5 ;  /* 0x000000041d027824 */ /* 0x000fe200078e0205 */
[C---:B------:R-:W-:Y:S01]  /*30af0*/  LEA R4, P6, R5.reuse, R3, 0x1 ;  /* 0x0000000305047211 */ /* 0x040fe200078c08ff */
[----:B------:R-:W5:Y:S01]  /*30b00*/  LDL.LU R15, [R1+0xc28] ;  /* 0x000c2800010f7983 */ /* 0x000f620000300800 */
[----:B------:R-:W-:Y:S01]  /*30b10*/  ISETP.LT.AND P3, PT, R16, UR6, !P0 ;  /* 0x0000000610007c0c */ /* 0x000fe2000c761270 */
[----:B------:R-:W3:Y:S01]  /*30b20*/  LDCU UR6, c[0x0][0x39c] ;  /* 0x00007380ff0677ac */ /* 0x000ee20008000800 */
[----:B------:R-:W-:Y:S01]  /*30b30*/  LEA.HI.X.SX32 R5, R5, R0, 0x1, P6 ;  /* 0x0000000005057211 */ /* 0x000fe200030f0eff */
[----:B------:R0:W-:Y:S01]  /*30b40*/  @P5 STG.E.U16 desc[UR12][R8.64], R6 ;  /* 0x0000000608005986 */ /* 0x0001e2000c10150c */
[----:B------:R-:W-:-:S02]  /*30b50*/  PRMT R18, R18, 0x7632, R18 ;  /* 0x0000763212127816 */ /* 0x000fc40000000012 */
[----:B------:R-:W-:Y:S01]  /*30b60*/  PRMT R22, R22, 0x7632, R22 ;  /* 0x0000763216167816 */ /* 0x000fe20000000016 */
[----:B------:R-:W5:Y:S04]  /*30b70*/  LDL.LU R16, [R1+0xb7c] ;  /* 0x000b7c0001107983 */ /* 0x000f680000300800 */
[----:B------:R-:W5:Y:S01]  /*30b80*/  LDL.LU R20, [R1+0xb80] ;  /* 0x000b800001147983 */ /* 0x000f620000300800 */
[----:B0-----:R-:W-:Y:S02]  /*30b90*/  LEA R8, P6, R2, R3, 0x1 ;  /* 0x0000000302087211 */ /* 0x001fe400078c08ff */
[----:B------:R-:W-:Y:S02]  /*30ba0*/  PRMT R6, R6, 0x7632, R6 ;  /* 0x0000763206067816 */ /* 0x000fe40000000006 */
[----:B------:R-:W-:Y:S01]  /*30bb0*/  LEA.HI.X.SX32 R9, R2, R0, 0x1, P6 ;  /* 0x0000000002097211 */ /* 0x000fe200030f0eff */
[----:B------:R-:W-:-:S02]  /*30bc0*/  IMAD R2, R29, 0x4, R2 ;  /* 0x000000041d027824 */ /* 0x000fc400078e0202 */
[----:B------:R0:W-:Y:S04]  /*30bd0*/  @P2 STG.E.U16 desc[UR12][R4.64], R6 ;  /* 0x0000000604002986 */ /* 0x0001e8000c10150c */
[----:B------:R1:W-:Y:S01]  /*30be0*/  @P4 STG.E.U16 desc[UR12][R8.64], R18 ;  /* 0x0000001208004986 */ /* 0x0003e2000c10150c */
[----:B0-----:R-:W-:-:S04]  /*30bf0*/  LEA R4, P6, R2, R3, 0x1 ;  /* 0x0000000302047211 */ /* 0x001fc800078c08ff */
[----:B------:R-:W-:-:S05]  /*30c00*/  LEA.HI.X.SX32 R5, R2, R0, 0x1, P6 ;  /* 0x0000000002057211 */ /* 0x000fca00030f0eff */
[----:B------:R0:W-:Y:S01]  /*30c10*/  @P3 STG.E.U16 desc[UR12][R4.64], R22 ;  /* 0x0000001604003986 */ /* 0x0001e2000c10150c */
[----:B----4-:R-:W-:Y:S01]  /*30c20*/  ISETP.LT.AND P5, PT, R17, UR5, !P0 ;  /* 0x0000000511007c0c */ /* 0x010fe2000c7a1270 */
[----:B------:R-:W5:Y:S02]  /*30c30*/  LDCU UR5, c[0x0][0x39c] ;  /* 0x00007380ff0577ac */ /* 0x000f640008000800 */
[----:B------:R-:W4:Y:S01]  /*30c40*/  LDL.LU R17, [R1+0x5c] ;  /* 0x00005c0001117983 */ /* 0x000f220000300800 */
[----:B--2---:R-:W-:Y:S01]  /*30c50*/  ISETP.LT.AND P2, PT, R14, UR4, !P0 ;  /* 0x000000040e007c0c */ /* 0x004fe2000c741270 */
[----:B------:R-:W-:Y:S02]  /*30c60*/  IMAD R6, R29, 0x4, R2 ;  /* 0x000000041d067824 */ /* 0x000fe400078e0202 */
[----:B------:R-:W2:Y:S01]  /*30c70*/  LDL.LU R14, [R1+0xb84] ;  /* 0x000b8400010e7983 */ /* 0x000ea20000300800 */
[----:B------:R-:W0:Y:S03]  /*30c80*/  LDCU UR4, c[0x0][0x39c] ;  /* 0x00007380ff0477ac */ /* 0x000e260008000800 */
[----:B-1----:R-:W2:Y:S01]  /*30c90*/  LDL.LU R18, [R1+0x7c] ;  /* 0x00007c0001127983 */ /* 0x002ea20000300800 */
[----:B---3--:R-:W-:Y:S01]  /*30ca0*/  ISETP.LT.AND P4, PT, R13, UR6, !P0 ;  /* 0x000000060d007c0c */ /* 0x008fe2000c781270 */
[----:B------:R-:W2:Y:S02]  /*30cb0*/  LDCU UR6, c[0x0][0x39c] ;  /* 0x00007380ff0677ac */ /* 0x000ea40008000800 */
[----:B------:R-:W3:Y:S04]  /*30cc0*/  LDL.LU R13, [R1+0x9c] ;  /* 0x00009c00010d7983 */ /* 0x000ee80000300800 */
[----:B0-----:R-:W2:Y:S01]  /*30cd0*/  LDL.LU R22, [R1+0x3c] ;  /* 0x00003c0001167983 */ /* 0x001ea20000300800 */
[----:B------:R-:W-:Y:S01]  /*30ce0*/  LEA R8, P6, R6, R3, 0x1 ;  /* 0x0000000306087211 */ /* 0x000fe200078c08ff */
[----:B------:R-:W-:-:S03]  /*30cf0*/  IMAD R2, R29, 0x4, R6 ;  /* 0x000000041d027824 */ /* 0x000fc600078e0206 */
[----:B------:R-:W-:Y:S02]  /*30d00*/  LEA.HI.X.SX32 R9, R6, R0, 0x1, P6 ;  /* 0x0000000006097211 */ /* 0x000fe400030f0eff */
[----:B------:R-:W-:-:S04]  /*30d10*/  LEA R4, P6, R2, R3, 0x1 ;  /* 0x0000000302047211 */ /* 0x000fc800078c08ff */
[----:B------:R-:W-:Y:S02]  /*30d20*/  LEA.HI.X.SX32 R5, R2, R0, 0x1, P6 ;  /* 0x0000000002057211 */ /* 0x000fe400030f0eff */
[----:B-----5:R-:W-:Y:S01]  /*30d30*/  ISETP.LT.AND P3, PT, R16, UR5, !P0 ;  /* 0x0000000510007c0c */ /* 0x020fe2000c761270 */
[C---:B------:R-:W-:Y:S01]  /*30d40*/  IMAD R6, R29.reuse, 0x4, R2 ;  /* 0x000000041d067824 */ /* 0x040fe200078e0202 */
[----:B------:R-:W5:Y:S01]  /*30d50*/  LDL.LU R16, [R1+0xb88] ;  /* 0x000b880001107983 */ /* 0x000f620000300800 */
[----:B------:R-:W5:Y:S03]  /*30d60*/  LDCU UR5, c[0x0][0x39c] ;  /* 0x00007380ff0577ac */ /* 0x000f660008000800 */
[----:B------:R-:W5:Y:S04]  /*30d70*/  LDL.LU R24, [R1+0xac] ;  /* 0x0000ac0001187983 */ /* 0x000f680000300800 */
[----:B------:R-:W5:Y:S04]  /*30d80*/  LDL.LU R25, [R1+0x8c] ;  /* 0x00008c0001197983 */ /* 0x000f680000300800 */
[----:B----4-:R0:W-:Y:S04]  /*30d90*/  @P5 STG.E.U16 desc[UR12][R8.64], R17 ;  /* 0x0000001108005986 */ /* 0x0101e8000c10150c */
[----:B--2---:R1:W-:Y:S01]  /*30da0*/  @P2 STG.E.U16 desc[UR12][R4.64], R22 ;  /* 0x0000001604002986 */ /* 0x0043e2000c10150c */
[----:B------:R-:W-:Y:S01]  /*30db0*/  ISETP.LT.AND P2, PT, R14, UR6, !P0 ;  /* 0x000000060e007c0c */ /* 0x000fe2000c741270 */
[----:B------:R-:W-:Y:S01]  /*30dc0*/  IMAD R2, R29, 0x4, R6 ;  /* 0x000000041d027824 */ /* 0x000fe200078e0206 */
[----:B------:R-:W-:Y:S01]  /*30dd0*/  ISETP.LT.AND P5, PT, R20, UR4, !P0 ;  /* 0x0000000414007c0c */ /* 0x000fe2000c7a1270 */
[----:B------:R-:W2:Y:S01]  /*30de0*/  LDL.LU R14, [R1+0xb8c] ;  /* 0x000b8c00010e7983 */ /* 0x000ea20000300800 */
[----:B------:R-:W2:Y:S01]  /*30df0*/  LDCU UR4, c[0x0][0x39c] ;  /* 0x00007380ff0477ac */ /* 0x000ea20008000800 */
[----:B0-----:R-:W-:-:S02]  /*30e00*/  LEA R8, P6, R6, R3, 0x1 ;  /* 0x0000000306087211 */ /* 0x001fc400078c08ff */
[----:B------:R-:W4:Y:S01]  /*30e10*/  LDL.LU R20, [R1+0xb90] ;  /* 0x000b900001147983 */ /* 0x000f220000300800 */
[----:B------:R-:W4:Y:S01]  /*30e20*/  LDCU UR6, c[0x0][0x39c] ;  /* 0x00007380ff0677ac */ /* 0x000f220008000800 */
[-C--:B------:R-:W-:Y:S02]  /*30e30*/  LEA.HI.X.SX32 R9, R6, R0.reuse, 0x1, P6 ;  /* 0x0000000006097211 */ /* 0x080fe400030f0eff */
[C---:B-1----:R-:W-:Y:S01]  /*30e40*/  LEA R4, P6, R2.reuse, R3, 0x1 ;  /* 0x0000000302047211 */ /* 0x042fe200078c08ff */
[----:B------:R-:W4:Y:S03]  /*30e50*/  LDL.LU R26, [R1+0x6c] ;  /* 0x00006c00011a7983 */ /* 0x000f260000300800 */
[----:B------:R-:W-:Y:S01]  /*30e60*/  LEA.HI.X.SX32 R5, R2, R0, 0x1, P6 ;  /* 0x0000000002057211 */ /* 0x000fe200030f0eff */
[----:B------:R-:W4:Y:S04]  /*30e70*/  LDL.LU R27, [R1+0xc] ;  /* 0x00000c00011b7983 */ /* 0x000f280000300800 */
[----:B------:R0:W-:Y:S04]  /*30e80*/  @P4 STG.E.U16 desc[UR12][R8.64], R18 ;  /* 0x0000001208004986 */ /* 0x0001e8000c10150c */
[----:B------:R-:W4:Y:S04]  /*30e90*/  LDL.LU R28, [R1+0xb94] ;  /* 0x000b9400011c7983 */ /* 0x000f280000300800 */
[----:B---3--:R1:W-:Y:S01]  /*30ea0*/  @P3 STG.E.U16 desc[UR12][R4.64], R13 ;  /* 0x0000000d04003986 */ /* 0x0083e2000c10150c */
[----:B-----5:R-:W-:Y:S01]  /*30eb0*/  ISETP.LT.AND P4, PT, R16, UR5, !P0 ;  /* 0x0000000510007c0c */ /* 0x020fe2000c781270 */
[----:B------:R-:W-:-:S02]  /*30ec0*/  IMAD R6, R29, 0x4, R2 ;  /* 0x000000041d067824 */ /* 0x000fc400078e0202 */
[----:B------:R-:W3:Y:S01]  /*30ed0*/  LDL.LU R16, [R1+0x4c] ;  /* 0x00004c0001107983 */ /* 0x000ee20000300800 */
[----:B------:R-:W5:Y:S01]  /*30ee0*/  LDCU UR5, c[0x0][0x39c] ;  /* 0x00007380ff0577ac */ /* 0x000f620008000800 */
[----:B--2---:R-:W-:Y:S01]  /*30ef0*/  ISETP.LT.AND P3, PT, R14, UR4, !P0 ;  /* 0x000000040e007c0c */ /* 0x004fe2000c761270 */
[C---:B------:R-:W-:Y:S01]  /*30f00*/  IMAD R2, R29.reuse, 0x4, R6 ;  /* 0x000000041d027824 */ /* 0x040fe200078e0206 */
[----:B------:R-:W2:Y:S01]  /*30f10*/  LDL.LU R14, [R1+0xb98] ;  /* 0x000b9800010e7983 */ /* 0x000ea20000300800 */
[CC--:B0-----:R-:W-:Y:S01]  /*30f20*/  LEA R8, P6, R6.reuse, R3.reuse, 0x1 ;  /* 0x0000000306087211 */ /* 0x0c1fe200078c08ff */
[----:B------:R-:W2:Y:S02]  /*30f30*/  LDCU UR4, c[0x0][0x39c] ;  /* 0x00007380ff0477ac */ /* 0x000ea40008000800 */
[----:B------:R-:W2:Y:S01]  /*30f40*/  LDL.LU R21, [R1+0xb9c] ;  /* 0x000b9c0001157983 */ /* 0x000ea20000300800 */
[----:B------:R-:W-:Y:S01]  /*30f50*/  LEA.HI.X.SX32 R9, R6, R0, 0x1, P6 ;  /* 0x0000000006097211 */ /* 0x000fe200030f0eff */
[----:B------:R-:W-:Y:S01]  /*30f60*/  IMAD R6, R29, 0x4, R2 ;  /* 0x000000041d067824 */ /* 0x000fe200078e0202 */
[----:B-1----:R-:W-:-:S03]  /*30f70*/  LEA R4, P6, R2, R3, 0x1 ;  /* 0x0000000302047211 */ /* 0x002fc600078c08ff */
[----:B------:R0:W-:Y:S01]  /*30f80*/  @P5 STG.E.U16 desc[UR12][R8.64], R24 ;  /* 0x0000001808005986 */ /* 0x0001e2000c10150c */
[----:B------:R-:W-:Y:S01]  /*30f90*/  LEA.HI.X.SX32 R5, R2, R0, 0x1, P6 ;  /* 0x0000000002057211 */ /* 0x000fe200030f0eff */
[----:B------:R-:W-:Y:S01]  /*30fa0*/  IMAD R2, R29, 0x4, R6 ;  /* 0x000000041d027824 */ /* 0x000fe200078e0206 */
[----:B----4-:R-:W-:Y:S01]  /*30fb0*/  ISETP.LT.AND P5, PT, R20, UR6, !P0 ;  /* 0x0000000614007c0c */ /* 0x010fe2000c7a1270 */
[----:B------:R-:W1:Y:S01]  /*30fc0*/  LDCU UR6, c[0x0][0x39c] ;  /* 0x00007380ff0677ac */ /* 0x000e620008000800 */
[----:B------:R-:W4:Y:S01]  /*30fd0*/  LDL.LU R20, [R1+0x2c] ;  /* 0x00002c0001147983 */ /* 0x000f220000300800 */
[----:B0-----:R-:W-:-:S03]  /*30fe0*/  LEA R8, P6, R6, R3, 0x1 ;  /* 0x0000000306087211 */ /* 0x001fc600078c08ff */
[----:B------:R0:W-:Y:S01]  /*30ff0*/  @P2 STG.E.U16 desc[UR12][R4.64], R25 ;  /* 0x0000001904002986 */ /* 0x0001e2000c10150c */
[----:B------:R-:W-:Y:S01]  /*31000*/  LEA.HI.X.SX32 R9, R6, R0, 0x1, P6 ;  /* 0x0000000006097211 */ /* 0x000fe200030f0eff */
[----:B------:R-:W-:-:S04]  /*31010*/  IMAD R6, R29, 0x4, R2 ;  /* 0x000000041d067824 */ /* 0x000fc800078e0202 */
[----:B------:R1:W-:Y:S01]  /*31020*/  @P4 STG.E.U16 desc[UR12][R8.64], R26 ;  /* 0x0000001a08004986 */ /* 0x0003e2000c10150c */
[----:B0-----:R-:W-:-:S04]  /*31030*/  LEA R4, P6, R2, R3, 0x1 ;  /* 0x0000000302047211 */ /* 0x001fc800078c08ff */
[----:B------:R-:W-:Y:S02]  /*31040*/  LEA.HI.X.SX32 R5, R2, R0, 0x1, P6 ;  /* 0x0000000002057211 */ /* 0x000fe400030f0eff */
[----:B-1----:R-:W-:-:S03]  /*31050*/  LEA R8, P6, R6, R3, 0x1 ;  /* 0x0000000306087211 */ /* 0x002fc600078c08ff */
[----:B------:R-:W-:Y:S01]  /*31060*/  @P3 STG.E.U16 desc[UR12][R4.64], R27 ;  /* 0x0000001b04003986 */ /* 0x000fe2000c10150c */
[----:B------:R-:W-:Y:S02]  /*31070*/  LEA.HI.X.SX32 R9, R6, R0, 0x1, P6 ;  /* 0x0000000006097211 */ /* 0x000fe400030f0eff */
[----:B-----5:R-:W-:Y:S01]  /*31080*/  ISETP.LT.AND P2, PT, R28, UR5, !P0 ;  /* 0x000000051c007c0c */ /* 0x020fe2000c741270 */
[----:B------:R-:W0:Y:S02]  /*31090*/  LDCU UR5, c[0x0][0x39c] ;  /* 0x00007380ff0577ac */ /* 0x000e240008000800 */
[----:B---3--:R1:W-:Y:S01]  /*310a0*/  @P5 STG.E.U16 desc[UR12][R8.64], R16 ;  /* 0x0000001008005986 */ /* 0x0083e2000c10150c */
[----:B--2---:R-:W-:Y:S01]  /*310b0*/  ISETP.LT.AND P4, PT, R14, UR4, !P0 ;  /* 0x000000040e007c0c */ /* 0x004fe2000c781270 */
[----:B------:R-:W-:Y:S02]  /*310c0*/  IMAD R2, R29, 0x4, R6 ;  /* 0x000000041d027824 */ /* 0x000fe400078e0206 */
[----:B------:R-:W2:Y:S01]  /*310d0*/  LDL.LU R14, [R1+0xba4] ;  /* 0x000ba400010e7983 */ /* 0x000ea20000300800 */
[----:B------:R-:W2:Y:S01]  /*310e0*/  LDCU UR4, c[0x0][0x39c] ;  /* 0x00007380ff0477ac */ /* 0x000ea20008000800 */
[----:B------:R-:W-:-:S02]  /*310f0*/  ISETP.LT.AND P3, PT, R21, UR6, !P0 ;  /* 0x0000000615007c0c */ /* 0x000fc4000c761270 */
[----:B------:R-:W3:Y:S01]  /*31100*/  LDL.LU R28, [R1+0x1c] ;  /* 0x00001c00011c7983 */ /* 0x000ee20000300800 */
[----:B------:R-:W5:Y:S03]  /*31110*/  LDCU UR6, c[0x0][0x39c] ;  /* 0x00007380ff0677ac */ /* 0x000f660008000800 */
[----:B------:R-:W5:Y:S04]  /*31120*/  LDL.LU R21, [R1+0xba8] ;  /* 0x000ba80001157983 */ /* 0x000f680000300800 */
[----:B-1----:R-:W0:Y:S01]  /*31130*/  LDL.LU R9, [R1+0xba0] ;  /* 0x000ba00001097983 */ /* 0x002e220000300800 */
[----:B------:R-:W-:Y:S01]  /*31140*/  LEA R4, P6, R2, R3, 0x1 ;  /* 0x0000000302047211 */ /* 0x000fe200078c08ff */
[----:B------:R-:W-:-:S03]  /*31150*/  IMAD R6, R29, 0x4, R2 ;  /* 0x000000041d067824 */ /* 0x000fc600078e0202 */
[----:B------:R-:W-:Y:S01]  /*31160*/  LEA.HI.X.SX32 R5, R2, R0, 0x1, P6 ;  /* 0x0000000002057211 */ /* 0x000fe200030f0eff */
[----:B------:R-:W-:Y:S01]  /*31170*/  IMAD R2, R29, 0x4, R6 ;  /* 0x000000041d027824 */ /* 0x000fe200078e0206 */
[----:B------:R-:W-:-:S03]  /*31180*/  LEA R8, P6, R6, R3, 0x1 ;  /* 0x0000000306087211 */ /* 0x000fc600078c08ff */
[----:B------:R1:W-:Y:S01]  /*31190*/  @P2 STG.E.U16 desc[UR12][R4.64], R15 ;  /* 0x0000000f04002986 */ /* 0x0003e2000c10150c */
[----:B--2---:R-:W-:Y:S01]  /*311a0*/  ISETP.LT.AND P2, PT, R14, UR4, !P0 ;  /* 0x000000040e007c0c */ /* 0x004fe2000c741270 */
[----:B------:R-:W2:Y:S02]  /*311b0*/  LDCU UR4, c[0x0][0x39c] ;  /* 0x00007380ff0477ac */ /* 0x000ea40008000800 */
[----:B------:R-:W2:Y:S01]  /*311c0*/  LDL.LU R14, [R1+0xbb0] ;  /* 0x000bb000010e7983 */ /* 0x000ea20000300800 */
[----:B0-----:R-:W-:Y:S01]  /*311d0*/  ISETP.LT.AND P5, PT, R9, UR5, !P0 ;  /* 0x0000000509007c0c */ /* 0x001fe2000c7a1270 */
[----:B------:R-:W0:Y:S01]  /*311e0*/  LDCU UR5, c[0x0][0x39c] ;  /* 0x00007380ff0577ac */ /* 0x000e220008000800 */
[----:B------:R-:W-:Y:S02]  /*311f0*/  LEA.HI.X.SX32 R9, R6, R0, 0x1, P6 ;  /* 0x0000000006097211 */ /* 0x000fe400030f0eff */
[----:B-1----:R-:W-:-:S04]  /*31200*/  LEA R4, P6, R2, R3, 0x1 ;  /* 0x0000000302047211 */ /* 0x002fc800078c08ff */
[----:B------:R-:W-:Y:S01]  /*31210*/  LEA.HI.X.SX32 R5, R2, R0, 0x1, P6 ;  /* 0x0000000002057211 */ /* 0x000fe200030f0eff */
[----:B----4-:R-:W-:Y:S01]  /*31220*/  @P4 STG.E.U16 desc[UR12][R8.64], R20 ;  /* 0x0000001408004986 */ /* 0x010fe2000c10150c */
[----:B-----5:R-:W-:Y:S01]  /*31230*/  ISETP.LT.AND P4, PT, R21, UR6, !P0 ;  /* 0x0000000615007c0c */ /* 0x020fe2000c781270 */
[C---:B------:R-:W-:Y:S01]  /*31240*/  IMAD R6, R29.reuse, 0x4, R2 ;  /* 0x000000041d067824 */ /* 0x040fe200078e0202 */
[----:B------:R-:W1:Y:S01]  /*31250*/  LDCU UR6, c[0x0][0x39c] ;  /* 0x00007380ff0677ac */ /* 0x000e620008000800 */
[----:B------:R-:W1:Y:S04]  /*31260*/  LDL.LU R21, [R1+0xbb4] ;  /* 0x000bb40001157983 */ /* 0x000e680000300800 */
[----:B------:R4:W-:Y:S04]  /*31270*/  @P3 STG.E.U16 desc[UR12][R4.64], R11 ;  /* 0x0000000b04003986 */ /* 0x0009e8000c10150c */
[----:B----4-:R-:W0:Y:S01]  /*31280*/  LDL.LU R5, [R1+0xbac] ;  /* 0x000bac0001057983 */ /* 0x010e220000300800 */
[----:B------:R-:W-:Y:S01]  /*31290*/  LEA R8, P6, R6, R3, 0x1 ;  /* 0x0000000306087211 */ /* 0x000fe200078c08ff */
[----:B------:R-:W-:-:S03]  /*312a0*/  IMAD R2, R29, 0x4, R6 ;  /* 0x000000041d027824 */ /* 0x000fc600078e0206 */
[----:B------:R-:W-:Y:S01]  /*312b0*/  LEA.HI.X.SX32 R9, R6, R0, 0x1, P6 ;  /* 0x0000000006097211 */ /* 0x000fe200030f0eff */
[----:B------:R-:W-:Y:S01]  /*312c0*/  IMAD R6, R29, 0x4, R2 ;  /* 0x000000041d067824 */ /* 0x000fe200078e0202 */
[----:B------:R-:W-:-:S03]  /*312d0*/  LEA R4, P6, R2, R3, 0x1 ;  /* 0x0000000302047211 */ /* 0x000fc600078c08ff */
[----:B---3--:R3:W-:Y:S01]  /*312e0*/  @P5 STG.E.U16 desc[UR12][R8.64], R28 ;  /* 0x0000001c08005986 */ /* 0x0087e2000c10150c */
[----:B--2---:R-:W-:Y:S01]  /*312f0*/  ISETP.LT.AND P5, PT, R14, UR4, !P0 ;  /* 0x000000040e007c0c */ /* 0x004fe2000c7a1270 */
[----:B------:R-:W2:Y:S02]  /*31300*/  LDCU UR4, c[0x0][0x39c] ;  /* 0x00007380ff0477ac */ /* 0x000ea40008000800 */
[----:B------:R-:W2:Y:S01]  /*31310*/  LDL.LU R14, [R1+0xbbc] ;  /* 0x000bbc00010e7983 */ /* 0x000ea20000300800 */
[----:B0-----:R-:W-:Y:S01]  /*31320*/  ISETP.LT.AND P3, PT, R5, UR5, !P0 ;  /* 0x0000000505007c0c */ /* 0x001fe2000c761270 */
[----:B------:R-:W0:Y:S01]  /*31330*/  LDCU UR5, c[0x0][0x39c] ;  /* 0x00007380ff0577ac */ /* 0x000e220008000800 */
[----:B------:R-:W-:Y:S02]  /*31340*/  LEA.HI.X.SX32 R5, R2, R0, 0x1, P6 ;  /* 0x0000000002057211 */ /* 0x000fe400030f0eff */
[----:B---3--:R-:W-:-:S04]  /*31350*/  LEA R8, P6, R6, R3, 0x1 ;  /* 0x0000000306087211 */ /* 0x008fc800078c08ff */
[----:B------:R-:W-:Y:S01]  /*31360*/  LEA.HI.X.SX32 R9, R6, R0, 0x1, P6 ;  /* 0x0000000006097211 */ /* 0x000fe200030f0eff */
[----:B------:R-:W-:Y:S01]  /*31370*/  @P2 STG.E.U16 desc[UR12][R4.64], R7 ;  /* 0x0000000704002986 */ /* 0x000fe2000c10150c */
[----:B-1----:R-:W-:Y:S01]  /*31380*/  ISETP.LT.AND P2, PT, R21, UR6, !P0 ;  /* 0x0000000615007c0c */ /* 0x002fe2000c741270 */
[----:B------:R-:W-:Y:S01]  /*31390*/  IMAD R2, R29, 0x4, R6 ;  /* 0x000000041d027824 */ /* 0x000fe200078e0206 */
[----:B------:R-:W1:Y:S01]  /*313a0*/  LDCU UR6, c[0x0][0x39c] ;  /* 0x00007380ff0677ac */ /* 0x000e620008000800 */
[----:B------:R-:W1:Y:S04]  /*313b0*/  LDL.LU R21, [R1+0xbc0] ;  /* 0x000bc00001157983 */ /* 0x000e680000300800 */
[----:B------:R3:W-:Y:S04]  /*313c0*/  @P4 STG.E.U16 desc[UR12][R8.64], R19 ;  /* 0x0000001308004986 */ /* 0x0007e8000c10150c */
[----:B---3--:R-:W0:Y:S01]  /*313d0*/  LDL.LU R9, [R1+0xbb8] ;  /* 0x000bb80001097983 */ /* 0x008e220000300800 */
[----:B------:R-:W-:-:S03]  /*313e0*/  PRMT R7, R17, 0x7632, R7 ;  /* 0x0000763211077816 */ /* 0x000fc60000000007 */
[----:B------:R-:W3:Y:S01]  /*313f0*/  LDL.LU R17, [R1+0xbc4] ;  /* 0x000bc40001117983 */ /* 0x000ee20000300800 */
[----:B------:R-:W-:-:S04]  /*31400*/  LEA R4, P6, R2, R3, 0x1 ;  /* 0x0000000302047211 */ /* 0x000fc800078c08ff */
[----:B------:R-:W-:Y:S01]  /*31410*/  LEA.HI.X.SX32 R5, R2, R0, 0x1, P6 ;  /* 0x0000000002057211 */ /* 0x000fe200030f0eff */
[----:B------:R-:W-:-:S04]  /*31420*/  IMAD R6, R29, 0x4, R2 ;  /* 0x000000041d067824 */ /* 0x000fc800078e0202 */
[----:B------:R4:W-:Y:S01]  /*31430*/  @P3 STG.E.U16 desc[UR12][R4.64], R23 ;  /* 0x0000001704003986 */ /* 0x0009e2000c10150c */
[----:B------:R-:W-:Y:S02]  /*31440*/  LEA R8, P6, R6, R3, 0x1 ;  /* 0x0000000306087211 */ /* 0x000fe400078c08ff */
[----:B------:R-:W-:Y:S02]  /*31450*/  PRMT R11, R18, 0x7632, R11 ;  /* 0x00007632120b7816 */ /* 0x000fe4000000000b */
[----:B--2---:R-:W-:Y:S01]  /*31460*/  ISETP.LT.AND P3, PT, R14, UR4, !P0 ;  /* 0x000000040e007c0c */ /* 0x004fe2000c761270 */
[----:B------:R-:W2:Y:S01]  /*31470*/  LDCU UR4, c[0x0][0x39c] ;  /* 0x00007380ff0477ac */ /* 0x000ea20008000800 */
[----:B------:R-:W2:Y:S01]  /*31480*/  LDL.LU R14, [R1+0xbcc] ;  /* 0x000bcc00010e7983 */ /* 0x000ea20000300800 */
[----:B0-----:R-:W-:Y:S01]  /*31490*/  ISETP.LT.AND P4, PT, R9, UR5, !P0 ;  /* 0x0000000509007c0c */ /* 0x001fe2000c781270 */
[----:B------:R-:W3:Y:S01]  /*314a0*/  LDCU UR5, c[0x0][0x39c] ;  /* 0x00007380ff0577ac */ /* 0x000ee20008000800 */
[----:B------:R-:W-:Y:S01]  /*314b0*/  LEA.HI.X.SX32 R9, R6, R0, 0x1, P6 ;  /* 0x0000000006097211 */ /* 0x000fe200030f0eff */
[----:B------:R-:W-:-:S04]  /*314c0*/  IMAD R6, R29, 0x4, R6 ;  /* 0x000000041d067824 */ /* 0x000fc800078e0206 */
[----:B------:R-:W-:Y:S01]  /*314d0*/  IMAD R2, R29, 0x4, R6 ;  /* 0x000000041d027824 */ /* 0x000fe200078e0206 */
[CC--:B----4-:R-:W-:Y:S01]  /*314e0*/  LEA R4, P6, R6.reuse, R3.reuse, 0x1 ;  /* 0x0000000306047211 */ /* 0x0d0fe200078c08ff */
[----:B------:R0:W-:Y:S03]  /*314f0*/  @P5 STG.E.U16 desc[UR12][R8.64], R7 ;  /* 0x0000000708005986 */ /* 0x0001e6000c10150c */
[-C--:B------:R-:W-:Y:S02]  /*31500*/  LEA.HI.X.SX32 R5, R6, R0.reuse, 0x1, P6 ;  /* 0x0000000006057211 */ /* 0x080fe400030f0eff */
[----:B-1----:R-:W-:Y:S02]  /*31510*/  ISETP.LT.AND P5, PT, R21, UR6, !P0 ;  /* 0x0000000615007c0c */ /* 0x002fe4000c7a1270 */
[----:B------:R-:W-:Y:S01]  /*31520*/  PRMT R10, R22, 0x7632, R10 ;  /* 0x00007632160a7816 */ /* 0x000fe2000000000a */
[----:B------:R-:W4:Y:S01]  /*31530*/  LDL.LU R21, [R1+0xbc8] ;  /* 0x000bc80001157983 */ /* 0x000f220000300800 */
[----:B------:R-:W-:Y:S01]  /*31540*/  IMAD R6, R29, 0x4, R2 ;  /* 0x000000041d067824 */ /* 0x000fe200078e0202 */
[----:B------:R-:W1:Y:S01]  /*31550*/  LDCU UR6, c[0x0][0x39c] ;  /* 0x00007380ff0677ac */ /* 0x000e620008000800 */
[C---:B0-----:R-:W-:Y:S01]  /*31560*/  LEA R8, P6, R2.reuse, R3, 0x1 ;  /* 0x0000000302087211 */ /* 0x041fe200078c08ff */
[----:B------:R-:W5:Y:S03]  /*31570*/  LDL.LU R18, [R1+0xbd0] ;  /* 0x000bd00001127983 */ /* 0x000f660000300800 */
[----:B------:R-:W-:-:S02]  /*31580*/  LEA.HI.X.SX32 R9, R2, R0, 0x1, P6 ;  /* 0x0000000002097211 */ /* 0x000fc400030f0eff */
[----:B---3--:R-:W-:Y:S01]  /*31590*/  ISETP.LT.AND P6, PT, R17, UR5, !P0 ;  /* 0x0000000511007c0c */ /* 0x008fe2000c7c1270 */
[----:B------:R0:W-:Y:S01]  /*315a0*/  @P2 STG.E.U16 desc[UR12][R4.64], R10 ;  /* 0x0000000a04002986 */ /* 0x0001e2000c10150c */
[----:B------:R-:W-:Y:S01]  /*315b0*/  PRMT R7, R13, 0x7632, R7 ;  /* 0x000076320d077816 */ /* 0x000fe20000000007 */
[----:B------:R-:W3:Y:S02]  /*315c0*/  LDCU UR5, c[0x0][0x39c] ;  /* 0x00007380ff0577ac */ /* 0x000ee40008000800 */
[----:B------:R-:W3:Y:S04]  /*315d0*/  LDL.LU R17, [R1+0xbd4] ;  /* 0x000bd40001117983 */ /* 0x000ee80000300800 */
[----:B------:R-:W-:Y:S01]  /*315e0*/  @P4 STG.E.U16 desc[UR12][R8.64], R11 ;  /* 0x0000000b08004986 */ /* 0x000fe2000c10150c */
[----:B0-----:R-:W-:-:S04]  /*315f0*/  LEA R4, P2, R6, R3, 0x1 ;  /* 0x0000000306047211 */ /* 0x001fc800078408ff */
[----:B------:R-:W-:Y:S01]  /*31600*/  LEA.HI.X.SX32 R5, R6, R0, 0x1, P2 ;  /* 0x0000000006057211 */ /* 0x000fe200010f0eff */
[----:B------:R-:W-:-:S04]  /*31610*/  IMAD R6, R29, 0x4, R6 ;  /* 0x000000041d067824 */ /* 0x000fc800078e0206 */
[----:B------:R0:W-:Y:S01]  /*31620*/  @P3 STG.E.U16 desc[UR12][R4.64], R7 ;  /* 0x0000000704003986 */ /* 0x0001e2000c10150c */
[----:B------:R-:W-:Y:S01]  /*31630*/  IMAD R2, R29, 0x4, R6 ;  /* 0x000000041d027824 */ /* 0x000fe200078e0206 */
[----:B------:R-:W-:Y:S02]  /*31640*/  PRMT R10, R24, 0x7632, R10 ;  /* 0x00007632180a7816 */ /* 0x000fe4000000000a */
[----:B0-----:R-:W-:-:S04]  /*31650*/  LEA R4, P3, R6, R3, 0x1 ;  /* 0x0000000306047211 */ /* 0x001fc800078608ff */
[-C--:B------:R-:W-:Y:S02]  /*31660*/  LEA.HI.X.SX32 R5, R6, R0.reuse, 0x1, P3 ;  /* 0x0000000006057211 */ /* 0x080fe400018f0eff */
[C---:B------:R-:W-:Y:S02]  /*31670*/  LEA R8, P3, R2.reuse, R3, 0x1 ;  /* 0x0000000302087211 */ /* 0x040fe400078608ff */
[----:B------:R-:W-:Y:S02]  /*31680*/  PRMT R11, R25, 0x7632, R11 ;  /* 0x00007632190b7816 */ /* 0x000fe4000000000b */
[----:B------:R-:W-:Y:S01]  /*31690*/  LEA.HI.X.SX32 R9, R2, R0, 0x1, P3 ;  /* 0x0000000002097211 */ /* 0x000fe200018f0eff */
[----:B------:R0:W-:Y:S04]  /*316a0*/  @P5 STG.E.U16 desc[UR12][R4.64], R10 ;  /* 0x0000000a04005986 */ /* 0x0001e8000c10150c */
[----:B------:R0:W-:Y:S01]  /*316b0*/  @P6 STG.E.U16 desc[UR12][R8.64], R11 ;  /* 0x0000000b08006986 */ /* 0x0001e2000c10150c */
[----:B--2---:R-:W-:Y:S01]  /*316c0*/  ISETP.LT.AND P4, PT, R14, UR4, !P0 ;  /* 0x000000040e007c0c */ /* 0x004fe2000c781270 */
[----:B------:R-:W5:Y:S02]  /*316d0*/  LDCU UR4, c[0x0][0x39c] ;  /* 0x00007380ff0477ac */ /* 0x000f640008000800 */
[----:B------:R-:W1:Y:S04]  /*316e0*/  LDL.LU R14, [R1+0xbe0] ;  /* 0x000be000010e7983 */ /* 0x000e680000300800 */
[----:B------:R-:W2:Y:S01]  /*316f0*/  LDL.LU R13, [R1+0xbdc] ;  /* 0x000bdc00010d7983 */ /* 0x000ea20000300800 */
[----:B----4-:R-:W-:Y:S01]  /*31700*/  ISETP.LT.AND P2, PT, R21, UR7, !P0 ;  /* 0x0000000715007c0c */ /* 0x010fe2000c741270 */
[----:B------:R-:W-:Y:S01]  /*31710*/  IMAD R6, R29, 0x4, R2 ;  /* 0x000000041d067824 */ /* 0x000fe200078e0202 */
[----:B------:R-:W-:Y:S01]  /*31720*/  PRMT R7, R26, 0x7632, R7 ;  /* 0x000076321a077816 */ /* 0x000fe20000000007 */
[----:B------:R-:W2:Y:S01]  /*31730*/  LDCU UR7, c[0x0][0x39c] ;  /* 0x00007380ff0777ac */ /* 0x000ea20008000800 */
[----:B-----5:R-:W-:-:S02]  /*31740*/  ISETP.LT.AND P3, PT, R18, UR4, !P0 ;  /* 0x0000000412007c0c */ /* 0x020fc4000c761270 */
[----:B---3--:R-:W-:Y:S01]  /*31750*/  ISETP.LT.AND P6, PT, R17, UR5, !P0 ;  /* 0x0000000511007c0c */ /* 0x008fe2000c7c1270 */
[----:B------:R-:W-:Y:S01]  /*31760*/  IMAD R2, R29, 0x4, R6 ;  /* 0x000000041d027824 */ /* 0x000fe200078e0206 */
[----:B------:R-:W3:Y:S01]  /*31770*/  LDL.LU R17, [R1+0xbe4] ;  /* 0x000be40001117983 */ /* 0x000ee20000300800 */
[CC--:B0-----:R-:W-:Y:S01]  /*31780*/  LEA R4, P5, R6.reuse, R3.reuse, 0x1 ;  /* 0x0000000306047211 */ /* 0x0c1fe200078a08ff */
[----:B------:R-:W3:Y:S02]  /*31790*/  LDCU UR4, c[0x0][0x39c] ;  /* 0x00007380ff0477ac */ /* 0x000ee40008000800 */
[----:B------:R-:W4:Y:S01]  /*317a0*/  LDL.LU R21, [R1+0xbe8] ;  /* 0x000be80001157983 */ /* 0x000f220000300800 */
[----:B------:R-:W-:Y:S01]  /*317b0*/  PRMT R12, R27, 0x7632, R12 ;  /* 0x000076321b0c7816 */ /* 0x000fe2000000000c */
[----:B------:R-:W4:Y:S02]  /*317c0*/  LDCU UR5, c[0x0][0x39c] ;  /* 0x00007380ff0577ac */ /* 0x000f240008000800 */
[----:B------:R-:W5:Y:S01]  /*317d0*/  LDL.LU R18, [R1+0xbd8] ;  /* 0x000bd80001127983 */ /* 0x000f620000300800 */
[----:B------:R-:W-:Y:S01]  /*317e0*/  LEA.HI.X.SX32 R5, R6, R0, 0x1, P5 ;  /* 0x0000000006057211 */ /* 0x000fe200028f0eff */
[----:B------:R-:W-:Y:S01]  /*317f0*/  IMAD R6, R29, 0x4, R2 ;  /* 0x000000041d067824 */ /* 0x000fe200078e0202 */
[----:B------:R-:W-:-:S03]  /*31800*/  LEA R8, P5, R2, R3, 0x1 ;  /* 0x0000000302087211 */ /* 0x000fc600078a08ff */
[C---:B------:R-:W-:Y:S01]  /*31810*/  IMAD R10, R29.reuse, 0x4, R6 ;  /* 0x000000041d0a7824 */ /* 0x040fe200078e0206 */
[----:B------:R-:W-:Y:S01]  /*31820*/  LEA.HI.X.SX32 R9, R2, R0, 0x1, P5 ;  /* 0x0000000002097211 */ /* 0x000fe200028f0eff */
[----:B------:R0:W-:Y:S01]  /*31830*/  @P4 STG.E.U16 desc[UR12][R4.64], R7 ;  /* 0x0000000704004986 */ /* 0x0001e2000c10150c */
[----:B------:R-:W-:Y:S01]  /*31840*/  PRMT R11, R16, 0x7632, R11 ;  /* 0x00007632100b7816 */ /* 0x000fe2000000000b */
[----:B------:R-:W-:Y:S02]  /*31850*/  IMAD R16, R29, 0x4, R10 ;  /* 0x000000041d107824 */ /* 0x000fe400078e020a */
[----:B------:R0:W-:Y:S02]  /*31860*/  @P2 STG.E.U16 desc[UR12][R8.64], R12 ;  /* 0x0000000c08002986 */ /* 0x0001e4000c10150c */
[----:B0-----:R-:W-:-:S04]  /*31870*/  LEA R4, P2, R6, R3, 0x1 ;  /* 0x0000000306047211 */ /* 0x001fc800078408ff */
[----:B------:R-:W-:Y:S02]  /*31880*/  LEA.HI.X.SX32 R5, R6, R0, 0x1, P2 ;  /* 0x0000000006057211 */ /* 0x000fe400010f0eff */
[----:B------:R-:W-:-:S04]  /*31890*/  LEA R8, P2, R10, R3, 0x1 ;  /* 0x000000030a087211 */ /* 0x000fc800078408ff */
[----:B------:R-:W-:Y:S01]  /*318a0*/  LEA.HI.X.SX32 R9, R10, R0, 0x1, P2 ;  /* 0x000000000a097211 */ /* 0x000fe200010f0eff */
[----:B------:R0:W-:Y:S01]  /*318b0*/  @P3 STG.E.U16 desc[UR12][R4.64], R11 ;  /* 0x0000000b04003986 */ /* 0x0001e2000c10150c */
[----:B------:R-:W-:-:S05]  /*318c0*/  PRMT R15, R15, 0x7632, R15 ;  /* 0x000076320f0f7816 */ /* 0x000fca000000000f */
[----:B------:R1:W-:Y:S01]  /*318d0*/  @P6 STG.E.U16 desc[UR12][R8.64], R15 ;  /* 0x0000000f08006986 */ /* 0x0003e2000c10150c */
[----:B0-----:R-:W-:-:S04]  /*318e0*/  LEA R4, P2, R16, R3, 0x1 ;  /* 0x0000000310047211 */ /* 0x001fc800078408ff */
[----:B------:R-:W-:Y:S02]  /*318f0*/  LEA.HI.X.SX32 R5, R16, R0, 0x1, P2 ;  /* 0x0000000010057211 */ /* 0x000fe400010f0eff */
[----:B------:R-:W-:Y:S02]  /*31900*/  PRMT R7, R28, 0x7632, R7 ;  /* 0x000076321c077816 */ /* 0x000fe40000000007 */
[----:B------:R-:W-:Y:S02]  /*31910*/  PRMT R19, R19, 0x7632, R19 ;  /* 0x0000763213137816 */ /* 0x000fe40000000013 */
[----:B-1----:R-:W-:Y:S01]  /*31920*/  ISETP.LT.AND P5, PT, R14, UR6, !P0 ;  /* 0x000000060e007c0c */ /* 0x002fe2000c7a1270 */
[C---:B------:R-:W-:Y:S01]  /*31930*/  IMAD R14, R29.reuse, 0x4, R16 ;  /* 0x000000041d0e7824 */ /* 0x040fe200078e0210 */
[----:B------:R-:W5:Y:S03]  /*31940*/  LDCU UR6, c[0x0][0x39c] ;  /* 0x00007380ff0677ac */ /* 0x000f660008000800 */
[----:B------:R-:W-:-:S04]  /*31950*/  IMAD R2, R29, 0x4, R14 ;  /* 0x000000041d027824 */ /* 0x000fc800078e020e */
[----:B------:R-:W-:Y:S01]  /*31960*/  IMAD R10, R29, 0x4, R2 ;  /* 0x000000041d0a7824 */ /* 0x000fe200078e0202 */
[----:B------:R-:W-:-:S03]  /*31970*/  LEA R12, P3, R14, R3, 0x1 ;  /* 0x000000030e0c7211 */ /* 0x000fc600078608ff */
[----:B------:R-:W-:Y:S01]  /*31980*/  IMAD R6, R29, 0x4, R10 ;  /* 0x000000041d067824 */ /* 0x000fe200078e020a */
[-C--:B------:R-:W-:Y:S02]  /*31990*/  LEA R8, P2, R2, R3.reuse, 0x1 ;  /* 0x0000000302087211 */ /* 0x080fe400078408ff */
[----:B--2---:R-:W-:Y:S01]  /*319a0*/  ISETP.LT.AND P4, PT, R13, UR7, !P0 ;  /* 0x000000070d007c0c */ /* 0x004fe2000c781270 */
[----:B------:R-:W-:Y:S01]  /*319b0*/  IMAD R29, R29, 0x4, R6 ;  /* 0x000000041d1d7824 */ /* 0x000fe200078e0206 */
[-C--:B------:R-:W-:Y:S02]  /*319c0*/  LEA.HI.X.SX32 R13, R14, R0.reuse, 0x1, P3 ;  /* 0x000000000e0d7211 */ /* 0x080fe400018f0eff */
[-C--:B------:R-:W-:Y:S02]  /*319d0*/  LEA R14, P6, R10, R3.reuse, 0x1 ;  /* 0x000000030a0e7211 */ /* 0x080fe400078c08ff */
[----:B------:R-:W-:Y:S02]  /*319e0*/  LEA.HI.X.SX32 R9, R2, R0, 0x1, P2 ;  /* 0x0000000002097211 */ /* 0x000fe400010f0eff */
[----:B------:R-:W-:-:S02]  /*319f0*/  LEA R2, P2, R29, R3, 0x1 ;  /* 0x000000031d027211 */ /* 0x000fc400078408ff */
[-C--:B------:R-:W-:Y:S02]  /*31a00*/  LEA.HI.X.SX32 R15, R10, R0.reuse, 0x1, P6 ;  /* 0x000000000a0f7211 */ /* 0x080fe400030f0eff */
[----:B------:R-:W-:Y:S02]  /*31a10*/  LEA R16, P6, R6, R3, 0x1 ;  /* 0x0000000306107211 */ /* 0x000fe400078c08ff */
[----:B------:R-:W-:Y:S02]  /*31a20*/  LEA.HI.X.SX32 R3, R29, R0, 0x1, P2 ;  /* 0x000000001d037211 */ /* 0x000fe400010f0eff */
[----:B------:R-:W-:Y:S02]  /*31a30*/  PRMT R10, R7, 0x7632, R10 ;  /* 0x00007632070a7816 */ /* 0x000fe4000000000a */
[----:B---3--:R-:W-:Y:S02]  /*31a40*/  ISETP.LT.AND P3, PT, R17, UR4, !P0 ;  /* 0x0000000411007c0c */ /* 0x008fe4000c761270 */
[----:B----4-:R-:W-:-:S02]  /*31a50*/  ISETP.LT.AND P2, PT, R21, UR5, !P0 ;  /* 0x0000000515007c0c */ /* 0x010fc4000c741270 */
[----:B-----5:R-:W-:Y:S02]  /*31a60*/  ISETP.LT.AND P0, PT, R18, UR6, !P0 ;  /* 0x0000000612007c0c */ /* 0x020fe4000c701270 */
[----:B------:R-:W-:Y:S02]  /*31a70*/  LEA.HI.X.SX32 R17, R6, R0, 0x1, P6 ;  /* 0x0000000006117211 */ /* 0x000fe400030f0eff */
[----:B------:R-:W-:Y:S02]  /*31a80*/  PRMT R0, R20, 0x7632, R0 ;  /* 0x0000763214007816 */ /* 0x000fe40000000000 */
[----:B------:R-:W-:-:S03]  /*31a90*/  PRMT R6, R11, 0x7632, R6 ;  /* 0x000076320b067816 */ /* 0x000fc60000000006 */
[----:B------:R0:W-:Y:S04]  /*31aa0*/  @P5 STG.E.U16 desc[UR12][R4.64], R0 ;  /* 0x0000000004005986 */ /* 0x0001e8000c10150c */
[----:B------:R0:W-:Y:S04]  /*31ab0*/  @P4 STG.E.U16 desc[UR12][R12.64], R6 ;  /* 0x000000060c004986 */ /* 0x0001e8000c10150c */
[----:B------:R0:W-:Y:S04]  /*31ac0*/  @P3 STG.E.U16 desc[UR12][R8.64], R7 ;  /* 0x0000000708003986 */ /* 0x0001e8000c10150c */
[----:B------:R0:W-:Y:S04]  /*31ad0*/  @P2 STG.E.U16 desc[UR12][R14.64], R10 ;  /* 0x0000000a0e002986 */ /* 0x0001e8000c10150c */
[----:B------:R0:W-:Y:S01]  /*31ae0*/  @P0 STG.E.U16 desc[UR12][R16.64], R19 ;  /* 0x0000001310000986 */ /* 0x0001e2000c10150c */
[----:B------:R-:W-:Y:S05]  /*31af0*/  @!P1 EXIT ;  /* 0x000000000000994d */ /* 0x000fea0003800000 */
[----:B------:R-:W-:-:S05]  /*31b00*/  PRMT R23, R23, 0x7632, R23 ;  /* 0x0000763217177816 */ /* 0x000fca0000000017 */
[----:B------:R-:W-:Y:S01]  /*31b10*/  STG.E.U16 desc[UR12][R2.64], R23 ;  /* 0x0000001702007986 */ /* 0x000fe2000c10150c */
[----:B------:R-:W-:Y:S05]  /*31b20*/  EXIT ;  /* 0x000000000000794d */ /* 0x000fea0003800000 */
.L_x_3:
[----:B------:R-:W-:-:S00]  /*31b30*/  BRA `(.L_x_3) ;  /* 0xfffffffc00fc7947 */ /* 0x000fc0000383ffff */
[----:B------:R-:W-:-:S00]  /*31b40*/  NOP ;  /* 0x0000000000007918 */ /* 0x000fc00000000000 */
        /* <DEDUP_REMOVED lines=11> */
.L_x_4:


//--------------------- .nv.shared.matmul_kernel  --------------------------
	.section	.nv.shared.matmul_kernel,"aw",@nobits
	.sectionflags	@""
	.align	16
	.zero		1024


//--------------------- .nv.shared.reserved.0     --------------------------
	.section	.nv.shared.reserved.0,"aw",@nobits
	.weak		__nv_reservedSMEM_offset_0_alias
	.size		__nv_reservedSMEM_offset_0_alias, 0, 64
	.other		__nv_reservedSMEM_offset_0_alias,@"STO_CUDA_RESERVED_SHARED STV_DEFAULT"
__nv_reservedSMEM_offset_0_alias:
	.zero		0
	.zero		64


//--------------------- .nv.constant0.matmul_kernel --------------------------
	.section	.nv.constant0.matmul_kernel,"a",@progbits
	.sectionflags	@""
	.align	4
.nv.constant0.matmul_kernel:
	.zero		976


//--------------------- SYMBOLS --------------------------

	.type		.nv.reservedSmem.offset0,@object
	.size		.nv.reservedSmem.offset0,0x4
	.type		.nv.reservedSmem.cap,@object
	.size		.nv.reservedSmem.cap,0x4
